//
// Generated by NVIDIA NVVM Compiler
//
// Compiler Build ID: CL-36424714
// Cuda compilation tools, release 13.0, V13.0.88
// Based on NVVM 20.0.0
//

.version 9.0
.target sm_100
.address_size 64

	// .globl	_Z12print_kernelv
.extern .func  (.param .b32 func_retval0) vprintf
(
	.param .b64 vprintf_param_0,
	.param .b64 vprintf_param_1
)
;
.extern .func __assertfail
(
	.param .b64 __assertfail_param_0,
	.param .b64 __assertfail_param_1,
	.param .b32 __assertfail_param_2,
	.param .b64 __assertfail_param_3,
	.param .b64 __assertfail_param_4
)
;
.global .align 1 .b8 __unnamed_1[33] = {105, 110, 116, 32, 67, 83, 82, 58, 58, 103, 101, 116, 95, 115, 116, 97, 114, 116, 95, 101, 100, 103, 101, 95, 105, 100, 120, 40, 105, 110, 116, 41};
.global .align 1 .b8 __unnamed_2[31] = {105, 110, 116, 32, 67, 83, 82, 58, 58, 103, 101, 116, 95, 101, 110, 100, 95, 101, 100, 103, 101, 95, 105, 100, 120, 40, 105, 110, 116, 41};
.global .align 1 .b8 __unnamed_3[78] = {118, 111, 105, 100, 32, 86, 101, 99, 116, 111, 114, 86, 101, 114, 116, 101, 120, 69, 109, 98, 101, 100, 100, 105, 110, 103, 60, 115, 105, 122, 101, 62, 58, 58, 114, 101, 109, 111, 118, 101, 95, 108, 97, 115, 116, 40, 41, 32, 91, 119, 105, 116, 104, 32, 117, 110, 115, 105, 103, 110, 101, 100, 32, 105, 110, 116, 32, 115, 105, 122, 101, 32, 61, 32, 56, 85, 93};
.global .align 1 .b8 __unnamed_4[78] = {118, 111, 105, 100, 32, 86, 101, 99, 116, 111, 114, 86, 101, 114, 116, 101, 120, 69, 109, 98, 101, 100, 100, 105, 110, 103, 60, 115, 105, 122, 101, 62, 58, 58, 114, 101, 109, 111, 118, 101, 95, 108, 97, 115, 116, 40, 41, 32, 91, 119, 105, 116, 104, 32, 117, 110, 115, 105, 103, 110, 101, 100, 32, 105, 110, 116, 32, 115, 105, 122, 101, 32, 61, 32, 57, 85, 93};
.global .align 1 .b8 $str$3[32] = {72, 101, 108, 108, 111, 32, 102, 114, 111, 109, 32, 98, 108, 111, 99, 107, 32, 37, 100, 44, 32, 116, 104, 114, 101, 97, 100, 32, 37, 100, 10};
.global .align 1 .b8 $str$5[27] = {47, 116, 109, 112, 47, 115, 97, 115, 115, 95, 99, 117, 95, 113, 122, 114, 57, 105, 52, 120, 54, 47, 107, 46, 99, 117};
.global .align 1 .b8 $str$9[29] = {118, 101, 114, 116, 101, 120, 95, 105, 100, 32, 37, 100, 44, 32, 110, 95, 118, 101, 114, 116, 105, 99, 101, 115, 32, 37, 100, 10};
.global .align 1 .b8 $str$10[6] = {102, 97, 108, 115, 101};
.global .align 1 .b8 $str$11[41] = {118, 101, 114, 116, 101, 120, 95, 105, 100, 32, 60, 32, 110, 95, 118, 101, 114, 116, 105, 99, 101, 115, 32, 38, 38, 32, 48, 32, 60, 61, 32, 118, 101, 114, 116, 101, 120, 95, 105, 100};
.global .align 1 .b8 $str$15[16] = {102, 105, 108, 108, 101, 100, 95, 115, 105, 122, 101, 32, 62, 32, 48};

.visible .entry _Z12print_kernelv()
{
	.local .align 8 .b8 	__local_depot0[8];
	.reg .b64 	%SP;
	.reg .b64 	%SPL;
	.reg .b32 	%r<5>;
	.reg .b64 	%rd<5>;

	mov.u64 	%SPL, __local_depot0;
	cvta.local.u64 	%SP, %SPL;
	add.u64 	%rd1, %SP, 0;
	add.u64 	%rd2, %SPL, 0;
	mov.u32 	%r1, %ctaid.x;
	mov.u32 	%r2, %tid.x;
	st.local.v2.u32 	[%rd2], {%r1, %r2};
	mov.u64 	%rd3, $str$3;
	cvta.global.u64 	%rd4, %rd3;
	{ // callseq 0, 0
	.param .b64 param0;
	st.param.b64 	[param0], %rd4;
	.param .b64 param1;
	st.param.b64 	[param1], %rd1;
	.param .b32 retval0;
	call.uni (retval0), 
	vprintf, 
	(
	param0, 
	param1
	);
	ld.param.b32 	%r3, [retval0];
	} // callseq 0
	ret;

}
	// .globl	_Z49run_single_step_vectorvertex_embedding_per_vertexILm1EEvPviP3CSRS0_S0_PiS0_S3_PV13BUFFER_STATUSS0_S3_S6_PViS3_S3_i
.visible .entry _Z49run_single_step_vectorvertex_embedding_per_vertexILm1EEvPviP3CSRS0_S0_PiS0_S3_PV13BUFFER_STATUSS0_S3_S6_PViS3_S3_i(
	.param .u64 .ptr .align 1 _Z49run_single_step_vectorvertex_embedding_per_vertexILm1EEvPviP3CSRS0_S0_PiS0_S3_PV13BUFFER_STATUSS0_S3_S6_PViS3_S3_i_param_0,
	.param .u32 _Z49run_single_step_vectorvertex_embedding_per_vertexILm1EEvPviP3CSRS0_S0_PiS0_S3_PV13BUFFER_STATUSS0_S3_S6_PViS3_S3_i_param_1,
	.param .u64 .ptr .align 1 _Z49run_single_step_vectorvertex_embedding_per_vertexILm1EEvPviP3CSRS0_S0_PiS0_S3_PV13BUFFER_STATUSS0_S3_S6_PViS3_S3_i_param_2,
	.param .u64 .ptr .align 1 _Z49run_single_step_vectorvertex_embedding_per_vertexILm1EEvPviP3CSRS0_S0_PiS0_S3_PV13BUFFER_STATUSS0_S3_S6_PViS3_S3_i_param_3,
	.param .u64 .ptr .align 1 _Z49run_single_step_vectorvertex_embedding_per_vertexILm1EEvPviP3CSRS0_S0_PiS0_S3_PV13BUFFER_STATUSS0_S3_S6_PViS3_S3_i_param_4,
	.param .u64 .ptr .align 1 _Z49run_single_step_vectorvertex_embedding_per_vertexILm1EEvPviP3CSRS0_S0_PiS0_S3_PV13BUFFER_STATUSS0_S3_S6_PViS3_S3_i_param_5,
	.param .u64 .ptr .align 1 _Z49run_single_step_vectorvertex_embedding_per_vertexILm1EEvPviP3CSRS0_S0_PiS0_S3_PV13BUFFER_STATUSS0_S3_S6_PViS3_S3_i_param_6,
	.param .u64 .ptr .align 1 _Z49run_single_step_vectorvertex_embedding_per_vertexILm1EEvPviP3CSRS0_S0_PiS0_S3_PV13BUFFER_STATUSS0_S3_S6_PViS3_S3_i_param_7,
	.param .u64 .ptr .align 1 _Z49run_single_step_vectorvertex_embedding_per_vertexILm1EEvPviP3CSRS0_S0_PiS0_S3_PV13BUFFER_STATUSS0_S3_S6_PViS3_S3_i_param_8,
	.param .u64 .ptr .align 1 _Z49run_single_step_vectorvertex_embedding_per_vertexILm1EEvPviP3CSRS0_S0_PiS0_S3_PV13BUFFER_STATUSS0_S3_S6_PViS3_S3_i_param_9,
	.param .u64 .ptr .align 1 _Z49run_single_step_vectorvertex_embedding_per_vertexILm1EEvPviP3CSRS0_S0_PiS0_S3_PV13BUFFER_STATUSS0_S3_S6_PViS3_S3_i_param_10,
	.param .u64 .ptr .align 1 _Z49run_single_step_vectorvertex_embedding_per_vertexILm1EEvPviP3CSRS0_S0_PiS0_S3_PV13BUFFER_STATUSS0_S3_S6_PViS3_S3_i_param_11,
	.param .u64 .ptr .align 1 _Z49run_single_step_vectorvertex_embedding_per_vertexILm1EEvPviP3CSRS0_S0_PiS0_S3_PV13BUFFER_STATUSS0_S3_S6_PViS3_S3_i_param_12,
	.param .u64 .ptr .align 1 _Z49run_single_step_vectorvertex_embedding_per_vertexILm1EEvPviP3CSRS0_S0_PiS0_S3_PV13BUFFER_STATUSS0_S3_S6_PViS3_S3_i_param_13,
	.param .u64 .ptr .align 1 _Z49run_single_step_vectorvertex_embedding_per_vertexILm1EEvPviP3CSRS0_S0_PiS0_S3_PV13BUFFER_STATUSS0_S3_S6_PViS3_S3_i_param_14,
	.param .u32 _Z49run_single_step_vectorvertex_embedding_per_vertexILm1EEvPviP3CSRS0_S0_PiS0_S3_PV13BUFFER_STATUSS0_S3_S6_PViS3_S3_i_param_15
)
{
	.local .align 8 .b8 	__local_depot1[24];
	.reg .b64 	%SP;
	.reg .b64 	%SPL;
	.reg .pred 	%p<110>;
	.reg .b16 	%rs<17>;
	.reg .b32 	%r<278>;
	.reg .b64 	%rd<280>;

	mov.u64 	%SPL, __local_depot1;
	cvta.local.u64 	%SP, %SPL;
	ld.param.u32 	%r81, [_Z49run_single_step_vectorvertex_embedding_per_vertexILm1EEvPviP3CSRS0_S0_PiS0_S3_PV13BUFFER_STATUSS0_S3_S6_PViS3_S3_i_param_1];
	ld.param.u64 	%rd32, [_Z49run_single_step_vectorvertex_embedding_per_vertexILm1EEvPviP3CSRS0_S0_PiS0_S3_PV13BUFFER_STATUSS0_S3_S6_PViS3_S3_i_param_2];
	ld.param.u64 	%rd33, [_Z49run_single_step_vectorvertex_embedding_per_vertexILm1EEvPviP3CSRS0_S0_PiS0_S3_PV13BUFFER_STATUSS0_S3_S6_PViS3_S3_i_param_6];
	ld.param.u64 	%rd34, [_Z49run_single_step_vectorvertex_embedding_per_vertexILm1EEvPviP3CSRS0_S0_PiS0_S3_PV13BUFFER_STATUSS0_S3_S6_PViS3_S3_i_param_7];
	ld.param.u64 	%rd35, [_Z49run_single_step_vectorvertex_embedding_per_vertexILm1EEvPviP3CSRS0_S0_PiS0_S3_PV13BUFFER_STATUSS0_S3_S6_PViS3_S3_i_param_8];
	ld.param.u64 	%rd36, [_Z49run_single_step_vectorvertex_embedding_per_vertexILm1EEvPviP3CSRS0_S0_PiS0_S3_PV13BUFFER_STATUSS0_S3_S6_PViS3_S3_i_param_9];
	ld.param.u64 	%rd37, [_Z49run_single_step_vectorvertex_embedding_per_vertexILm1EEvPviP3CSRS0_S0_PiS0_S3_PV13BUFFER_STATUSS0_S3_S6_PViS3_S3_i_param_10];
	ld.param.u64 	%rd38, [_Z49run_single_step_vectorvertex_embedding_per_vertexILm1EEvPviP3CSRS0_S0_PiS0_S3_PV13BUFFER_STATUSS0_S3_S6_PViS3_S3_i_param_11];
	ld.param.u64 	%rd39, [_Z49run_single_step_vectorvertex_embedding_per_vertexILm1EEvPviP3CSRS0_S0_PiS0_S3_PV13BUFFER_STATUSS0_S3_S6_PViS3_S3_i_param_12];
	cvta.to.global.u64 	%rd1, %rd32;
	cvta.to.global.u64 	%rd2, %rd38;
	cvta.to.global.u64 	%rd3, %rd36;
	cvta.to.global.u64 	%rd4, %rd35;
	cvta.to.global.u64 	%rd5, %rd37;
	cvta.to.global.u64 	%rd6, %rd39;
	cvta.to.global.u64 	%rd7, %rd33;
	cvta.to.global.u64 	%rd8, %rd34;
	add.u64 	%rd9, %SPL, 16;
	mov.u32 	%r82, %ctaid.x;
	mov.u32 	%r83, %ntid.x;
	mov.u32 	%r84, %tid.x;
	mad.lo.s32 	%r1, %r82, %r83, %r84;
	setp.ge.s32 	%p5, %r1, %r81;
	@%p5 bra 	$L__BB1_126;
	ld.param.u64 	%rd273, [_Z49run_single_step_vectorvertex_embedding_per_vertexILm1EEvPviP3CSRS0_S0_PiS0_S3_PV13BUFFER_STATUSS0_S3_S6_PViS3_S3_i_param_3];
	ld.param.u64 	%rd272, [_Z49run_single_step_vectorvertex_embedding_per_vertexILm1EEvPviP3CSRS0_S0_PiS0_S3_PV13BUFFER_STATUSS0_S3_S6_PViS3_S3_i_param_0];
	cvta.to.global.u64 	%rd41, %rd273;
	cvta.to.global.u64 	%rd42, %rd272;
	mul.wide.s32 	%rd43, %r1, 8;
	add.s64 	%rd44, %rd41, %rd43;
	ld.global.u32 	%r85, [%rd44];
	mul.wide.s32 	%rd45, %r85, 8;
	add.s64 	%rd46, %rd42, %rd45;
	ld.global.u8 	%rd47, [%rd46];
	ld.global.u8 	%rd48, [%rd46+1];
	shl.b64 	%rd49, %rd48, 8;
	or.b64  	%rd50, %rd49, %rd47;
	ld.global.u8 	%rd51, [%rd46+2];
	shl.b64 	%rd52, %rd51, 16;
	ld.global.u8 	%rd53, [%rd46+3];
	shl.b64 	%rd54, %rd53, 24;
	or.b64  	%rd55, %rd54, %rd52;
	or.b64  	%rd56, %rd55, %rd50;
	ld.global.u8 	%rd57, [%rd46+4];
	ld.global.u8 	%rd58, [%rd46+5];
	shl.b64 	%rd59, %rd58, 8;
	or.b64  	%rd60, %rd59, %rd57;
	ld.global.u8 	%rd61, [%rd46+6];
	shl.b64 	%rd62, %rd61, 16;
	ld.global.u8 	%rd63, [%rd46+7];
	shl.b64 	%rd64, %rd63, 24;
	or.b64  	%rd65, %rd64, %rd62;
	or.b64  	%rd66, %rd65, %rd60;
	shl.b64 	%rd67, %rd66, 32;
	or.b64  	%rd10, %rd67, %rd56;
	st.local.u64 	[%rd9], %rd10;
	ld.global.u32 	%r86, [%rd44+4];
	mul.wide.s32 	%rd68, %r86, 4;
	add.s64 	%rd69, %rd9, %rd68;
	ld.local.u32 	%r2, [%rd69];
	ld.global.u32 	%r249, [%rd1+89288];
	setp.lt.s32 	%p6, %r2, %r249;
	setp.gt.s32 	%p7, %r2, -1;
	cvt.u32.u64 	%r4, %rd66;
	and.pred  	%p8, %p7, %p6;
	@%p8 bra 	$L__BB1_3;
	add.u64 	%rd70, %SP, 8;
	add.u64 	%rd71, %SPL, 8;
	st.local.v2.u32 	[%rd71], {%r2, %r249};
	mov.u64 	%rd72, $str$9;
	cvta.global.u64 	%rd73, %rd72;
	{ // callseq 1, 0
	.param .b64 param0;
	st.param.b64 	[param0], %rd73;
	.param .b64 param1;
	st.param.b64 	[param1], %rd70;
	.param .b32 retval0;
	call.uni (retval0), 
	vprintf, 
	(
	param0, 
	param1
	);
	ld.param.b32 	%r87, [retval0];
	} // callseq 1
	mov.u64 	%rd74, $str$10;
	cvta.global.u64 	%rd75, %rd74;
	mov.u64 	%rd76, $str$5;
	cvta.global.u64 	%rd77, %rd76;
	mov.u64 	%rd78, __unnamed_1;
	cvta.global.u64 	%rd79, %rd78;
	{ // callseq 2, 0
	.param .b64 param0;
	st.param.b64 	[param0], %rd75;
	.param .b64 param1;
	st.param.b64 	[param1], %rd77;
	.param .b32 param2;
	st.param.b32 	[param2], 190;
	.param .b64 param3;
	st.param.b64 	[param3], %rd79;
	.param .b64 param4;
	st.param.b64 	[param4], 1;
	call.uni 
	__assertfail, 
	(
	param0, 
	param1, 
	param2, 
	param3, 
	param4
	);
	} // callseq 2
	ld.global.u32 	%r249, [%rd1+89288];
$L__BB1_3:
	mul.wide.s32 	%rd80, %r2, 16;
	add.s64 	%rd81, %rd1, %rd80;
	add.s64 	%rd11, %rd81, 8;
	ld.global.u32 	%r250, [%rd81+8];
	setp.lt.s32 	%p9, %r2, %r249;
	setp.gt.s32 	%p10, %r2, -1;
	and.pred  	%p11, %p10, %p9;
	@%p11 bra 	$L__BB1_5;
	mov.u64 	%rd82, $str$11;
	cvta.global.u64 	%rd83, %rd82;
	mov.u64 	%rd84, $str$5;
	cvta.global.u64 	%rd85, %rd84;
	mov.u64 	%rd86, __unnamed_2;
	cvta.global.u64 	%rd87, %rd86;
	{ // callseq 3, 0
	.param .b64 param0;
	st.param.b64 	[param0], %rd83;
	.param .b64 param1;
	st.param.b64 	[param1], %rd85;
	.param .b32 param2;
	st.param.b32 	[param2], 198;
	.param .b64 param3;
	st.param.b64 	[param3], %rd87;
	.param .b64 param4;
	st.param.b64 	[param4], 1;
	call.uni 
	__assertfail, 
	(
	param0, 
	param1, 
	param2, 
	param3, 
	param4
	);
	} // callseq 3
$L__BB1_5:
	ld.global.u32 	%r8, [%rd11+4];
	setp.gt.s32 	%p12, %r250, %r8;
	@%p12 bra 	$L__BB1_126;
	ld.param.u32 	%r248, [_Z49run_single_step_vectorvertex_embedding_per_vertexILm1EEvPviP3CSRS0_S0_PiS0_S3_PV13BUFFER_STATUSS0_S3_S6_PViS3_S3_i_param_15];
	setp.ne.s32 	%p13, %r248, 0;
	@%p13 bra 	$L__BB1_98;
	max.u32 	%r9, %r4, 1;
	and.b32  	%r10, %r4, 3;
	cvt.u32.u64 	%r108, %rd10;
$L__BB1_8:
	mov.u32 	%r11, %r250;
	mul.wide.s32 	%rd140, %r11, 4;
	add.s64 	%rd141, %rd1, %rd140;
	ld.global.u32 	%r12, [%rd141+52992];
	setp.lt.s32 	%p41, %r12, %r108;
	@%p41 bra 	$L__BB1_97;
	setp.lt.u64 	%p42, %rd10, 4294967296;
	@%p42 bra 	$L__BB1_33;
	mov.b16 	%rs13, 0;
	mov.b32 	%r251, 0;
$L__BB1_11:
	mul.wide.u32 	%rd142, %r251, 4;
	add.s64 	%rd143, %rd9, %rd142;
	ld.local.u32 	%r14, [%rd143];
	and.b16  	%rs10, %rs13, 255;
	setp.ne.s16 	%p43, %rs10, 0;
	@%p43 bra 	$L__BB1_19;
	ld.global.u32 	%r15, [%rd1+89288];
	setp.lt.s32 	%p44, %r14, %r15;
	setp.gt.s32 	%p45, %r14, -1;
	and.pred  	%p46, %p45, %p44;
	@%p46 bra 	$L__BB1_14;
	add.u64 	%rd144, %SP, 0;
	add.u64 	%rd145, %SPL, 0;
	st.local.v2.u32 	[%rd145], {%r14, %r15};
	mov.u64 	%rd146, $str$9;
	cvta.global.u64 	%rd147, %rd146;
	{ // callseq 10, 0
	.param .b64 param0;
	st.param.b64 	[param0], %rd147;
	.param .b64 param1;
	st.param.b64 	[param1], %rd144;
	.param .b32 retval0;
	call.uni (retval0), 
	vprintf, 
	(
	param0, 
	param1
	);
	ld.param.b32 	%r110, [retval0];
	} // callseq 10
	mov.u64 	%rd148, $str$10;
	cvta.global.u64 	%rd149, %rd148;
	mov.u64 	%rd150, $str$5;
	cvta.global.u64 	%rd151, %rd150;
	mov.u64 	%rd152, __unnamed_1;
	cvta.global.u64 	%rd153, %rd152;
	{ // callseq 11, 0
	.param .b64 param0;
	st.param.b64 	[param0], %rd149;
	.param .b64 param1;
	st.param.b64 	[param1], %rd151;
	.param .b32 param2;
	st.param.b32 	[param2], 190;
	.param .b64 param3;
	st.param.b64 	[param3], %rd153;
	.param .b64 param4;
	st.param.b64 	[param4], 1;
	call.uni 
	__assertfail, 
	(
	param0, 
	param1, 
	param2, 
	param3, 
	param4
	);
	} // callseq 11
$L__BB1_14:
	mul.wide.s32 	%rd154, %r14, 16;
	add.s64 	%rd155, %rd1, %rd154;
	add.s64 	%rd12, %rd155, 8;
	ld.global.u32 	%r252, [%rd155+8];
$L__BB1_15:
	ld.global.u32 	%r112, [%rd1+89288];
	setp.lt.s32 	%p48, %r14, %r112;
	and.pred  	%p49, %p45, %p48;
	@%p49 bra 	$L__BB1_17;
	mov.u64 	%rd156, $str$11;
	cvta.global.u64 	%rd157, %rd156;
	mov.u64 	%rd158, $str$5;
	cvta.global.u64 	%rd159, %rd158;
	mov.u64 	%rd160, __unnamed_2;
	cvta.global.u64 	%rd161, %rd160;
	{ // callseq 12, 0
	.param .b64 param0;
	st.param.b64 	[param0], %rd157;
	.param .b64 param1;
	st.param.b64 	[param1], %rd159;
	.param .b32 param2;
	st.param.b32 	[param2], 198;
	.param .b64 param3;
	st.param.b64 	[param3], %rd161;
	.param .b64 param4;
	st.param.b64 	[param4], 1;
	call.uni 
	__assertfail, 
	(
	param0, 
	param1, 
	param2, 
	param3, 
	param4
	);
	} // callseq 12
$L__BB1_17:
	ld.global.u32 	%r113, [%rd12+4];
	setp.gt.s32 	%p50, %r252, %r113;
	@%p50 bra 	$L__BB1_19;
	mul.wide.s32 	%rd162, %r252, 4;
	add.s64 	%rd163, %rd1, %rd162;
	ld.global.u32 	%r114, [%rd163+52992];
	setp.eq.s32 	%p51, %r114, %r12;
	add.s32 	%r252, %r252, 1;
	mov.b16 	%rs14, 1;
	@%p51 bra 	$L__BB1_20;
	bra.uni 	$L__BB1_15;
$L__BB1_19:
	and.b16  	%rs12, %rs13, 255;
	setp.ne.s16 	%p52, %rs12, 0;
	setp.gt.s32 	%p53, %r14, %r12;
	and.pred  	%p54, %p52, %p53;
	mov.u16 	%rs14, %rs13;
	@%p54 bra 	$L__BB1_97;
$L__BB1_20:
	add.s32 	%r251, %r251, 1;
	setp.ne.s32 	%p55, %r251, %r4;
	mov.u16 	%rs13, %rs14;
	@%p55 bra 	$L__BB1_11;
	mov.b32 	%r253, 0;
$L__BB1_22:
	mul.wide.u32 	%rd164, %r253, 4;
	add.s64 	%rd165, %rd9, %rd164;
	ld.local.u32 	%r116, [%rd165];
	setp.eq.s32 	%p56, %r116, %r12;
	@%p56 bra 	$L__BB1_97;
	add.s32 	%r253, %r253, 1;
	setp.ne.s32 	%p57, %r253, %r4;
	@%p57 bra 	$L__BB1_22;
	mov.b32 	%r254, 0;
$L__BB1_25:
	mul.wide.u32 	%rd166, %r254, 4;
	add.s64 	%rd167, %rd9, %rd166;
	ld.local.u32 	%r23, [%rd167];
	ld.global.u32 	%r24, [%rd1+89288];
	setp.lt.s32 	%p58, %r23, %r24;
	setp.gt.s32 	%p59, %r23, -1;
	and.pred  	%p60, %p59, %p58;
	@%p60 bra 	$L__BB1_27;
	add.u64 	%rd168, %SP, 0;
	add.u64 	%rd169, %SPL, 0;
	st.local.v2.u32 	[%rd169], {%r23, %r24};
	mov.u64 	%rd170, $str$9;
	cvta.global.u64 	%rd171, %rd170;
	{ // callseq 13, 0
	.param .b64 param0;
	st.param.b64 	[param0], %rd171;
	.param .b64 param1;
	st.param.b64 	[param1], %rd168;
	.param .b32 retval0;
	call.uni (retval0), 
	vprintf, 
	(
	param0, 
	param1
	);
	ld.param.b32 	%r118, [retval0];
	} // callseq 13
	mov.u64 	%rd172, $str$10;
	cvta.global.u64 	%rd173, %rd172;
	mov.u64 	%rd174, $str$5;
	cvta.global.u64 	%rd175, %rd174;
	mov.u64 	%rd176, __unnamed_1;
	cvta.global.u64 	%rd177, %rd176;
	{ // callseq 14, 0
	.param .b64 param0;
	st.param.b64 	[param0], %rd173;
	.param .b64 param1;
	st.param.b64 	[param1], %rd175;
	.param .b32 param2;
	st.param.b32 	[param2], 190;
	.param .b64 param3;
	st.param.b64 	[param3], %rd177;
	.param .b64 param4;
	st.param.b64 	[param4], 1;
	call.uni 
	__assertfail, 
	(
	param0, 
	param1, 
	param2, 
	param3, 
	param4
	);
	} // callseq 14
$L__BB1_27:
	mul.wide.s32 	%rd178, %r23, 16;
	add.s64 	%rd179, %rd1, %rd178;
	add.s64 	%rd13, %rd179, 8;
	ld.global.u32 	%r255, [%rd179+8];
$L__BB1_28:
	ld.global.u32 	%r120, [%rd1+89288];
	setp.lt.s32 	%p62, %r23, %r120;
	and.pred  	%p63, %p59, %p62;
	@%p63 bra 	$L__BB1_30;
	mov.u64 	%rd180, $str$11;
	cvta.global.u64 	%rd181, %rd180;
	mov.u64 	%rd182, $str$5;
	cvta.global.u64 	%rd183, %rd182;
	mov.u64 	%rd184, __unnamed_2;
	cvta.global.u64 	%rd185, %rd184;
	{ // callseq 15, 0
	.param .b64 param0;
	st.param.b64 	[param0], %rd181;
	.param .b64 param1;
	st.param.b64 	[param1], %rd183;
	.param .b32 param2;
	st.param.b32 	[param2], 198;
	.param .b64 param3;
	st.param.b64 	[param3], %rd185;
	.param .b64 param4;
	st.param.b64 	[param4], 1;
	call.uni 
	__assertfail, 
	(
	param0, 
	param1, 
	param2, 
	param3, 
	param4
	);
	} // callseq 15
$L__BB1_30:
	ld.global.u32 	%r121, [%rd13+4];
	setp.gt.s32 	%p64, %r255, %r121;
	@%p64 bra 	$L__BB1_97;
	mul.wide.s32 	%rd186, %r255, 4;
	add.s64 	%rd187, %rd1, %rd186;
	ld.global.u32 	%r122, [%rd187+52992];
	setp.ne.s32 	%p65, %r122, %r12;
	add.s32 	%r255, %r255, 1;
	@%p65 bra 	$L__BB1_28;
	add.s32 	%r254, %r254, 1;
	setp.ne.s32 	%p66, %r254, %r9;
	@%p66 bra 	$L__BB1_25;
$L__BB1_33:
	ld.volatile.global.u32 	%r123, [%rd6];
	setp.eq.s32 	%p67, %r123, 0;
	@%p67 bra 	$L__BB1_66;
	setp.ne.s32 	%p68, %r123, 1;
	@%p68 bra 	$L__BB1_97;
	atom.global.add.u32 	%r259, [%rd5], 1;
	setp.lt.u32 	%p70, %r259, 853;
	mov.pred 	%p108, -1;
	@%p70 bra 	$L__BB1_45;
	mov.b32 	%r256, 1;
$L__BB1_37:
	setp.eq.s32 	%p108, %r256, 0;
	@%p108 bra 	$L__BB1_41;
	atom.global.add.u32 	%r125, [%rd5], -1;
$L__BB1_39:
	ld.volatile.global.u32 	%r126, [%rd4];
	setp.eq.s32 	%p71, %r126, 1;
	@%p71 bra 	$L__BB1_39;
	mov.b32 	%r256, 0;
	st.volatile.global.u32 	[%rd6], %r256;
	st.volatile.global.u32 	[%rd4], %r256;
	atom.global.add.u32 	%r259, [%rd8], 1;
	bra.uni 	$L__BB1_44;
$L__BB1_41:
	atom.global.add.u32 	%r128, [%rd8], -1;
$L__BB1_42:
	ld.volatile.global.u32 	%r129, [%rd2];
	setp.eq.s32 	%p72, %r129, 1;
	@%p72 bra 	$L__BB1_42;
	mov.b32 	%r131, 0;
	st.volatile.global.u32 	[%rd2], %r131;
	mov.b32 	%r256, 1;
	st.volatile.global.u32 	[%rd6], %r256;
	atom.global.add.u32 	%r259, [%rd5], 1;
$L__BB1_44:
	setp.gt.u32 	%p73, %r259, 852;
	@%p73 bra 	$L__BB1_37;
$L__BB1_45:
	@%p108 bra 	$L__BB1_56;
	setp.lt.u64 	%p74, %rd10, 4294967296;
	mul.wide.u32 	%rd188, %r259, 12;
	add.s64 	%rd14, %rd7, %rd188;
	@%p74 bra 	$L__BB1_54;
	setp.lt.u64 	%p75, %rd10, 17179869184;
	mov.b32 	%r261, 0;
	@%p75 bra 	$L__BB1_50;
	mov.b32 	%r260, 0;
$L__BB1_49:
	mul.wide.u32 	%rd189, %r260, 4;
	add.s64 	%rd190, %rd9, %rd189;
	ld.local.v2.u32 	{%r134, %r135}, [%rd190];
	ld.global.u32 	%r136, [%rd14+8];
	add.s32 	%r137, %r136, 1;
	st.global.u32 	[%rd14+8], %r137;
	mul.wide.u32 	%rd191, %r136, 4;
	add.s64 	%rd192, %rd14, %rd191;
	st.global.u32 	[%rd192], %r134;
	ld.global.u32 	%r138, [%rd14+8];
	add.s32 	%r139, %r138, 1;
	st.global.u32 	[%rd14+8], %r139;
	mul.wide.u32 	%rd193, %r138, 4;
	add.s64 	%rd194, %rd14, %rd193;
	st.global.u32 	[%rd194], %r135;
	ld.local.v2.u32 	{%r140, %r141}, [%rd190+8];
	ld.global.u32 	%r142, [%rd14+8];
	add.s32 	%r143, %r142, 1;
	st.global.u32 	[%rd14+8], %r143;
	mul.wide.u32 	%rd195, %r142, 4;
	add.s64 	%rd196, %rd14, %rd195;
	st.global.u32 	[%rd196], %r140;
	ld.global.u32 	%r144, [%rd14+8];
	add.s32 	%r145, %r144, 1;
	st.global.u32 	[%rd14+8], %r145;
	mul.wide.u32 	%rd197, %r144, 4;
	add.s64 	%rd198, %rd14, %rd197;
	st.global.u32 	[%rd198], %r141;
	add.s32 	%r260, %r260, 4;
	and.b32  	%r261, %r4, -4;
	setp.ne.s32 	%p76, %r260, %r261;
	@%p76 bra 	$L__BB1_49;
$L__BB1_50:
	setp.eq.s32 	%p77, %r10, 0;
	@%p77 bra 	$L__BB1_54;
	setp.eq.s32 	%p78, %r10, 1;
	mul.wide.u32 	%rd199, %r261, 4;
	add.s64 	%rd15, %rd9, %rd199;
	ld.local.u32 	%r146, [%rd15];
	ld.global.u32 	%r147, [%rd14+8];
	add.s32 	%r148, %r147, 1;
	st.global.u32 	[%rd14+8], %r148;
	mul.wide.u32 	%rd200, %r147, 4;
	add.s64 	%rd201, %rd14, %rd200;
	st.global.u32 	[%rd201], %r146;
	@%p78 bra 	$L__BB1_54;
	setp.eq.s32 	%p79, %r10, 2;
	ld.local.u32 	%r149, [%rd15+4];
	ld.global.u32 	%r150, [%rd14+8];
	add.s32 	%r151, %r150, 1;
	st.global.u32 	[%rd14+8], %r151;
	mul.wide.u32 	%rd202, %r150, 4;
	add.s64 	%rd203, %rd14, %rd202;
	st.global.u32 	[%rd203], %r149;
	@%p79 bra 	$L__BB1_54;
	ld.local.u32 	%r152, [%rd15+8];
	ld.global.u32 	%r153, [%rd14+8];
	add.s32 	%r154, %r153, 1;
	st.global.u32 	[%rd14+8], %r154;
	mul.wide.u32 	%rd204, %r153, 4;
	add.s64 	%rd205, %rd14, %rd204;
	st.global.u32 	[%rd205], %r152;
$L__BB1_54:
	ld.param.u64 	%rd276, [_Z49run_single_step_vectorvertex_embedding_per_vertexILm1EEvPviP3CSRS0_S0_PiS0_S3_PV13BUFFER_STATUSS0_S3_S6_PViS3_S3_i_param_13];
	ld.global.u32 	%r155, [%rd14+8];
	add.s32 	%r156, %r155, 1;
	st.global.u32 	[%rd14+8], %r156;
	mul.wide.u32 	%rd206, %r155, 4;
	add.s64 	%rd207, %rd14, %rd206;
	st.global.u32 	[%rd207], %r12;
	cvta.to.global.u64 	%rd208, %rd276;
	atom.global.add.u32 	%r157, [%rd208], 1;
	setp.lt.u32 	%p80, %r157, 853;
	@%p80 bra 	$L__BB1_97;
	mov.b32 	%r158, 1;
	st.volatile.global.u32 	[%rd4], %r158;
	bra.uni 	$L__BB1_97;
$L__BB1_56:
	setp.lt.u64 	%p81, %rd10, 4294967296;
	mul.wide.u32 	%rd209, %r259, 12;
	add.s64 	%rd16, %rd3, %rd209;
	@%p81 bra 	$L__BB1_64;
	setp.lt.u64 	%p82, %rd10, 17179869184;
	mov.b32 	%r263, 0;
	@%p82 bra 	$L__BB1_60;
	mov.b32 	%r262, 0;
$L__BB1_59:
	mul.wide.u32 	%rd210, %r262, 4;
	add.s64 	%rd211, %rd9, %rd210;
	ld.local.v2.u32 	{%r161, %r162}, [%rd211];
	ld.global.u32 	%r163, [%rd16+8];
	add.s32 	%r164, %r163, 1;
	st.global.u32 	[%rd16+8], %r164;
	mul.wide.u32 	%rd212, %r163, 4;
	add.s64 	%rd213, %rd16, %rd212;
	st.global.u32 	[%rd213], %r161;
	ld.global.u32 	%r165, [%rd16+8];
	add.s32 	%r166, %r165, 1;
	st.global.u32 	[%rd16+8], %r166;
	mul.wide.u32 	%rd214, %r165, 4;
	add.s64 	%rd215, %rd16, %rd214;
	st.global.u32 	[%rd215], %r162;
	ld.local.v2.u32 	{%r167, %r168}, [%rd211+8];
	ld.global.u32 	%r169, [%rd16+8];
	add.s32 	%r170, %r169, 1;
	st.global.u32 	[%rd16+8], %r170;
	mul.wide.u32 	%rd216, %r169, 4;
	add.s64 	%rd217, %rd16, %rd216;
	st.global.u32 	[%rd217], %r167;
	ld.global.u32 	%r171, [%rd16+8];
	add.s32 	%r172, %r171, 1;
	st.global.u32 	[%rd16+8], %r172;
	mul.wide.u32 	%rd218, %r171, 4;
	add.s64 	%rd219, %rd16, %rd218;
	st.global.u32 	[%rd219], %r168;
	add.s32 	%r262, %r262, 4;
	and.b32  	%r263, %r4, -4;
	setp.ne.s32 	%p83, %r262, %r263;
	@%p83 bra 	$L__BB1_59;
$L__BB1_60:
	setp.eq.s32 	%p84, %r10, 0;
	@%p84 bra 	$L__BB1_64;
	setp.eq.s32 	%p85, %r10, 1;
	mul.wide.u32 	%rd220, %r263, 4;
	add.s64 	%rd17, %rd9, %rd220;
	ld.local.u32 	%r173, [%rd17];
	ld.global.u32 	%r174, [%rd16+8];
	add.s32 	%r175, %r174, 1;
	st.global.u32 	[%rd16+8], %r175;
	mul.wide.u32 	%rd221, %r174, 4;
	add.s64 	%rd222, %rd16, %rd221;
	st.global.u32 	[%rd222], %r173;
	@%p85 bra 	$L__BB1_64;
	setp.eq.s32 	%p86, %r10, 2;
	ld.local.u32 	%r176, [%rd17+4];
	ld.global.u32 	%r177, [%rd16+8];
	add.s32 	%r178, %r177, 1;
	st.global.u32 	[%rd16+8], %r178;
	mul.wide.u32 	%rd223, %r177, 4;
	add.s64 	%rd224, %rd16, %rd223;
	st.global.u32 	[%rd224], %r176;
	@%p86 bra 	$L__BB1_64;
	ld.local.u32 	%r179, [%rd17+8];
	ld.global.u32 	%r180, [%rd16+8];
	add.s32 	%r181, %r180, 1;
	st.global.u32 	[%rd16+8], %r181;
	mul.wide.u32 	%rd225, %r180, 4;
	add.s64 	%rd226, %rd16, %rd225;
	st.global.u32 	[%rd226], %r179;
$L__BB1_64:
	ld.param.u64 	%rd278, [_Z49run_single_step_vectorvertex_embedding_per_vertexILm1EEvPviP3CSRS0_S0_PiS0_S3_PV13BUFFER_STATUSS0_S3_S6_PViS3_S3_i_param_14];
	ld.global.u32 	%r182, [%rd16+8];
	add.s32 	%r183, %r182, 1;
	st.global.u32 	[%rd16+8], %r183;
	mul.wide.u32 	%rd227, %r182, 4;
	add.s64 	%rd228, %rd16, %rd227;
	st.global.u32 	[%rd228], %r12;
	cvta.to.global.u64 	%rd229, %rd278;
	atom.global.add.u32 	%r184, [%rd229], 1;
	setp.lt.u32 	%p87, %r184, 853;
	@%p87 bra 	$L__BB1_97;
	mov.b32 	%r185, 1;
	st.volatile.global.u32 	[%rd2], %r185;
	bra.uni 	$L__BB1_97;
$L__BB1_66:
	atom.global.add.u32 	%r267, [%rd8], 1;
	setp.lt.u32 	%p89, %r267, 853;
	mov.pred 	%p109, 0;
	@%p89 bra 	$L__BB1_76;
	mov.b32 	%r264, 0;
$L__BB1_68:
	setp.eq.s32 	%p109, %r264, 0;
	@%p109 bra 	$L__BB1_72;
	atom.global.add.u32 	%r187, [%rd5], -1;
$L__BB1_70:
	ld.volatile.global.u32 	%r188, [%rd4];
	setp.eq.s32 	%p90, %r188, 1;
	@%p90 bra 	$L__BB1_70;
	mov.b32 	%r264, 0;
	st.volatile.global.u32 	[%rd6], %r264;
	st.volatile.global.u32 	[%rd4], %r264;
	atom.global.add.u32 	%r267, [%rd8], 1;
	bra.uni 	$L__BB1_75;
$L__BB1_72:
	atom.global.add.u32 	%r190, [%rd8], -1;
$L__BB1_73:
	ld.volatile.global.u32 	%r191, [%rd2];
	setp.eq.s32 	%p91, %r191, 1;
	@%p91 bra 	$L__BB1_73;
	mov.b32 	%r264, 1;
	st.volatile.global.u32 	[%rd6], %r264;
	mov.b32 	%r193, 0;
	st.volatile.global.u32 	[%rd2], %r193;
	atom.global.add.u32 	%r267, [%rd5], 1;
$L__BB1_75:
	setp.gt.u32 	%p92, %r267, 852;
	@%p92 bra 	$L__BB1_68;
$L__BB1_76:
	@%p109 bra 	$L__BB1_87;
	setp.lt.u64 	%p93, %rd10, 4294967296;
	mul.wide.u32 	%rd230, %r267, 12;
	add.s64 	%rd18, %rd7, %rd230;
	@%p93 bra 	$L__BB1_85;
	setp.lt.u64 	%p94, %rd10, 17179869184;
	mov.b32 	%r269, 0;
	@%p94 bra 	$L__BB1_81;
	mov.b32 	%r268, 0;
$L__BB1_80:
	mul.wide.u32 	%rd231, %r268, 4;
	add.s64 	%rd232, %rd9, %rd231;
	ld.local.v2.u32 	{%r196, %r197}, [%rd232];
	ld.global.u32 	%r198, [%rd18+8];
	add.s32 	%r199, %r198, 1;
	st.global.u32 	[%rd18+8], %r199;
	mul.wide.u32 	%rd233, %r198, 4;
	add.s64 	%rd234, %rd18, %rd233;
	st.global.u32 	[%rd234], %r196;
	ld.global.u32 	%r200, [%rd18+8];
	add.s32 	%r201, %r200, 1;
	st.global.u32 	[%rd18+8], %r201;
	mul.wide.u32 	%rd235, %r200, 4;
	add.s64 	%rd236, %rd18, %rd235;
	st.global.u32 	[%rd236], %r197;
	ld.local.v2.u32 	{%r202, %r203}, [%rd232+8];
	ld.global.u32 	%r204, [%rd18+8];
	add.s32 	%r205, %r204, 1;
	st.global.u32 	[%rd18+8], %r205;
	mul.wide.u32 	%rd237, %r204, 4;
	add.s64 	%rd238, %rd18, %rd237;
	st.global.u32 	[%rd238], %r202;
	ld.global.u32 	%r206, [%rd18+8];
	add.s32 	%r207, %r206, 1;
	st.global.u32 	[%rd18+8], %r207;
	mul.wide.u32 	%rd239, %r206, 4;
	add.s64 	%rd240, %rd18, %rd239;
	st.global.u32 	[%rd240], %r203;
	add.s32 	%r268, %r268, 4;
	and.b32  	%r269, %r4, -4;
	setp.ne.s32 	%p95, %r268, %r269;
	@%p95 bra 	$L__BB1_80;
$L__BB1_81:
	setp.eq.s32 	%p96, %r10, 0;
	@%p96 bra 	$L__BB1_85;
	setp.eq.s32 	%p97, %r10, 1;
	mul.wide.u32 	%rd241, %r269, 4;
	add.s64 	%rd19, %rd9, %rd241;
	ld.local.u32 	%r208, [%rd19];
	ld.global.u32 	%r209, [%rd18+8];
	add.s32 	%r210, %r209, 1;
	st.global.u32 	[%rd18+8], %r210;
	mul.wide.u32 	%rd242, %r209, 4;
	add.s64 	%rd243, %rd18, %rd242;
	st.global.u32 	[%rd243], %r208;
	@%p97 bra 	$L__BB1_85;
	setp.eq.s32 	%p98, %r10, 2;
	ld.local.u32 	%r211, [%rd19+4];
	ld.global.u32 	%r212, [%rd18+8];
	add.s32 	%r213, %r212, 1;
	st.global.u32 	[%rd18+8], %r213;
	mul.wide.u32 	%rd244, %r212, 4;
	add.s64 	%rd245, %rd18, %rd244;
	st.global.u32 	[%rd245], %r211;
	@%p98 bra 	$L__BB1_85;
	ld.local.u32 	%r214, [%rd19+8];
	ld.global.u32 	%r215, [%rd18+8];
	add.s32 	%r216, %r215, 1;
	st.global.u32 	[%rd18+8], %r216;
	mul.wide.u32 	%rd246, %r215, 4;
	add.s64 	%rd247, %rd18, %rd246;
	st.global.u32 	[%rd247], %r214;
$L__BB1_85:
	ld.param.u64 	%rd277, [_Z49run_single_step_vectorvertex_embedding_per_vertexILm1EEvPviP3CSRS0_S0_PiS0_S3_PV13BUFFER_STATUSS0_S3_S6_PViS3_S3_i_param_13];
	ld.global.u32 	%r217, [%rd18+8];
	add.s32 	%r218, %r217, 1;
	st.global.u32 	[%rd18+8], %r218;
	mul.wide.u32 	%rd248, %r217, 4;
	add.s64 	%rd249, %rd18, %rd248;
	st.global.u32 	[%rd249], %r12;
	cvta.to.global.u64 	%rd250, %rd277;
	atom.global.add.u32 	%r219, [%rd250], 1;
	setp.lt.u32 	%p99, %r219, 853;
	@%p99 bra 	$L__BB1_97;
	mov.b32 	%r220, 1;
	st.volatile.global.u32 	[%rd4], %r220;
	bra.uni 	$L__BB1_97;
$L__BB1_87:
	setp.lt.u64 	%p100, %rd10, 4294967296;
	mul.wide.u32 	%rd251, %r267, 12;
	add.s64 	%rd20, %rd3, %rd251;
	@%p100 bra 	$L__BB1_95;
	setp.lt.u64 	%p101, %rd10, 17179869184;
	mov.b32 	%r271, 0;
	@%p101 bra 	$L__BB1_91;
	mov.b32 	%r270, 0;
$L__BB1_90:
	mul.wide.u32 	%rd252, %r270, 4;
	add.s64 	%rd253, %rd9, %rd252;
	ld.local.v2.u32 	{%r223, %r224}, [%rd253];
	ld.global.u32 	%r225, [%rd20+8];
	add.s32 	%r226, %r225, 1;
	st.global.u32 	[%rd20+8], %r226;
	mul.wide.u32 	%rd254, %r225, 4;
	add.s64 	%rd255, %rd20, %rd254;
	st.global.u32 	[%rd255], %r223;
	ld.global.u32 	%r227, [%rd20+8];
	add.s32 	%r228, %r227, 1;
	st.global.u32 	[%rd20+8], %r228;
	mul.wide.u32 	%rd256, %r227, 4;
	add.s64 	%rd257, %rd20, %rd256;
	st.global.u32 	[%rd257], %r224;
	ld.local.v2.u32 	{%r229, %r230}, [%rd253+8];
	ld.global.u32 	%r231, [%rd20+8];
	add.s32 	%r232, %r231, 1;
	st.global.u32 	[%rd20+8], %r232;
	mul.wide.u32 	%rd258, %r231, 4;
	add.s64 	%rd259, %rd20, %rd258;
	st.global.u32 	[%rd259], %r229;
	ld.global.u32 	%r233, [%rd20+8];
	add.s32 	%r234, %r233, 1;
	st.global.u32 	[%rd20+8], %r234;
	mul.wide.u32 	%rd260, %r233, 4;
	add.s64 	%rd261, %rd20, %rd260;
	st.global.u32 	[%rd261], %r230;
	add.s32 	%r270, %r270, 4;
	and.b32  	%r271, %r4, -4;
	setp.ne.s32 	%p102, %r270, %r271;
	@%p102 bra 	$L__BB1_90;
$L__BB1_91:
	setp.eq.s32 	%p103, %r10, 0;
	@%p103 bra 	$L__BB1_95;
	setp.eq.s32 	%p104, %r10, 1;
	mul.wide.u32 	%rd262, %r271, 4;
	add.s64 	%rd21, %rd9, %rd262;
	ld.local.u32 	%r235, [%rd21];
	ld.global.u32 	%r236, [%rd20+8];
	add.s32 	%r237, %r236, 1;
	st.global.u32 	[%rd20+8], %r237;
	mul.wide.u32 	%rd263, %r236, 4;
	add.s64 	%rd264, %rd20, %rd263;
	st.global.u32 	[%rd264], %r235;
	@%p104 bra 	$L__BB1_95;
	setp.eq.s32 	%p105, %r10, 2;
	ld.local.u32 	%r238, [%rd21+4];
	ld.global.u32 	%r239, [%rd20+8];
	add.s32 	%r240, %r239, 1;
	st.global.u32 	[%rd20+8], %r240;
	mul.wide.u32 	%rd265, %r239, 4;
	add.s64 	%rd266, %rd20, %rd265;
	st.global.u32 	[%rd266], %r238;
	@%p105 bra 	$L__BB1_95;
	ld.local.u32 	%r241, [%rd21+8];
	ld.global.u32 	%r242, [%rd20+8];
	add.s32 	%r243, %r242, 1;
	st.global.u32 	[%rd20+8], %r243;
	mul.wide.u32 	%rd267, %r242, 4;
	add.s64 	%rd268, %rd20, %rd267;
	st.global.u32 	[%rd268], %r241;
$L__BB1_95:
	ld.param.u64 	%rd279, [_Z49run_single_step_vectorvertex_embedding_per_vertexILm1EEvPviP3CSRS0_S0_PiS0_S3_PV13BUFFER_STATUSS0_S3_S6_PViS3_S3_i_param_14];
	ld.global.u32 	%r244, [%rd20+8];
	add.s32 	%r245, %r244, 1;
	st.global.u32 	[%rd20+8], %r245;
	mul.wide.u32 	%rd269, %r244, 4;
	add.s64 	%rd270, %rd20, %rd269;
	st.global.u32 	[%rd270], %r12;
	cvta.to.global.u64 	%rd271, %rd279;
	atom.global.add.u32 	%r246, [%rd271], 1;
	setp.lt.u32 	%p106, %r246, 853;
	@%p106 bra 	$L__BB1_97;
	mov.b32 	%r247, 1;
	st.volatile.global.u32 	[%rd2], %r247;
$L__BB1_97:
	add.s32 	%r250, %r11, 1;
	setp.eq.s32 	%p107, %r11, %r8;
	@%p107 bra 	$L__BB1_126;
	bra.uni 	$L__BB1_8;
$L__BB1_98:
	ld.param.u64 	%rd275, [_Z49run_single_step_vectorvertex_embedding_per_vertexILm1EEvPviP3CSRS0_S0_PiS0_S3_PV13BUFFER_STATUSS0_S3_S6_PViS3_S3_i_param_5];
	ld.param.u64 	%rd274, [_Z49run_single_step_vectorvertex_embedding_per_vertexILm1EEvPviP3CSRS0_S0_PiS0_S3_PV13BUFFER_STATUSS0_S3_S6_PViS3_S3_i_param_4];
	max.u32 	%r60, %r4, 1;
	cvta.to.global.u64 	%rd22, %rd275;
	cvta.to.global.u64 	%rd23, %rd274;
	cvt.u32.u64 	%r89, %rd10;
	add.u64 	%rd92, %SP, 0;
	mov.u64 	%rd94, $str$9;
	mov.u64 	%rd96, $str$10;
	mov.u64 	%rd98, $str$5;
$L__BB1_99:
	mov.u32 	%r61, %r250;
	mul.wide.s32 	%rd88, %r61, 4;
	add.s64 	%rd89, %rd1, %rd88;
	ld.global.u32 	%r62, [%rd89+52992];
	setp.lt.s32 	%p14, %r62, %r89;
	@%p14 bra 	$L__BB1_125;
	setp.lt.u64 	%p15, %rd10, 4294967296;
	@%p15 bra 	$L__BB1_124;
	mov.b16 	%rs15, 0;
	mov.b32 	%r273, 0;
$L__BB1_102:
	mul.wide.u32 	%rd90, %r273, 4;
	add.s64 	%rd91, %rd9, %rd90;
	ld.local.u32 	%r64, [%rd91];
	and.b16  	%rs6, %rs15, 255;
	setp.ne.s16 	%p16, %rs6, 0;
	@%p16 bra 	$L__BB1_110;
	ld.global.u32 	%r65, [%rd1+89288];
	setp.lt.s32 	%p17, %r64, %r65;
	setp.gt.s32 	%p18, %r64, -1;
	and.pred  	%p19, %p18, %p17;
	@%p19 bra 	$L__BB1_105;
	cvta.to.local.u64 	%rd93, %rd92;
	st.local.v2.u32 	[%rd93], {%r64, %r65};
	cvta.global.u64 	%rd95, %rd94;
	{ // callseq 4, 0
	.param .b64 param0;
	st.param.b64 	[param0], %rd95;
	.param .b64 param1;
	st.param.b64 	[param1], %rd92;
	.param .b32 retval0;
	call.uni (retval0), 
	vprintf, 
	(
	param0, 
	param1
	);
	ld.param.b32 	%r91, [retval0];
	} // callseq 4
	cvta.global.u64 	%rd97, %rd96;
	cvta.global.u64 	%rd99, %rd98;
	mov.u64 	%rd100, __unnamed_1;
	cvta.global.u64 	%rd101, %rd100;
	{ // callseq 5, 0
	.param .b64 param0;
	st.param.b64 	[param0], %rd97;
	.param .b64 param1;
	st.param.b64 	[param1], %rd99;
	.param .b32 param2;
	st.param.b32 	[param2], 190;
	.param .b64 param3;
	st.param.b64 	[param3], %rd101;
	.param .b64 param4;
	st.param.b64 	[param4], 1;
	call.uni 
	__assertfail, 
	(
	param0, 
	param1, 
	param2, 
	param3, 
	param4
	);
	} // callseq 5
$L__BB1_105:
	mul.wide.s32 	%rd102, %r64, 16;
	add.s64 	%rd103, %rd1, %rd102;
	add.s64 	%rd24, %rd103, 8;
	ld.global.u32 	%r274, [%rd103+8];
$L__BB1_106:
	ld.global.u32 	%r93, [%rd1+89288];
	setp.lt.s32 	%p21, %r64, %r93;
	and.pred  	%p22, %p18, %p21;
	@%p22 bra 	$L__BB1_108;
	mov.u64 	%rd104, $str$11;
	cvta.global.u64 	%rd105, %rd104;
	mov.u64 	%rd106, $str$5;
	cvta.global.u64 	%rd107, %rd106;
	mov.u64 	%rd108, __unnamed_2;
	cvta.global.u64 	%rd109, %rd108;
	{ // callseq 6, 0
	.param .b64 param0;
	st.param.b64 	[param0], %rd105;
	.param .b64 param1;
	st.param.b64 	[param1], %rd107;
	.param .b32 param2;
	st.param.b32 	[param2], 198;
	.param .b64 param3;
	st.param.b64 	[param3], %rd109;
	.param .b64 param4;
	st.param.b64 	[param4], 1;
	call.uni 
	__assertfail, 
	(
	param0, 
	param1, 
	param2, 
	param3, 
	param4
	);
	} // callseq 6
$L__BB1_108:
	ld.global.u32 	%r94, [%rd24+4];
	setp.gt.s32 	%p23, %r274, %r94;
	@%p23 bra 	$L__BB1_110;
	mul.wide.s32 	%rd110, %r274, 4;
	add.s64 	%rd111, %rd1, %rd110;
	ld.global.u32 	%r95, [%rd111+52992];
	setp.eq.s32 	%p24, %r95, %r62;
	add.s32 	%r274, %r274, 1;
	mov.b16 	%rs16, 1;
	@%p24 bra 	$L__BB1_111;
	bra.uni 	$L__BB1_106;
$L__BB1_110:
	and.b16  	%rs8, %rs15, 255;
	setp.ne.s16 	%p25, %rs8, 0;
	setp.gt.s32 	%p26, %r64, %r62;
	and.pred  	%p27, %p25, %p26;
	mov.u16 	%rs16, %rs15;
	@%p27 bra 	$L__BB1_125;
$L__BB1_111:
	add.s32 	%r273, %r273, 1;
	setp.ne.s32 	%p28, %r273, %r4;
	mov.u16 	%rs15, %rs16;
	@%p28 bra 	$L__BB1_102;
	mov.b32 	%r275, 0;
$L__BB1_113:
	mul.wide.u32 	%rd112, %r275, 4;
	add.s64 	%rd113, %rd9, %rd112;
	ld.local.u32 	%r97, [%rd113];
	setp.eq.s32 	%p29, %r97, %r62;
	@%p29 bra 	$L__BB1_125;
	add.s32 	%r275, %r275, 1;
	setp.ne.s32 	%p30, %r275, %r4;
	@%p30 bra 	$L__BB1_113;
	mov.b32 	%r276, 0;
$L__BB1_116:
	mul.wide.u32 	%rd114, %r276, 4;
	add.s64 	%rd115, %rd9, %rd114;
	ld.local.u32 	%r73, [%rd115];
	ld.global.u32 	%r74, [%rd1+89288];
	setp.lt.s32 	%p31, %r73, %r74;
	setp.gt.s32 	%p32, %r73, -1;
	and.pred  	%p33, %p32, %p31;
	@%p33 bra 	$L__BB1_118;
	add.u64 	%rd116, %SP, 0;
	add.u64 	%rd117, %SPL, 0;
	st.local.v2.u32 	[%rd117], {%r73, %r74};
	mov.u64 	%rd118, $str$9;
	cvta.global.u64 	%rd119, %rd118;
	{ // callseq 7, 0
	.param .b64 param0;
	st.param.b64 	[param0], %rd119;
	.param .b64 param1;
	st.param.b64 	[param1], %rd116;
	.param .b32 retval0;
	call.uni (retval0), 
	vprintf, 
	(
	param0, 
	param1
	);
	ld.param.b32 	%r99, [retval0];
	} // callseq 7
	mov.u64 	%rd120, $str$10;
	cvta.global.u64 	%rd121, %rd120;
	mov.u64 	%rd122, $str$5;
	cvta.global.u64 	%rd123, %rd122;
	mov.u64 	%rd124, __unnamed_1;
	cvta.global.u64 	%rd125, %rd124;
	{ // callseq 8, 0
	.param .b64 param0;
	st.param.b64 	[param0], %rd121;
	.param .b64 param1;
	st.param.b64 	[param1], %rd123;
	.param .b32 param2;
	st.param.b32 	[param2], 190;
	.param .b64 param3;
	st.param.b64 	[param3], %rd125;
	.param .b64 param4;
	st.param.b64 	[param4], 1;
	call.uni 
	__assertfail, 
	(
	param0, 
	param1, 
	param2, 
	param3, 
	param4
	);
	} // callseq 8
$L__BB1_118:
	mul.wide.s32 	%rd126, %r73, 16;
	add.s64 	%rd127, %rd1, %rd126;
	add.s64 	%rd25, %rd127, 8;
	ld.global.u32 	%r277, [%rd127+8];
$L__BB1_119:
	ld.global.u32 	%r101, [%rd1+89288];
	setp.lt.s32 	%p35, %r73, %r101;
	and.pred  	%p36, %p32, %p35;
	@%p36 bra 	$L__BB1_121;
	mov.u64 	%rd128, $str$11;
	cvta.global.u64 	%rd129, %rd128;
	mov.u64 	%rd130, $str$5;
	cvta.global.u64 	%rd131, %rd130;
	mov.u64 	%rd132, __unnamed_2;
	cvta.global.u64 	%rd133, %rd132;
	{ // callseq 9, 0
	.param .b64 param0;
	st.param.b64 	[param0], %rd129;
	.param .b64 param1;
	st.param.b64 	[param1], %rd131;
	.param .b32 param2;
	st.param.b32 	[param2], 198;
	.param .b64 param3;
	st.param.b64 	[param3], %rd133;
	.param .b64 param4;
	st.param.b64 	[param4], 1;
	call.uni 
	__assertfail, 
	(
	param0, 
	param1, 
	param2, 
	param3, 
	param4
	);
	} // callseq 9
$L__BB1_121:
	ld.global.u32 	%r102, [%rd25+4];
	setp.gt.s32 	%p37, %r277, %r102;
	@%p37 bra 	$L__BB1_125;
	mul.wide.s32 	%rd134, %r277, 4;
	add.s64 	%rd135, %rd1, %rd134;
	ld.global.u32 	%r103, [%rd135+52992];
	setp.ne.s32 	%p38, %r103, %r62;
	add.s32 	%r277, %r277, 1;
	@%p38 bra 	$L__BB1_119;
	add.s32 	%r276, %r276, 1;
	setp.ne.s32 	%p39, %r276, %r60;
	@%p39 bra 	$L__BB1_116;
$L__BB1_124:
	atom.global.add.u32 	%r104, [%rd22], 1;
	atom.global.add.u32 	%r105, [%rd8], 1;
	shl.b32 	%r106, %r105, 1;
	mul.wide.s32 	%rd136, %r106, 4;
	add.s64 	%rd137, %rd7, %rd136;
	st.global.u32 	[%rd137], %r1;
	st.global.u32 	[%rd137+4], %r62;
	shl.b32 	%r107, %r104, 1;
	mul.wide.s32 	%rd138, %r107, 4;
	add.s64 	%rd139, %rd23, %rd138;
	st.global.u32 	[%rd139], %r1;
	st.global.u32 	[%rd139+4], %r62;
$L__BB1_125:
	add.s32 	%r250, %r61, 1;
	setp.ne.s32 	%p40, %r61, %r8;
	@%p40 bra 	$L__BB1_99;
$L__BB1_126:
	ret;

}
	// .globl	_Z49run_single_step_vectorvertex_embedding_per_vertexILm2EEvPviP3CSRS0_S0_PiS0_S3_PV13BUFFER_STATUSS0_S3_S6_PViS3_S3_i
.visible .entry _Z49run_single_step_vectorvertex_embedding_per_vertexILm2EEvPviP3CSRS0_S0_PiS0_S3_PV13BUFFER_STATUSS0_S3_S6_PViS3_S3_i(
	.param .u64 .ptr .align 1 _Z49run_single_step_vectorvertex_embedding_per_vertexILm2EEvPviP3CSRS0_S0_PiS0_S3_PV13BUFFER_STATUSS0_S3_S6_PViS3_S3_i_param_0,
	.param .u32 _Z49run_single_step_vectorvertex_embedding_per_vertexILm2EEvPviP3CSRS0_S0_PiS0_S3_PV13BUFFER_STATUSS0_S3_S6_PViS3_S3_i_param_1,
	.param .u64 .ptr .align 1 _Z49run_single_step_vectorvertex_embedding_per_vertexILm2EEvPviP3CSRS0_S0_PiS0_S3_PV13BUFFER_STATUSS0_S3_S6_PViS3_S3_i_param_2,
	.param .u64 .ptr .align 1 _Z49run_single_step_vectorvertex_embedding_per_vertexILm2EEvPviP3CSRS0_S0_PiS0_S3_PV13BUFFER_STATUSS0_S3_S6_PViS3_S3_i_param_3,
	.param .u64 .ptr .align 1 _Z49run_single_step_vectorvertex_embedding_per_vertexILm2EEvPviP3CSRS0_S0_PiS0_S3_PV13BUFFER_STATUSS0_S3_S6_PViS3_S3_i_param_4,
	.param .u64 .ptr .align 1 _Z49run_single_step_vectorvertex_embedding_per_vertexILm2EEvPviP3CSRS0_S0_PiS0_S3_PV13BUFFER_STATUSS0_S3_S6_PViS3_S3_i_param_5,
	.param .u64 .ptr .align 1 _Z49run_single_step_vectorvertex_embedding_per_vertexILm2EEvPviP3CSRS0_S0_PiS0_S3_PV13BUFFER_STATUSS0_S3_S6_PViS3_S3_i_param_6,
	.param .u64 .ptr .align 1 _Z49run_single_step_vectorvertex_embedding_per_vertexILm2EEvPviP3CSRS0_S0_PiS0_S3_PV13BUFFER_STATUSS0_S3_S6_PViS3_S3_i_param_7,
	.param .u64 .ptr .align 1 _Z49run_single_step_vectorvertex_embedding_per_vertexILm2EEvPviP3CSRS0_S0_PiS0_S3_PV13BUFFER_STATUSS0_S3_S6_PViS3_S3_i_param_8,
	.param .u64 .ptr .align 1 _Z49run_single_step_vectorvertex_embedding_per_vertexILm2EEvPviP3CSRS0_S0_PiS0_S3_PV13BUFFER_STATUSS0_S3_S6_PViS3_S3_i_param_9,
	.param .u64 .ptr .align 1 _Z49run_single_step_vectorvertex_embedding_per_vertexILm2EEvPviP3CSRS0_S0_PiS0_S3_PV13BUFFER_STATUSS0_S3_S6_PViS3_S3_i_param_10,
	.param .u64 .ptr .align 1 _Z49run_single_step_vectorvertex_embedding_per_vertexILm2EEvPviP3CSRS0_S0_PiS0_S3_PV13BUFFER_STATUSS0_S3_S6_PViS3_S3_i_param_11,
	.param .u64 .ptr .align 1 _Z49run_single_step_vectorvertex_embedding_per_vertexILm2EEvPviP3CSRS0_S0_PiS0_S3_PV13BUFFER_STATUSS0_S3_S6_PViS3_S3_i_param_12,
	.param .u64 .ptr .align 1 _Z49run_single_step_vectorvertex_embedding_per_vertexILm2EEvPviP3CSRS0_S0_PiS0_S3_PV13BUFFER_STATUSS0_S3_S6_PViS3_S3_i_param_13,
	.param .u64 .ptr .align 1 _Z49run_single_step_vectorvertex_embedding_per_vertexILm2EEvPviP3CSRS0_S0_PiS0_S3_PV13BUFFER_STATUSS0_S3_S6_PViS3_S3_i_param_14,
	.param .u32 _Z49run_single_step_vectorvertex_embedding_per_vertexILm2EEvPviP3CSRS0_S0_PiS0_S3_PV13BUFFER_STATUSS0_S3_S6_PViS3_S3_i_param_15
)
{
	.local .align 8 .b8 	__local_depot2[24];
	.reg .b64 	%SP;
	.reg .b64 	%SPL;
	.reg .pred 	%p<231>;
	.reg .b16 	%rs<49>;
	.reg .b32 	%r<674>;
	.reg .b64 	%rd<510>;

	mov.u64 	%SPL, __local_depot2;
	cvta.local.u64 	%SP, %SPL;
	ld.param.u64 	%rd50, [_Z49run_single_step_vectorvertex_embedding_per_vertexILm2EEvPviP3CSRS0_S0_PiS0_S3_PV13BUFFER_STATUSS0_S3_S6_PViS3_S3_i_param_0];
	ld.param.u32 	%r186, [_Z49run_single_step_vectorvertex_embedding_per_vertexILm2EEvPviP3CSRS0_S0_PiS0_S3_PV13BUFFER_STATUSS0_S3_S6_PViS3_S3_i_param_1];
	ld.param.u64 	%rd51, [_Z49run_single_step_vectorvertex_embedding_per_vertexILm2EEvPviP3CSRS0_S0_PiS0_S3_PV13BUFFER_STATUSS0_S3_S6_PViS3_S3_i_param_2];
	ld.param.u64 	%rd52, [_Z49run_single_step_vectorvertex_embedding_per_vertexILm2EEvPviP3CSRS0_S0_PiS0_S3_PV13BUFFER_STATUSS0_S3_S6_PViS3_S3_i_param_3];
	ld.param.u64 	%rd53, [_Z49run_single_step_vectorvertex_embedding_per_vertexILm2EEvPviP3CSRS0_S0_PiS0_S3_PV13BUFFER_STATUSS0_S3_S6_PViS3_S3_i_param_4];
	ld.param.u64 	%rd54, [_Z49run_single_step_vectorvertex_embedding_per_vertexILm2EEvPviP3CSRS0_S0_PiS0_S3_PV13BUFFER_STATUSS0_S3_S6_PViS3_S3_i_param_5];
	ld.param.u64 	%rd55, [_Z49run_single_step_vectorvertex_embedding_per_vertexILm2EEvPviP3CSRS0_S0_PiS0_S3_PV13BUFFER_STATUSS0_S3_S6_PViS3_S3_i_param_6];
	ld.param.u64 	%rd56, [_Z49run_single_step_vectorvertex_embedding_per_vertexILm2EEvPviP3CSRS0_S0_PiS0_S3_PV13BUFFER_STATUSS0_S3_S6_PViS3_S3_i_param_7];
	ld.param.u64 	%rd57, [_Z49run_single_step_vectorvertex_embedding_per_vertexILm2EEvPviP3CSRS0_S0_PiS0_S3_PV13BUFFER_STATUSS0_S3_S6_PViS3_S3_i_param_8];
	ld.param.u64 	%rd58, [_Z49run_single_step_vectorvertex_embedding_per_vertexILm2EEvPviP3CSRS0_S0_PiS0_S3_PV13BUFFER_STATUSS0_S3_S6_PViS3_S3_i_param_9];
	ld.param.u64 	%rd59, [_Z49run_single_step_vectorvertex_embedding_per_vertexILm2EEvPviP3CSRS0_S0_PiS0_S3_PV13BUFFER_STATUSS0_S3_S6_PViS3_S3_i_param_10];
	ld.param.u64 	%rd60, [_Z49run_single_step_vectorvertex_embedding_per_vertexILm2EEvPviP3CSRS0_S0_PiS0_S3_PV13BUFFER_STATUSS0_S3_S6_PViS3_S3_i_param_11];
	ld.param.u64 	%rd61, [_Z49run_single_step_vectorvertex_embedding_per_vertexILm2EEvPviP3CSRS0_S0_PiS0_S3_PV13BUFFER_STATUSS0_S3_S6_PViS3_S3_i_param_12];
	ld.param.u64 	%rd62, [_Z49run_single_step_vectorvertex_embedding_per_vertexILm2EEvPviP3CSRS0_S0_PiS0_S3_PV13BUFFER_STATUSS0_S3_S6_PViS3_S3_i_param_13];
	ld.param.u64 	%rd63, [_Z49run_single_step_vectorvertex_embedding_per_vertexILm2EEvPviP3CSRS0_S0_PiS0_S3_PV13BUFFER_STATUSS0_S3_S6_PViS3_S3_i_param_14];
	cvta.to.global.u64 	%rd1, %rd50;
	cvta.to.global.u64 	%rd2, %rd60;
	cvta.to.global.u64 	%rd3, %rd63;
	cvta.to.global.u64 	%rd4, %rd58;
	cvta.to.global.u64 	%rd5, %rd57;
	cvta.to.global.u64 	%rd6, %rd62;
	cvta.to.global.u64 	%rd7, %rd59;
	cvta.to.global.u64 	%rd8, %rd61;
	cvta.to.global.u64 	%rd9, %rd53;
	cvta.to.global.u64 	%rd10, %rd55;
	cvta.to.global.u64 	%rd11, %rd56;
	cvta.to.global.u64 	%rd12, %rd54;
	cvta.to.global.u64 	%rd13, %rd51;
	cvta.to.global.u64 	%rd14, %rd52;
	add.u64 	%rd64, %SP, 0;
	add.u64 	%rd15, %SPL, 0;
	add.u64 	%rd16, %SPL, 0;
	add.u64 	%rd17, %SPL, 0;
	add.u64 	%rd18, %SPL, 8;
	mov.u32 	%r188, %ctaid.x;
	mov.u32 	%r189, %ntid.x;
	mov.u32 	%r190, %tid.x;
	mad.lo.s32 	%r1, %r188, %r189, %r190;
	setp.ge.s32 	%p9, %r1, %r186;
	@%p9 bra 	$L__BB2_227;
	ld.param.u32 	%r613, [_Z49run_single_step_vectorvertex_embedding_per_vertexILm2EEvPviP3CSRS0_S0_PiS0_S3_PV13BUFFER_STATUSS0_S3_S6_PViS3_S3_i_param_15];
	setp.ne.s32 	%p10, %r613, 0;
	@%p10 bra 	$L__BB2_228;
	mul.wide.s32 	%rd213, %r1, 8;
	add.s64 	%rd19, %rd14, %rd213;
	ld.global.u32 	%r279, [%rd19];
	mul.wide.s32 	%rd214, %r279, 12;
	add.s64 	%rd215, %rd1, %rd214;
	ld.global.u8 	%rs1, [%rd215];
	ld.global.u8 	%rs2, [%rd215+1];
	ld.global.u8 	%rs3, [%rd215+2];
	ld.global.u8 	%rs4, [%rd215+3];
	cvt.u32.u16 	%r280, %rs1;
	prmt.b32 	%r281, %r280, %r282, 0x3340U;
	prmt.b32 	%r283, %r284, %r285, 0x3340U;
	prmt.b32 	%r2, %r281, %r283, 0x5410U;
	cvt.u32.u16 	%r286, %rs2;
	bfi.b32 	%r3, %r286, %r2, 8, 8;
	cvt.u32.u16 	%r287, %rs3;
	bfi.b32 	%r4, %r287, %r3, 16, 8;
	cvt.u32.u16 	%r288, %rs4;
	bfi.b32 	%r5, %r288, %r4, 24, 8;
	ld.global.u8 	%r289, [%rd215+5];
	ld.global.u8 	%r290, [%rd215+4];
	ld.global.u8 	%r291, [%rd215+7];
	ld.global.u8 	%r292, [%rd215+6];
	ld.global.u8 	%r293, [%rd215+9];
	ld.global.u8 	%r294, [%rd215+8];
	ld.global.u8 	%r295, [%rd215+11];
	ld.global.u8 	%r296, [%rd215+10];
	st.local.u32 	[%rd18], %r5;
	prmt.b32 	%r297, %r292, %r291, 0x3340U;
	prmt.b32 	%r298, %r290, %r289, 0x3340U;
	prmt.b32 	%r299, %r298, %r297, 0x5410U;
	st.local.u32 	[%rd18+4], %r299;
	prmt.b32 	%r300, %r296, %r295, 0x3340U;
	prmt.b32 	%r301, %r294, %r293, 0x3340U;
	prmt.b32 	%r8, %r301, %r300, 0x5410U;
	st.local.u32 	[%rd18+8], %r8;
	ld.global.u32 	%r302, [%rd19+4];
	mul.wide.s32 	%rd216, %r302, 4;
	add.s64 	%rd217, %rd18, %rd216;
	ld.local.u32 	%r6, [%rd217];
	ld.global.u32 	%r614, [%rd13+89288];
	setp.lt.s32 	%p79, %r6, %r614;
	setp.gt.s32 	%p80, %r6, -1;
	and.pred  	%p81, %p80, %p79;
	@%p81 bra 	$L__BB2_4;
	st.local.v2.u32 	[%rd17], {%r6, %r614};
	mov.u64 	%rd218, $str$9;
	cvta.global.u64 	%rd219, %rd218;
	{ // callseq 34, 0
	.param .b64 param0;
	st.param.b64 	[param0], %rd219;
	.param .b64 param1;
	st.param.b64 	[param1], %rd64;
	.param .b32 retval0;
	call.uni (retval0), 
	vprintf, 
	(
	param0, 
	param1
	);
	ld.param.b32 	%r303, [retval0];
	} // callseq 34
	mov.u64 	%rd221, $str$10;
	cvta.global.u64 	%rd222, %rd221;
	mov.u64 	%rd223, $str$5;
	cvta.global.u64 	%rd224, %rd223;
	mov.u64 	%rd225, __unnamed_1;
	cvta.global.u64 	%rd226, %rd225;
	{ // callseq 35, 0
	.param .b64 param0;
	st.param.b64 	[param0], %rd222;
	.param .b64 param1;
	st.param.b64 	[param1], %rd224;
	.param .b32 param2;
	st.param.b32 	[param2], 190;
	.param .b64 param3;
	st.param.b64 	[param3], %rd226;
	.param .b64 param4;
	st.param.b64 	[param4], 1;
	call.uni 
	__assertfail, 
	(
	param0, 
	param1, 
	param2, 
	param3, 
	param4
	);
	} // callseq 35
	ld.global.u32 	%r614, [%rd13+89288];
$L__BB2_4:
	mul.wide.s32 	%rd227, %r6, 16;
	add.s64 	%rd228, %rd13, %rd227;
	add.s64 	%rd20, %rd228, 8;
	ld.global.u32 	%r638, [%rd228+8];
	setp.lt.s32 	%p82, %r6, %r614;
	and.pred  	%p84, %p80, %p82;
	@%p84 bra 	$L__BB2_6;
	mov.u64 	%rd229, $str$11;
	cvta.global.u64 	%rd230, %rd229;
	mov.u64 	%rd231, $str$5;
	cvta.global.u64 	%rd232, %rd231;
	mov.u64 	%rd233, __unnamed_2;
	cvta.global.u64 	%rd234, %rd233;
	{ // callseq 36, 0
	.param .b64 param0;
	st.param.b64 	[param0], %rd230;
	.param .b64 param1;
	st.param.b64 	[param1], %rd232;
	.param .b32 param2;
	st.param.b32 	[param2], 198;
	.param .b64 param3;
	st.param.b64 	[param3], %rd234;
	.param .b64 param4;
	st.param.b64 	[param4], 1;
	call.uni 
	__assertfail, 
	(
	param0, 
	param1, 
	param2, 
	param3, 
	param4
	);
	} // callseq 36
$L__BB2_6:
	ld.global.u32 	%r12, [%rd20+4];
	setp.gt.s32 	%p85, %r638, %r12;
	@%p85 bra 	$L__BB2_19;
	max.u32 	%r305, %r8, 1;
	and.b32  	%r13, %r8, 3;
	and.b32  	%r14, %r8, -4;
	and.b32  	%r15, %r305, 3;
	and.b32  	%r16, %r305, -4;
$L__BB2_8:
	mov.u32 	%r79, %r638;
	mul.wide.s32 	%rd235, %r79, 4;
	add.s64 	%rd236, %rd13, %rd235;
	ld.global.u32 	%r80, [%rd236+52992];
	setp.gt.s32 	%p86, %r5, %r80;
	@%p86 bra 	$L__BB2_193;
	setp.eq.s32 	%p87, %r8, 0;
	@%p87 bra 	$L__BB2_129;
	mov.b16 	%rs43, 0;
	mov.b32 	%r639, 0;
$L__BB2_11:
	mul.wide.u32 	%rd237, %r639, 4;
	add.s64 	%rd238, %rd18, %rd237;
	ld.local.u32 	%r82, [%rd238];
	and.b16  	%rs34, %rs43, 255;
	setp.ne.s16 	%p88, %rs34, 0;
	@%p88 bra 	$L__BB2_115;
	ld.global.u32 	%r83, [%rd13+89288];
	setp.lt.s32 	%p89, %r82, %r83;
	setp.gt.s32 	%p90, %r82, -1;
	and.pred  	%p91, %p90, %p89;
	@%p91 bra 	$L__BB2_14;
	st.local.v2.u32 	[%rd16], {%r82, %r83};
	mov.u64 	%rd239, $str$9;
	cvta.global.u64 	%rd240, %rd239;
	add.u64 	%rd241, %SP, 0;
	{ // callseq 37, 0
	.param .b64 param0;
	st.param.b64 	[param0], %rd240;
	.param .b64 param1;
	st.param.b64 	[param1], %rd241;
	.param .b32 retval0;
	call.uni (retval0), 
	vprintf, 
	(
	param0, 
	param1
	);
	ld.param.b32 	%r307, [retval0];
	} // callseq 37
	mov.u64 	%rd242, $str$10;
	cvta.global.u64 	%rd243, %rd242;
	mov.u64 	%rd244, $str$5;
	cvta.global.u64 	%rd245, %rd244;
	mov.u64 	%rd246, __unnamed_1;
	cvta.global.u64 	%rd247, %rd246;
	{ // callseq 38, 0
	.param .b64 param0;
	st.param.b64 	[param0], %rd243;
	.param .b64 param1;
	st.param.b64 	[param1], %rd245;
	.param .b32 param2;
	st.param.b32 	[param2], 190;
	.param .b64 param3;
	st.param.b64 	[param3], %rd247;
	.param .b64 param4;
	st.param.b64 	[param4], 1;
	call.uni 
	__assertfail, 
	(
	param0, 
	param1, 
	param2, 
	param3, 
	param4
	);
	} // callseq 38
$L__BB2_14:
	mul.wide.s32 	%rd248, %r82, 16;
	add.s64 	%rd249, %rd13, %rd248;
	add.s64 	%rd33, %rd249, 8;
	ld.global.u32 	%r640, [%rd249+8];
$L__BB2_15:
	ld.global.u32 	%r309, [%rd13+89288];
	setp.lt.s32 	%p93, %r82, %r309;
	and.pred  	%p94, %p90, %p93;
	@%p94 bra 	$L__BB2_17;
	mov.u64 	%rd250, $str$11;
	cvta.global.u64 	%rd251, %rd250;
	mov.u64 	%rd252, $str$5;
	cvta.global.u64 	%rd253, %rd252;
	mov.u64 	%rd254, __unnamed_2;
	cvta.global.u64 	%rd255, %rd254;
	{ // callseq 39, 0
	.param .b64 param0;
	st.param.b64 	[param0], %rd251;
	.param .b64 param1;
	st.param.b64 	[param1], %rd253;
	.param .b32 param2;
	st.param.b32 	[param2], 198;
	.param .b64 param3;
	st.param.b64 	[param3], %rd255;
	.param .b64 param4;
	st.param.b64 	[param4], 1;
	call.uni 
	__assertfail, 
	(
	param0, 
	param1, 
	param2, 
	param3, 
	param4
	);
	} // callseq 39
$L__BB2_17:
	ld.global.u32 	%r310, [%rd33+4];
	setp.gt.s32 	%p95, %r640, %r310;
	@%p95 bra 	$L__BB2_115;
	mul.wide.s32 	%rd256, %r640, 4;
	add.s64 	%rd257, %rd13, %rd256;
	ld.global.u32 	%r311, [%rd257+52992];
	setp.eq.s32 	%p96, %r311, %r80;
	add.s32 	%r640, %r640, 1;
	mov.b16 	%rs44, 1;
	@%p96 bra 	$L__BB2_116;
	bra.uni 	$L__BB2_15;
$L__BB2_19:
	ld.param.u32 	%r612, [_Z49run_single_step_vectorvertex_embedding_per_vertexILm2EEvPviP3CSRS0_S0_PiS0_S3_PV13BUFFER_STATUSS0_S3_S6_PViS3_S3_i_param_1];
	mul.wide.s32 	%rd361, %r612, 8;
	add.s64 	%rd362, %rd19, %rd361;
	ld.global.u32 	%r445, [%rd362];
	mul.wide.s32 	%rd363, %r445, 12;
	add.s64 	%rd364, %rd1, %rd363;
	ld.global.u8 	%rs5, [%rd364];
	ld.global.u8 	%rs6, [%rd364+1];
	ld.global.u8 	%rs7, [%rd364+2];
	ld.global.u8 	%rs8, [%rd364+3];
	cvt.u32.u16 	%r446, %rs5;
	prmt.b32 	%r447, %r446, %r448, 0x3340U;
	prmt.b32 	%r449, %r450, %r451, 0x3340U;
	prmt.b32 	%r18, %r447, %r449, 0x5410U;
	cvt.u32.u16 	%r452, %rs6;
	bfi.b32 	%r19, %r452, %r18, 8, 8;
	cvt.u32.u16 	%r453, %rs7;
	bfi.b32 	%r20, %r453, %r19, 16, 8;
	cvt.u32.u16 	%r454, %rs8;
	bfi.b32 	%r21, %r454, %r20, 24, 8;
	ld.global.u8 	%r455, [%rd364+5];
	ld.global.u8 	%r456, [%rd364+4];
	ld.global.u8 	%r457, [%rd364+7];
	ld.global.u8 	%r458, [%rd364+6];
	ld.global.u8 	%r459, [%rd364+9];
	ld.global.u8 	%r460, [%rd364+8];
	ld.global.u8 	%r461, [%rd364+11];
	ld.global.u8 	%r462, [%rd364+10];
	st.local.u32 	[%rd18], %r21;
	prmt.b32 	%r463, %r458, %r457, 0x3340U;
	prmt.b32 	%r464, %r456, %r455, 0x3340U;
	prmt.b32 	%r465, %r464, %r463, 0x5410U;
	st.local.u32 	[%rd18+4], %r465;
	prmt.b32 	%r466, %r462, %r461, 0x3340U;
	prmt.b32 	%r467, %r460, %r459, 0x3340U;
	prmt.b32 	%r24, %r467, %r466, 0x5410U;
	st.local.u32 	[%rd18+8], %r24;
	ld.global.u32 	%r468, [%rd362+4];
	mul.wide.s32 	%rd365, %r468, 4;
	add.s64 	%rd366, %rd18, %rd365;
	ld.local.u32 	%r22, [%rd366];
	ld.global.u32 	%r615, [%rd13+89288];
	setp.lt.s32 	%p153, %r22, %r615;
	setp.gt.s32 	%p154, %r22, -1;
	and.pred  	%p155, %p154, %p153;
	@%p155 bra 	$L__BB2_21;
	st.local.v2.u32 	[%rd17], {%r22, %r615};
	mov.u64 	%rd367, $str$9;
	cvta.global.u64 	%rd368, %rd367;
	add.u64 	%rd369, %SP, 0;
	{ // callseq 43, 0
	.param .b64 param0;
	st.param.b64 	[param0], %rd368;
	.param .b64 param1;
	st.param.b64 	[param1], %rd369;
	.param .b32 retval0;
	call.uni (retval0), 
	vprintf, 
	(
	param0, 
	param1
	);
	ld.param.b32 	%r469, [retval0];
	} // callseq 43
	mov.u64 	%rd370, $str$10;
	cvta.global.u64 	%rd371, %rd370;
	mov.u64 	%rd372, $str$5;
	cvta.global.u64 	%rd373, %rd372;
	mov.u64 	%rd374, __unnamed_1;
	cvta.global.u64 	%rd375, %rd374;
	{ // callseq 44, 0
	.param .b64 param0;
	st.param.b64 	[param0], %rd371;
	.param .b64 param1;
	st.param.b64 	[param1], %rd373;
	.param .b32 param2;
	st.param.b32 	[param2], 190;
	.param .b64 param3;
	st.param.b64 	[param3], %rd375;
	.param .b64 param4;
	st.param.b64 	[param4], 1;
	call.uni 
	__assertfail, 
	(
	param0, 
	param1, 
	param2, 
	param3, 
	param4
	);
	} // callseq 44
	ld.global.u32 	%r615, [%rd13+89288];
$L__BB2_21:
	mul.wide.s32 	%rd376, %r22, 16;
	add.s64 	%rd377, %rd13, %rd376;
	add.s64 	%rd21, %rd377, 8;
	ld.global.u32 	%r616, [%rd377+8];
	setp.lt.s32 	%p156, %r22, %r615;
	setp.gt.s32 	%p157, %r22, -1;
	and.pred  	%p158, %p157, %p156;
	@%p158 bra 	$L__BB2_23;
	mov.u64 	%rd378, $str$11;
	cvta.global.u64 	%rd379, %rd378;
	mov.u64 	%rd380, $str$5;
	cvta.global.u64 	%rd381, %rd380;
	mov.u64 	%rd382, __unnamed_2;
	cvta.global.u64 	%rd383, %rd382;
	{ // callseq 45, 0
	.param .b64 param0;
	st.param.b64 	[param0], %rd379;
	.param .b64 param1;
	st.param.b64 	[param1], %rd381;
	.param .b32 param2;
	st.param.b32 	[param2], 198;
	.param .b64 param3;
	st.param.b64 	[param3], %rd383;
	.param .b64 param4;
	st.param.b64 	[param4], 1;
	call.uni 
	__assertfail, 
	(
	param0, 
	param1, 
	param2, 
	param3, 
	param4
	);
	} // callseq 45
$L__BB2_23:
	ld.global.u32 	%r28, [%rd21+4];
	setp.gt.s32 	%p159, %r616, %r28;
	@%p159 bra 	$L__BB2_227;
	max.u32 	%r471, %r24, 1;
	and.b32  	%r29, %r24, 3;
	and.b32  	%r30, %r24, -4;
	and.b32  	%r31, %r471, 3;
	and.b32  	%r32, %r471, -4;
	add.s64 	%rd22, %rd13, 52992;
$L__BB2_25:
	mov.u32 	%r34, %r616;
	mul.wide.s32 	%rd384, %r34, 4;
	add.s64 	%rd385, %rd13, %rd384;
	ld.global.u32 	%r35, [%rd385+52992];
	setp.gt.s32 	%p160, %r21, %r35;
	@%p160 bra 	$L__BB2_114;
	setp.eq.s32 	%p161, %r24, 0;
	@%p161 bra 	$L__BB2_50;
	mov.b16 	%rs41, 0;
	mov.b32 	%r617, 0;
$L__BB2_28:
	mul.wide.u32 	%rd386, %r617, 4;
	add.s64 	%rd387, %rd18, %rd386;
	ld.local.u32 	%r37, [%rd387];
	and.b16  	%rs38, %rs41, 255;
	setp.ne.s16 	%p162, %rs38, 0;
	@%p162 bra 	$L__BB2_36;
	ld.global.u32 	%r38, [%rd13+89288];
	setp.lt.s32 	%p163, %r37, %r38;
	setp.gt.s32 	%p164, %r37, -1;
	and.pred  	%p165, %p164, %p163;
	@%p165 bra 	$L__BB2_31;
	st.local.v2.u32 	[%rd16], {%r37, %r38};
	mov.u64 	%rd388, $str$9;
	cvta.global.u64 	%rd389, %rd388;
	add.u64 	%rd390, %SP, 0;
	{ // callseq 46, 0
	.param .b64 param0;
	st.param.b64 	[param0], %rd389;
	.param .b64 param1;
	st.param.b64 	[param1], %rd390;
	.param .b32 retval0;
	call.uni (retval0), 
	vprintf, 
	(
	param0, 
	param1
	);
	ld.param.b32 	%r473, [retval0];
	} // callseq 46
	mov.u64 	%rd391, $str$10;
	cvta.global.u64 	%rd392, %rd391;
	mov.u64 	%rd393, $str$5;
	cvta.global.u64 	%rd394, %rd393;
	mov.u64 	%rd395, __unnamed_1;
	cvta.global.u64 	%rd396, %rd395;
	{ // callseq 47, 0
	.param .b64 param0;
	st.param.b64 	[param0], %rd392;
	.param .b64 param1;
	st.param.b64 	[param1], %rd394;
	.param .b32 param2;
	st.param.b32 	[param2], 190;
	.param .b64 param3;
	st.param.b64 	[param3], %rd396;
	.param .b64 param4;
	st.param.b64 	[param4], 1;
	call.uni 
	__assertfail, 
	(
	param0, 
	param1, 
	param2, 
	param3, 
	param4
	);
	} // callseq 47
$L__BB2_31:
	mul.wide.s32 	%rd397, %r37, 16;
	add.s64 	%rd398, %rd13, %rd397;
	add.s64 	%rd23, %rd398, 8;
	ld.global.u32 	%r618, [%rd398+8];
$L__BB2_32:
	ld.global.u32 	%r475, [%rd13+89288];
	setp.lt.s32 	%p167, %r37, %r475;
	and.pred  	%p168, %p164, %p167;
	@%p168 bra 	$L__BB2_34;
	mov.u64 	%rd399, $str$11;
	cvta.global.u64 	%rd400, %rd399;
	mov.u64 	%rd401, $str$5;
	cvta.global.u64 	%rd402, %rd401;
	mov.u64 	%rd403, __unnamed_2;
	cvta.global.u64 	%rd404, %rd403;
	{ // callseq 48, 0
	.param .b64 param0;
	st.param.b64 	[param0], %rd400;
	.param .b64 param1;
	st.param.b64 	[param1], %rd402;
	.param .b32 param2;
	st.param.b32 	[param2], 198;
	.param .b64 param3;
	st.param.b64 	[param3], %rd404;
	.param .b64 param4;
	st.param.b64 	[param4], 1;
	call.uni 
	__assertfail, 
	(
	param0, 
	param1, 
	param2, 
	param3, 
	param4
	);
	} // callseq 48
$L__BB2_34:
	ld.global.u32 	%r476, [%rd23+4];
	setp.gt.s32 	%p169, %r618, %r476;
	@%p169 bra 	$L__BB2_36;
	mul.wide.s32 	%rd405, %r618, 4;
	add.s64 	%rd406, %rd22, %rd405;
	ld.global.u32 	%r477, [%rd406];
	setp.eq.s32 	%p170, %r477, %r35;
	add.s32 	%r618, %r618, 1;
	mov.b16 	%rs42, 1;
	@%p170 bra 	$L__BB2_37;
	bra.uni 	$L__BB2_32;
$L__BB2_36:
	and.b16  	%rs40, %rs41, 255;
	setp.ne.s16 	%p171, %rs40, 0;
	setp.gt.s32 	%p172, %r37, %r35;
	and.pred  	%p173, %p171, %p172;
	mov.u16 	%rs42, %rs41;
	@%p173 bra 	$L__BB2_114;
$L__BB2_37:
	add.s32 	%r617, %r617, 1;
	setp.ne.s32 	%p174, %r617, %r24;
	mov.u16 	%rs41, %rs42;
	@%p174 bra 	$L__BB2_28;
	mov.b32 	%r619, 0;
$L__BB2_39:
	mul.wide.u32 	%rd407, %r619, 4;
	add.s64 	%rd408, %rd18, %rd407;
	ld.local.u32 	%r479, [%rd408];
	setp.eq.s32 	%p175, %r479, %r35;
	@%p175 bra 	$L__BB2_114;
	add.s32 	%r619, %r619, 1;
	setp.ne.s32 	%p176, %r619, %r24;
	@%p176 bra 	$L__BB2_39;
	mov.b32 	%r620, 0;
$L__BB2_42:
	mul.wide.u32 	%rd409, %r620, 4;
	add.s64 	%rd410, %rd18, %rd409;
	ld.local.u32 	%r46, [%rd410];
	ld.global.u32 	%r47, [%rd13+89288];
	setp.lt.s32 	%p177, %r46, %r47;
	setp.gt.s32 	%p178, %r46, -1;
	and.pred  	%p179, %p178, %p177;
	@%p179 bra 	$L__BB2_44;
	st.local.v2.u32 	[%rd15], {%r46, %r47};
	mov.u64 	%rd411, $str$9;
	cvta.global.u64 	%rd412, %rd411;
	add.u64 	%rd413, %SP, 0;
	{ // callseq 49, 0
	.param .b64 param0;
	st.param.b64 	[param0], %rd412;
	.param .b64 param1;
	st.param.b64 	[param1], %rd413;
	.param .b32 retval0;
	call.uni (retval0), 
	vprintf, 
	(
	param0, 
	param1
	);
	ld.param.b32 	%r481, [retval0];
	} // callseq 49
	mov.u64 	%rd414, $str$10;
	cvta.global.u64 	%rd415, %rd414;
	mov.u64 	%rd416, $str$5;
	cvta.global.u64 	%rd417, %rd416;
	mov.u64 	%rd418, __unnamed_1;
	cvta.global.u64 	%rd419, %rd418;
	{ // callseq 50, 0
	.param .b64 param0;
	st.param.b64 	[param0], %rd415;
	.param .b64 param1;
	st.param.b64 	[param1], %rd417;
	.param .b32 param2;
	st.param.b32 	[param2], 190;
	.param .b64 param3;
	st.param.b64 	[param3], %rd419;
	.param .b64 param4;
	st.param.b64 	[param4], 1;
	call.uni 
	__assertfail, 
	(
	param0, 
	param1, 
	param2, 
	param3, 
	param4
	);
	} // callseq 50
$L__BB2_44:
	mul.wide.s32 	%rd420, %r46, 16;
	add.s64 	%rd421, %rd13, %rd420;
	add.s64 	%rd24, %rd421, 8;
	ld.global.u32 	%r621, [%rd421+8];
$L__BB2_45:
	ld.global.u32 	%r483, [%rd13+89288];
	setp.lt.s32 	%p181, %r46, %r483;
	and.pred  	%p182, %p178, %p181;
	@%p182 bra 	$L__BB2_47;
	mov.u64 	%rd422, $str$11;
	cvta.global.u64 	%rd423, %rd422;
	mov.u64 	%rd424, $str$5;
	cvta.global.u64 	%rd425, %rd424;
	mov.u64 	%rd426, __unnamed_2;
	cvta.global.u64 	%rd427, %rd426;
	{ // callseq 51, 0
	.param .b64 param0;
	st.param.b64 	[param0], %rd423;
	.param .b64 param1;
	st.param.b64 	[param1], %rd425;
	.param .b32 param2;
	st.param.b32 	[param2], 198;
	.param .b64 param3;
	st.param.b64 	[param3], %rd427;
	.param .b64 param4;
	st.param.b64 	[param4], 1;
	call.uni 
	__assertfail, 
	(
	param0, 
	param1, 
	param2, 
	param3, 
	param4
	);
	} // callseq 51
$L__BB2_47:
	ld.global.u32 	%r484, [%rd24+4];
	setp.gt.s32 	%p183, %r621, %r484;
	@%p183 bra 	$L__BB2_114;
	mul.wide.s32 	%rd428, %r621, 4;
	add.s64 	%rd429, %rd13, %rd428;
	ld.global.u32 	%r485, [%rd429+52992];
	setp.ne.s32 	%p184, %r485, %r35;
	add.s32 	%r621, %r621, 1;
	@%p184 bra 	$L__BB2_45;
	add.s32 	%r620, %r620, 1;
	setp.ne.s32 	%p185, %r620, %r24;
	@%p185 bra 	$L__BB2_42;
$L__BB2_50:
	ld.volatile.global.u32 	%r486, [%rd8];
	setp.eq.s32 	%p186, %r486, 0;
	@%p186 bra 	$L__BB2_83;
	setp.ne.s32 	%p187, %r486, 1;
	@%p187 bra 	$L__BB2_114;
	atom.global.add.u32 	%r625, [%rd7], 1;
	setp.lt.u32 	%p189, %r625, 640;
	mov.pred 	%p227, -1;
	@%p189 bra 	$L__BB2_62;
	mov.b32 	%r622, 1;
$L__BB2_54:
	setp.eq.s32 	%p227, %r622, 0;
	@%p227 bra 	$L__BB2_58;
	atom.global.add.u32 	%r488, [%rd7], -1;
$L__BB2_56:
	ld.volatile.global.u32 	%r489, [%rd5];
	setp.eq.s32 	%p190, %r489, 1;
	@%p190 bra 	$L__BB2_56;
	mov.b32 	%r622, 0;
	st.volatile.global.u32 	[%rd8], %r622;
	st.volatile.global.u32 	[%rd5], %r622;
	atom.global.add.u32 	%r625, [%rd11], 1;
	bra.uni 	$L__BB2_61;
$L__BB2_58:
	atom.global.add.u32 	%r491, [%rd11], -1;
$L__BB2_59:
	ld.volatile.global.u32 	%r492, [%rd2];
	setp.eq.s32 	%p191, %r492, 1;
	@%p191 bra 	$L__BB2_59;
	mov.b32 	%r494, 0;
	st.volatile.global.u32 	[%rd2], %r494;
	mov.b32 	%r622, 1;
	st.volatile.global.u32 	[%rd8], %r622;
	atom.global.add.u32 	%r625, [%rd7], 1;
$L__BB2_61:
	setp.gt.u32 	%p192, %r625, 639;
	@%p192 bra 	$L__BB2_54;
$L__BB2_62:
	@%p227 bra 	$L__BB2_73;
	setp.eq.s32 	%p193, %r24, 0;
	mul.wide.u32 	%rd430, %r625, 16;
	add.s64 	%rd25, %rd10, %rd430;
	@%p193 bra 	$L__BB2_71;
	setp.lt.u32 	%p194, %r24, 4;
	mov.b32 	%r627, 0;
	@%p194 bra 	$L__BB2_67;
	mov.b32 	%r626, 0;
$L__BB2_66:
	mul.wide.u32 	%rd431, %r626, 4;
	add.s64 	%rd432, %rd18, %rd431;
	ld.local.u32 	%r497, [%rd432];
	ld.global.u32 	%r498, [%rd25+12];
	add.s32 	%r499, %r498, 1;
	st.global.u32 	[%rd25+12], %r499;
	mul.wide.u32 	%rd433, %r498, 4;
	add.s64 	%rd434, %rd25, %rd433;
	st.global.u32 	[%rd434], %r497;
	ld.local.u32 	%r500, [%rd432+4];
	ld.global.u32 	%r501, [%rd25+12];
	add.s32 	%r502, %r501, 1;
	st.global.u32 	[%rd25+12], %r502;
	mul.wide.u32 	%rd435, %r501, 4;
	add.s64 	%rd436, %rd25, %rd435;
	st.global.u32 	[%rd436], %r500;
	ld.local.u32 	%r503, [%rd432+8];
	ld.global.u32 	%r504, [%rd25+12];
	add.s32 	%r505, %r504, 1;
	st.global.u32 	[%rd25+12], %r505;
	mul.wide.u32 	%rd437, %r504, 4;
	add.s64 	%rd438, %rd25, %rd437;
	st.global.u32 	[%rd438], %r503;
	ld.local.u32 	%r506, [%rd432+12];
	ld.global.u32 	%r507, [%rd25+12];
	add.s32 	%r508, %r507, 1;
	st.global.u32 	[%rd25+12], %r508;
	mul.wide.u32 	%rd439, %r507, 4;
	add.s64 	%rd440, %rd25, %rd439;
	st.global.u32 	[%rd440], %r506;
	add.s32 	%r626, %r626, 4;
	setp.ne.s32 	%p195, %r626, %r30;
	mov.u32 	%r627, %r30;
	@%p195 bra 	$L__BB2_66;
$L__BB2_67:
	setp.eq.s32 	%p196, %r29, 0;
	@%p196 bra 	$L__BB2_71;
	setp.eq.s32 	%p197, %r29, 1;
	mul.wide.u32 	%rd441, %r627, 4;
	add.s64 	%rd26, %rd18, %rd441;
	ld.local.u32 	%r509, [%rd26];
	ld.global.u32 	%r510, [%rd25+12];
	add.s32 	%r511, %r510, 1;
	st.global.u32 	[%rd25+12], %r511;
	mul.wide.u32 	%rd442, %r510, 4;
	add.s64 	%rd443, %rd25, %rd442;
	st.global.u32 	[%rd443], %r509;
	@%p197 bra 	$L__BB2_71;
	setp.eq.s32 	%p198, %r29, 2;
	ld.local.u32 	%r512, [%rd26+4];
	ld.global.u32 	%r513, [%rd25+12];
	add.s32 	%r514, %r513, 1;
	st.global.u32 	[%rd25+12], %r514;
	mul.wide.u32 	%rd444, %r513, 4;
	add.s64 	%rd445, %rd25, %rd444;
	st.global.u32 	[%rd445], %r512;
	@%p198 bra 	$L__BB2_71;
	ld.local.u32 	%r515, [%rd26+8];
	ld.global.u32 	%r516, [%rd25+12];
	add.s32 	%r517, %r516, 1;
	st.global.u32 	[%rd25+12], %r517;
	mul.wide.u32 	%rd446, %r516, 4;
	add.s64 	%rd447, %rd25, %rd446;
	st.global.u32 	[%rd447], %r515;
$L__BB2_71:
	ld.global.u32 	%r518, [%rd25+12];
	add.s32 	%r519, %r518, 1;
	st.global.u32 	[%rd25+12], %r519;
	mul.wide.u32 	%rd448, %r518, 4;
	add.s64 	%rd449, %rd25, %rd448;
	st.global.u32 	[%rd449], %r35;
	atom.global.add.u32 	%r520, [%rd6], 1;
	setp.lt.u32 	%p199, %r520, 640;
	@%p199 bra 	$L__BB2_114;
	mov.b32 	%r521, 1;
	st.volatile.global.u32 	[%rd5], %r521;
	bra.uni 	$L__BB2_114;
$L__BB2_73:
	setp.eq.s32 	%p200, %r24, 0;
	mul.wide.u32 	%rd450, %r625, 16;
	add.s64 	%rd27, %rd4, %rd450;
	@%p200 bra 	$L__BB2_81;
	setp.lt.u32 	%p201, %r24, 4;
	mov.b32 	%r629, 0;
	@%p201 bra 	$L__BB2_77;
	mov.b32 	%r628, 0;
$L__BB2_76:
	mul.wide.u32 	%rd451, %r628, 4;
	add.s64 	%rd452, %rd18, %rd451;
	ld.local.u32 	%r524, [%rd452];
	ld.global.u32 	%r525, [%rd27+12];
	add.s32 	%r526, %r525, 1;
	st.global.u32 	[%rd27+12], %r526;
	mul.wide.u32 	%rd453, %r525, 4;
	add.s64 	%rd454, %rd27, %rd453;
	st.global.u32 	[%rd454], %r524;
	ld.local.u32 	%r527, [%rd452+4];
	ld.global.u32 	%r528, [%rd27+12];
	add.s32 	%r529, %r528, 1;
	st.global.u32 	[%rd27+12], %r529;
	mul.wide.u32 	%rd455, %r528, 4;
	add.s64 	%rd456, %rd27, %rd455;
	st.global.u32 	[%rd456], %r527;
	ld.local.u32 	%r530, [%rd452+8];
	ld.global.u32 	%r531, [%rd27+12];
	add.s32 	%r532, %r531, 1;
	st.global.u32 	[%rd27+12], %r532;
	mul.wide.u32 	%rd457, %r531, 4;
	add.s64 	%rd458, %rd27, %rd457;
	st.global.u32 	[%rd458], %r530;
	ld.local.u32 	%r533, [%rd452+12];
	ld.global.u32 	%r534, [%rd27+12];
	add.s32 	%r535, %r534, 1;
	st.global.u32 	[%rd27+12], %r535;
	mul.wide.u32 	%rd459, %r534, 4;
	add.s64 	%rd460, %rd27, %rd459;
	st.global.u32 	[%rd460], %r533;
	add.s32 	%r628, %r628, 4;
	setp.ne.s32 	%p202, %r628, %r30;
	mov.u32 	%r629, %r30;
	@%p202 bra 	$L__BB2_76;
$L__BB2_77:
	setp.eq.s32 	%p203, %r29, 0;
	@%p203 bra 	$L__BB2_81;
	setp.eq.s32 	%p204, %r29, 1;
	mul.wide.u32 	%rd461, %r629, 4;
	add.s64 	%rd28, %rd18, %rd461;
	ld.local.u32 	%r536, [%rd28];
	ld.global.u32 	%r537, [%rd27+12];
	add.s32 	%r538, %r537, 1;
	st.global.u32 	[%rd27+12], %r538;
	mul.wide.u32 	%rd462, %r537, 4;
	add.s64 	%rd463, %rd27, %rd462;
	st.global.u32 	[%rd463], %r536;
	@%p204 bra 	$L__BB2_81;
	setp.eq.s32 	%p205, %r29, 2;
	ld.local.u32 	%r539, [%rd28+4];
	ld.global.u32 	%r540, [%rd27+12];
	add.s32 	%r541, %r540, 1;
	st.global.u32 	[%rd27+12], %r541;
	mul.wide.u32 	%rd464, %r540, 4;
	add.s64 	%rd465, %rd27, %rd464;
	st.global.u32 	[%rd465], %r539;
	@%p205 bra 	$L__BB2_81;
	ld.local.u32 	%r542, [%rd28+8];
	ld.global.u32 	%r543, [%rd27+12];
	add.s32 	%r544, %r543, 1;
	st.global.u32 	[%rd27+12], %r544;
	mul.wide.u32 	%rd466, %r543, 4;
	add.s64 	%rd467, %rd27, %rd466;
	st.global.u32 	[%rd467], %r542;
$L__BB2_81:
	ld.global.u32 	%r545, [%rd27+12];
	add.s32 	%r546, %r545, 1;
	st.global.u32 	[%rd27+12], %r546;
	mul.wide.u32 	%rd468, %r545, 4;
	add.s64 	%rd469, %rd27, %rd468;
	st.global.u32 	[%rd469], %r35;
	atom.global.add.u32 	%r547, [%rd3], 1;
	setp.lt.u32 	%p206, %r547, 640;
	@%p206 bra 	$L__BB2_114;
	mov.b32 	%r548, 1;
	st.volatile.global.u32 	[%rd2], %r548;
	bra.uni 	$L__BB2_114;
$L__BB2_83:
	atom.global.add.u32 	%r633, [%rd11], 1;
	setp.lt.u32 	%p208, %r633, 640;
	mov.pred 	%p228, 0;
	@%p208 bra 	$L__BB2_93;
	mov.b32 	%r630, 0;
$L__BB2_85:
	setp.eq.s32 	%p228, %r630, 0;
	@%p228 bra 	$L__BB2_89;
	atom.global.add.u32 	%r550, [%rd7], -1;
$L__BB2_87:
	ld.volatile.global.u32 	%r551, [%rd5];
	setp.eq.s32 	%p209, %r551, 1;
	@%p209 bra 	$L__BB2_87;
	mov.b32 	%r630, 0;
	st.volatile.global.u32 	[%rd8], %r630;
	st.volatile.global.u32 	[%rd5], %r630;
	atom.global.add.u32 	%r633, [%rd11], 1;
	bra.uni 	$L__BB2_92;
$L__BB2_89:
	atom.global.add.u32 	%r553, [%rd11], -1;
$L__BB2_90:
	ld.volatile.global.u32 	%r554, [%rd2];
	setp.eq.s32 	%p210, %r554, 1;
	@%p210 bra 	$L__BB2_90;
	mov.b32 	%r630, 1;
	st.volatile.global.u32 	[%rd8], %r630;
	mov.b32 	%r556, 0;
	st.volatile.global.u32 	[%rd2], %r556;
	atom.global.add.u32 	%r633, [%rd7], 1;
$L__BB2_92:
	setp.gt.u32 	%p211, %r633, 639;
	@%p211 bra 	$L__BB2_85;
$L__BB2_93:
	@%p228 bra 	$L__BB2_104;
	setp.eq.s32 	%p212, %r24, 0;
	mul.wide.u32 	%rd470, %r633, 16;
	add.s64 	%rd29, %rd10, %rd470;
	@%p212 bra 	$L__BB2_102;
	setp.lt.u32 	%p213, %r24, 4;
	mov.b32 	%r635, 0;
	@%p213 bra 	$L__BB2_98;
	mov.b32 	%r634, 0;
$L__BB2_97:
	mul.wide.u32 	%rd471, %r634, 4;
	add.s64 	%rd472, %rd18, %rd471;
	ld.local.u32 	%r559, [%rd472];
	ld.global.u32 	%r560, [%rd29+12];
	add.s32 	%r561, %r560, 1;
	st.global.u32 	[%rd29+12], %r561;
	mul.wide.u32 	%rd473, %r560, 4;
	add.s64 	%rd474, %rd29, %rd473;
	st.global.u32 	[%rd474], %r559;
	ld.local.u32 	%r562, [%rd472+4];
	ld.global.u32 	%r563, [%rd29+12];
	add.s32 	%r564, %r563, 1;
	st.global.u32 	[%rd29+12], %r564;
	mul.wide.u32 	%rd475, %r563, 4;
	add.s64 	%rd476, %rd29, %rd475;
	st.global.u32 	[%rd476], %r562;
	ld.local.u32 	%r565, [%rd472+8];
	ld.global.u32 	%r566, [%rd29+12];
	add.s32 	%r567, %r566, 1;
	st.global.u32 	[%rd29+12], %r567;
	mul.wide.u32 	%rd477, %r566, 4;
	add.s64 	%rd478, %rd29, %rd477;
	st.global.u32 	[%rd478], %r565;
	ld.local.u32 	%r568, [%rd472+12];
	ld.global.u32 	%r569, [%rd29+12];
	add.s32 	%r570, %r569, 1;
	st.global.u32 	[%rd29+12], %r570;
	mul.wide.u32 	%rd479, %r569, 4;
	add.s64 	%rd480, %rd29, %rd479;
	st.global.u32 	[%rd480], %r568;
	add.s32 	%r634, %r634, 4;
	setp.ne.s32 	%p214, %r634, %r32;
	mov.u32 	%r635, %r32;
	@%p214 bra 	$L__BB2_97;
$L__BB2_98:
	setp.eq.s32 	%p215, %r31, 0;
	@%p215 bra 	$L__BB2_102;
	setp.eq.s32 	%p216, %r31, 1;
	mul.wide.u32 	%rd481, %r635, 4;
	add.s64 	%rd30, %rd18, %rd481;
	ld.local.u32 	%r571, [%rd30];
	ld.global.u32 	%r572, [%rd29+12];
	add.s32 	%r573, %r572, 1;
	st.global.u32 	[%rd29+12], %r573;
	mul.wide.u32 	%rd482, %r572, 4;
	add.s64 	%rd483, %rd29, %rd482;
	st.global.u32 	[%rd483], %r571;
	@%p216 bra 	$L__BB2_102;
	setp.eq.s32 	%p217, %r31, 2;
	ld.local.u32 	%r574, [%rd30+4];
	ld.global.u32 	%r575, [%rd29+12];
	add.s32 	%r576, %r575, 1;
	st.global.u32 	[%rd29+12], %r576;
	mul.wide.u32 	%rd484, %r575, 4;
	add.s64 	%rd485, %rd29, %rd484;
	st.global.u32 	[%rd485], %r574;
	@%p217 bra 	$L__BB2_102;
	ld.local.u32 	%r577, [%rd30+8];
	ld.global.u32 	%r578, [%rd29+12];
	add.s32 	%r579, %r578, 1;
	st.global.u32 	[%rd29+12], %r579;
	mul.wide.u32 	%rd486, %r578, 4;
	add.s64 	%rd487, %rd29, %rd486;
	st.global.u32 	[%rd487], %r577;
$L__BB2_102:
	ld.global.u32 	%r580, [%rd29+12];
	add.s32 	%r581, %r580, 1;
	st.global.u32 	[%rd29+12], %r581;
	mul.wide.u32 	%rd488, %r580, 4;
	add.s64 	%rd489, %rd29, %rd488;
	st.global.u32 	[%rd489], %r35;
	atom.global.add.u32 	%r582, [%rd6], 1;
	setp.lt.u32 	%p218, %r582, 640;
	@%p218 bra 	$L__BB2_114;
	mov.b32 	%r583, 1;
	st.volatile.global.u32 	[%rd5], %r583;
	bra.uni 	$L__BB2_114;
$L__BB2_104:
	setp.eq.s32 	%p219, %r24, 0;
	mul.wide.u32 	%rd490, %r633, 16;
	add.s64 	%rd31, %rd4, %rd490;
	@%p219 bra 	$L__BB2_112;
	setp.lt.u32 	%p220, %r24, 4;
	mov.b32 	%r637, 0;
	@%p220 bra 	$L__BB2_108;
	mov.b32 	%r636, 0;
$L__BB2_107:
	mul.wide.u32 	%rd491, %r636, 4;
	add.s64 	%rd492, %rd18, %rd491;
	ld.local.u32 	%r586, [%rd492];
	ld.global.u32 	%r587, [%rd31+12];
	add.s32 	%r588, %r587, 1;
	st.global.u32 	[%rd31+12], %r588;
	mul.wide.u32 	%rd493, %r587, 4;
	add.s64 	%rd494, %rd31, %rd493;
	st.global.u32 	[%rd494], %r586;
	ld.local.u32 	%r589, [%rd492+4];
	ld.global.u32 	%r590, [%rd31+12];
	add.s32 	%r591, %r590, 1;
	st.global.u32 	[%rd31+12], %r591;
	mul.wide.u32 	%rd495, %r590, 4;
	add.s64 	%rd496, %rd31, %rd495;
	st.global.u32 	[%rd496], %r589;
	ld.local.u32 	%r592, [%rd492+8];
	ld.global.u32 	%r593, [%rd31+12];
	add.s32 	%r594, %r593, 1;
	st.global.u32 	[%rd31+12], %r594;
	mul.wide.u32 	%rd497, %r593, 4;
	add.s64 	%rd498, %rd31, %rd497;
	st.global.u32 	[%rd498], %r592;
	ld.local.u32 	%r595, [%rd492+12];
	ld.global.u32 	%r596, [%rd31+12];
	add.s32 	%r597, %r596, 1;
	st.global.u32 	[%rd31+12], %r597;
	mul.wide.u32 	%rd499, %r596, 4;
	add.s64 	%rd500, %rd31, %rd499;
	st.global.u32 	[%rd500], %r595;
	add.s32 	%r636, %r636, 4;
	setp.ne.s32 	%p221, %r636, %r30;
	mov.u32 	%r637, %r30;
	@%p221 bra 	$L__BB2_107;
$L__BB2_108:
	setp.eq.s32 	%p222, %r29, 0;
	@%p222 bra 	$L__BB2_112;
	setp.eq.s32 	%p223, %r29, 1;
	mul.wide.u32 	%rd501, %r637, 4;
	add.s64 	%rd32, %rd18, %rd501;
	ld.local.u32 	%r598, [%rd32];
	ld.global.u32 	%r599, [%rd31+12];
	add.s32 	%r600, %r599, 1;
	st.global.u32 	[%rd31+12], %r600;
	mul.wide.u32 	%rd502, %r599, 4;
	add.s64 	%rd503, %rd31, %rd502;
	st.global.u32 	[%rd503], %r598;
	@%p223 bra 	$L__BB2_112;
	setp.eq.s32 	%p224, %r29, 2;
	ld.local.u32 	%r601, [%rd32+4];
	ld.global.u32 	%r602, [%rd31+12];
	add.s32 	%r603, %r602, 1;
	st.global.u32 	[%rd31+12], %r603;
	mul.wide.u32 	%rd504, %r602, 4;
	add.s64 	%rd505, %rd31, %rd504;
	st.global.u32 	[%rd505], %r601;
	@%p224 bra 	$L__BB2_112;
	ld.local.u32 	%r604, [%rd32+8];
	ld.global.u32 	%r605, [%rd31+12];
	add.s32 	%r606, %r605, 1;
	st.global.u32 	[%rd31+12], %r606;
	mul.wide.u32 	%rd506, %r605, 4;
	add.s64 	%rd507, %rd31, %rd506;
	st.global.u32 	[%rd507], %r604;
$L__BB2_112:
	ld.global.u32 	%r607, [%rd31+12];
	add.s32 	%r608, %r607, 1;
	st.global.u32 	[%rd31+12], %r608;
	mul.wide.u32 	%rd508, %r607, 4;
	add.s64 	%rd509, %rd31, %rd508;
	st.global.u32 	[%rd509], %r35;
	atom.global.add.u32 	%r609, [%rd3], 1;
	setp.lt.u32 	%p225, %r609, 640;
	@%p225 bra 	$L__BB2_114;
	mov.b32 	%r610, 1;
	st.volatile.global.u32 	[%rd2], %r610;
$L__BB2_114:
	add.s32 	%r616, %r34, 1;
	setp.eq.s32 	%p226, %r34, %r28;
	@%p226 bra 	$L__BB2_227;
	bra.uni 	$L__BB2_25;
$L__BB2_115:
	and.b16  	%rs36, %rs43, 255;
	setp.ne.s16 	%p97, %rs36, 0;
	setp.gt.s32 	%p98, %r82, %r80;
	and.pred  	%p99, %p97, %p98;
	mov.u16 	%rs44, %rs43;
	@%p99 bra 	$L__BB2_193;
$L__BB2_116:
	add.s32 	%r639, %r639, 1;
	setp.ne.s32 	%p100, %r639, %r8;
	mov.u16 	%rs43, %rs44;
	@%p100 bra 	$L__BB2_11;
	mov.b32 	%r641, 0;
$L__BB2_118:
	mul.wide.u32 	%rd258, %r641, 4;
	add.s64 	%rd259, %rd18, %rd258;
	ld.local.u32 	%r313, [%rd259];
	setp.eq.s32 	%p101, %r313, %r80;
	@%p101 bra 	$L__BB2_193;
	add.s32 	%r641, %r641, 1;
	setp.ne.s32 	%p102, %r641, %r8;
	@%p102 bra 	$L__BB2_118;
	mov.b32 	%r642, 0;
$L__BB2_121:
	mul.wide.u32 	%rd260, %r642, 4;
	add.s64 	%rd261, %rd18, %rd260;
	ld.local.u32 	%r91, [%rd261];
	ld.global.u32 	%r92, [%rd13+89288];
	setp.lt.s32 	%p103, %r91, %r92;
	setp.gt.s32 	%p104, %r91, -1;
	and.pred  	%p105, %p104, %p103;
	@%p105 bra 	$L__BB2_123;
	st.local.v2.u32 	[%rd15], {%r91, %r92};
	mov.u64 	%rd262, $str$9;
	cvta.global.u64 	%rd263, %rd262;
	add.u64 	%rd264, %SP, 0;
	{ // callseq 40, 0
	.param .b64 param0;
	st.param.b64 	[param0], %rd263;
	.param .b64 param1;
	st.param.b64 	[param1], %rd264;
	.param .b32 retval0;
	call.uni (retval0), 
	vprintf, 
	(
	param0, 
	param1
	);
	ld.param.b32 	%r315, [retval0];
	} // callseq 40
	mov.u64 	%rd265, $str$10;
	cvta.global.u64 	%rd266, %rd265;
	mov.u64 	%rd267, $str$5;
	cvta.global.u64 	%rd268, %rd267;
	mov.u64 	%rd269, __unnamed_1;
	cvta.global.u64 	%rd270, %rd269;
	{ // callseq 41, 0
	.param .b64 param0;
	st.param.b64 	[param0], %rd266;
	.param .b64 param1;
	st.param.b64 	[param1], %rd268;
	.param .b32 param2;
	st.param.b32 	[param2], 190;
	.param .b64 param3;
	st.param.b64 	[param3], %rd270;
	.param .b64 param4;
	st.param.b64 	[param4], 1;
	call.uni 
	__assertfail, 
	(
	param0, 
	param1, 
	param2, 
	param3, 
	param4
	);
	} // callseq 41
$L__BB2_123:
	mul.wide.s32 	%rd271, %r91, 16;
	add.s64 	%rd272, %rd13, %rd271;
	add.s64 	%rd34, %rd272, 8;
	ld.global.u32 	%r643, [%rd272+8];
$L__BB2_124:
	ld.global.u32 	%r317, [%rd13+89288];
	setp.lt.s32 	%p107, %r91, %r317;
	and.pred  	%p108, %p104, %p107;
	@%p108 bra 	$L__BB2_126;
	mov.u64 	%rd273, $str$11;
	cvta.global.u64 	%rd274, %rd273;
	mov.u64 	%rd275, $str$5;
	cvta.global.u64 	%rd276, %rd275;
	mov.u64 	%rd277, __unnamed_2;
	cvta.global.u64 	%rd278, %rd277;
	{ // callseq 42, 0
	.param .b64 param0;
	st.param.b64 	[param0], %rd274;
	.param .b64 param1;
	st.param.b64 	[param1], %rd276;
	.param .b32 param2;
	st.param.b32 	[param2], 198;
	.param .b64 param3;
	st.param.b64 	[param3], %rd278;
	.param .b64 param4;
	st.param.b64 	[param4], 1;
	call.uni 
	__assertfail, 
	(
	param0, 
	param1, 
	param2, 
	param3, 
	param4
	);
	} // callseq 42
$L__BB2_126:
	ld.global.u32 	%r318, [%rd34+4];
	setp.gt.s32 	%p109, %r643, %r318;
	@%p109 bra 	$L__BB2_193;
	mul.wide.s32 	%rd279, %r643, 4;
	add.s64 	%rd280, %rd13, %rd279;
	ld.global.u32 	%r319, [%rd280+52992];
	setp.ne.s32 	%p110, %r319, %r80;
	add.s32 	%r643, %r643, 1;
	@%p110 bra 	$L__BB2_124;
	add.s32 	%r642, %r642, 1;
	setp.ne.s32 	%p111, %r642, %r8;
	@%p111 bra 	$L__BB2_121;
$L__BB2_129:
	ld.volatile.global.u32 	%r320, [%rd8];
	setp.eq.s32 	%p112, %r320, 0;
	@%p112 bra 	$L__BB2_162;
	setp.ne.s32 	%p113, %r320, 1;
	@%p113 bra 	$L__BB2_193;
	atom.global.add.u32 	%r647, [%rd7], 1;
	setp.lt.u32 	%p115, %r647, 640;
	mov.pred 	%p229, -1;
	@%p115 bra 	$L__BB2_141;
	mov.b32 	%r644, 1;
$L__BB2_133:
	setp.eq.s32 	%p229, %r644, 0;
	@%p229 bra 	$L__BB2_137;
	atom.global.add.u32 	%r322, [%rd7], -1;
$L__BB2_135:
	ld.volatile.global.u32 	%r323, [%rd5];
	setp.eq.s32 	%p116, %r323, 1;
	@%p116 bra 	$L__BB2_135;
	mov.b32 	%r644, 0;
	st.volatile.global.u32 	[%rd8], %r644;
	st.volatile.global.u32 	[%rd5], %r644;
	atom.global.add.u32 	%r647, [%rd11], 1;
	bra.uni 	$L__BB2_140;
$L__BB2_137:
	atom.global.add.u32 	%r325, [%rd11], -1;
$L__BB2_138:
	ld.volatile.global.u32 	%r326, [%rd2];
	setp.eq.s32 	%p117, %r326, 1;
	@%p117 bra 	$L__BB2_138;
	mov.b32 	%r328, 0;
	st.volatile.global.u32 	[%rd2], %r328;
	mov.b32 	%r644, 1;
	st.volatile.global.u32 	[%rd8], %r644;
	atom.global.add.u32 	%r647, [%rd7], 1;
$L__BB2_140:
	setp.gt.u32 	%p118, %r647, 639;
	@%p118 bra 	$L__BB2_133;
$L__BB2_141:
	@%p229 bra 	$L__BB2_152;
	mul.wide.u32 	%rd281, %r647, 16;
	add.s64 	%rd35, %rd10, %rd281;
	@%p87 bra 	$L__BB2_150;
	setp.lt.u32 	%p120, %r8, 4;
	mov.b32 	%r649, 0;
	@%p120 bra 	$L__BB2_146;
	mov.b32 	%r648, 0;
$L__BB2_145:
	mul.wide.u32 	%rd282, %r648, 4;
	add.s64 	%rd283, %rd18, %rd282;
	ld.local.u32 	%r331, [%rd283];
	ld.global.u32 	%r332, [%rd35+12];
	add.s32 	%r333, %r332, 1;
	st.global.u32 	[%rd35+12], %r333;
	mul.wide.u32 	%rd284, %r332, 4;
	add.s64 	%rd285, %rd35, %rd284;
	st.global.u32 	[%rd285], %r331;
	ld.local.u32 	%r334, [%rd283+4];
	ld.global.u32 	%r335, [%rd35+12];
	add.s32 	%r336, %r335, 1;
	st.global.u32 	[%rd35+12], %r336;
	mul.wide.u32 	%rd286, %r335, 4;
	add.s64 	%rd287, %rd35, %rd286;
	st.global.u32 	[%rd287], %r334;
	ld.local.u32 	%r337, [%rd283+8];
	ld.global.u32 	%r338, [%rd35+12];
	add.s32 	%r339, %r338, 1;
	st.global.u32 	[%rd35+12], %r339;
	mul.wide.u32 	%rd288, %r338, 4;
	add.s64 	%rd289, %rd35, %rd288;
	st.global.u32 	[%rd289], %r337;
	ld.local.u32 	%r340, [%rd283+12];
	ld.global.u32 	%r341, [%rd35+12];
	add.s32 	%r342, %r341, 1;
	st.global.u32 	[%rd35+12], %r342;
	mul.wide.u32 	%rd290, %r341, 4;
	add.s64 	%rd291, %rd35, %rd290;
	st.global.u32 	[%rd291], %r340;
	add.s32 	%r648, %r648, 4;
	setp.ne.s32 	%p121, %r648, %r14;
	mov.u32 	%r649, %r14;
	@%p121 bra 	$L__BB2_145;
$L__BB2_146:
	setp.eq.s32 	%p122, %r13, 0;
	@%p122 bra 	$L__BB2_150;
	setp.eq.s32 	%p123, %r13, 1;
	mul.wide.u32 	%rd292, %r649, 4;
	add.s64 	%rd36, %rd18, %rd292;
	ld.local.u32 	%r343, [%rd36];
	ld.global.u32 	%r344, [%rd35+12];
	add.s32 	%r345, %r344, 1;
	st.global.u32 	[%rd35+12], %r345;
	mul.wide.u32 	%rd293, %r344, 4;
	add.s64 	%rd294, %rd35, %rd293;
	st.global.u32 	[%rd294], %r343;
	@%p123 bra 	$L__BB2_150;
	setp.eq.s32 	%p124, %r13, 2;
	ld.local.u32 	%r346, [%rd36+4];
	ld.global.u32 	%r347, [%rd35+12];
	add.s32 	%r348, %r347, 1;
	st.global.u32 	[%rd35+12], %r348;
	mul.wide.u32 	%rd295, %r347, 4;
	add.s64 	%rd296, %rd35, %rd295;
	st.global.u32 	[%rd296], %r346;
	@%p124 bra 	$L__BB2_150;
	ld.local.u32 	%r349, [%rd36+8];
	ld.global.u32 	%r350, [%rd35+12];
	add.s32 	%r351, %r350, 1;
	st.global.u32 	[%rd35+12], %r351;
	mul.wide.u32 	%rd297, %r350, 4;
	add.s64 	%rd298, %rd35, %rd297;
	st.global.u32 	[%rd298], %r349;
$L__BB2_150:
	ld.global.u32 	%r352, [%rd35+12];
	add.s32 	%r353, %r352, 1;
	st.global.u32 	[%rd35+12], %r353;
	mul.wide.u32 	%rd299, %r352, 4;
	add.s64 	%rd300, %rd35, %rd299;
	st.global.u32 	[%rd300], %r80;
	atom.global.add.u32 	%r354, [%rd6], 1;
	setp.lt.u32 	%p125, %r354, 640;
	@%p125 bra 	$L__BB2_193;
	mov.b32 	%r355, 1;
	st.volatile.global.u32 	[%rd5], %r355;
	bra.uni 	$L__BB2_193;
$L__BB2_152:
	mul.wide.u32 	%rd301, %r647, 16;
	add.s64 	%rd37, %rd4, %rd301;
	@%p87 bra 	$L__BB2_160;
	setp.lt.u32 	%p127, %r8, 4;
	mov.b32 	%r651, 0;
	@%p127 bra 	$L__BB2_156;
	mov.b32 	%r650, 0;
$L__BB2_155:
	mul.wide.u32 	%rd302, %r650, 4;
	add.s64 	%rd303, %rd18, %rd302;
	ld.local.u32 	%r358, [%rd303];
	ld.global.u32 	%r359, [%rd37+12];
	add.s32 	%r360, %r359, 1;
	st.global.u32 	[%rd37+12], %r360;
	mul.wide.u32 	%rd304, %r359, 4;
	add.s64 	%rd305, %rd37, %rd304;
	st.global.u32 	[%rd305], %r358;
	ld.local.u32 	%r361, [%rd303+4];
	ld.global.u32 	%r362, [%rd37+12];
	add.s32 	%r363, %r362, 1;
	st.global.u32 	[%rd37+12], %r363;
	mul.wide.u32 	%rd306, %r362, 4;
	add.s64 	%rd307, %rd37, %rd306;
	st.global.u32 	[%rd307], %r361;
	ld.local.u32 	%r364, [%rd303+8];
	ld.global.u32 	%r365, [%rd37+12];
	add.s32 	%r366, %r365, 1;
	st.global.u32 	[%rd37+12], %r366;
	mul.wide.u32 	%rd308, %r365, 4;
	add.s64 	%rd309, %rd37, %rd308;
	st.global.u32 	[%rd309], %r364;
	ld.local.u32 	%r367, [%rd303+12];
	ld.global.u32 	%r368, [%rd37+12];
	add.s32 	%r369, %r368, 1;
	st.global.u32 	[%rd37+12], %r369;
	mul.wide.u32 	%rd310, %r368, 4;
	add.s64 	%rd311, %rd37, %rd310;
	st.global.u32 	[%rd311], %r367;
	add.s32 	%r650, %r650, 4;
	setp.ne.s32 	%p128, %r650, %r14;
	mov.u32 	%r651, %r14;
	@%p128 bra 	$L__BB2_155;
$L__BB2_156:
	setp.eq.s32 	%p129, %r13, 0;
	@%p129 bra 	$L__BB2_160;
	setp.eq.s32 	%p130, %r13, 1;
	mul.wide.u32 	%rd312, %r651, 4;
	add.s64 	%rd38, %rd18, %rd312;
	ld.local.u32 	%r370, [%rd38];
	ld.global.u32 	%r371, [%rd37+12];
	add.s32 	%r372, %r371, 1;
	st.global.u32 	[%rd37+12], %r372;
	mul.wide.u32 	%rd313, %r371, 4;
	add.s64 	%rd314, %rd37, %rd313;
	st.global.u32 	[%rd314], %r370;
	@%p130 bra 	$L__BB2_160;
	setp.eq.s32 	%p131, %r13, 2;
	ld.local.u32 	%r373, [%rd38+4];
	ld.global.u32 	%r374, [%rd37+12];
	add.s32 	%r375, %r374, 1;
	st.global.u32 	[%rd37+12], %r375;
	mul.wide.u32 	%rd315, %r374, 4;
	add.s64 	%rd316, %rd37, %rd315;
	st.global.u32 	[%rd316], %r373;
	@%p131 bra 	$L__BB2_160;
	ld.local.u32 	%r376, [%rd38+8];
	ld.global.u32 	%r377, [%rd37+12];
	add.s32 	%r378, %r377, 1;
	st.global.u32 	[%rd37+12], %r378;
	mul.wide.u32 	%rd317, %r377, 4;
	add.s64 	%rd318, %rd37, %rd317;
	st.global.u32 	[%rd318], %r376;
$L__BB2_160:
	ld.global.u32 	%r379, [%rd37+12];
	add.s32 	%r380, %r379, 1;
	st.global.u32 	[%rd37+12], %r380;
	mul.wide.u32 	%rd319, %r379, 4;
	add.s64 	%rd320, %rd37, %rd319;
	st.global.u32 	[%rd320], %r80;
	atom.global.add.u32 	%r381, [%rd3], 1;
	setp.lt.u32 	%p132, %r381, 640;
	@%p132 bra 	$L__BB2_193;
	mov.b32 	%r382, 1;
	st.volatile.global.u32 	[%rd2], %r382;
	bra.uni 	$L__BB2_193;
$L__BB2_162:
	atom.global.add.u32 	%r655, [%rd11], 1;
	setp.lt.u32 	%p134, %r655, 640;
	mov.pred 	%p230, 0;
	@%p134 bra 	$L__BB2_172;
	mov.b32 	%r652, 0;
$L__BB2_164:
	setp.eq.s32 	%p230, %r652, 0;
	@%p230 bra 	$L__BB2_168;
	atom.global.add.u32 	%r384, [%rd7], -1;
$L__BB2_166:
	ld.volatile.global.u32 	%r385, [%rd5];
	setp.eq.s32 	%p135, %r385, 1;
	@%p135 bra 	$L__BB2_166;
	mov.b32 	%r652, 0;
	st.volatile.global.u32 	[%rd8], %r652;
	st.volatile.global.u32 	[%rd5], %r652;
	atom.global.add.u32 	%r655, [%rd11], 1;
	bra.uni 	$L__BB2_171;
$L__BB2_168:
	atom.global.add.u32 	%r387, [%rd11], -1;
$L__BB2_169:
	ld.volatile.global.u32 	%r388, [%rd2];
	setp.eq.s32 	%p136, %r388, 1;
	@%p136 bra 	$L__BB2_169;
	mov.b32 	%r652, 1;
	st.volatile.global.u32 	[%rd8], %r652;
	mov.b32 	%r390, 0;
	st.volatile.global.u32 	[%rd2], %r390;
	atom.global.add.u32 	%r655, [%rd7], 1;
$L__BB2_171:
	setp.gt.u32 	%p137, %r655, 639;
	@%p137 bra 	$L__BB2_164;
$L__BB2_172:
	@%p230 bra 	$L__BB2_183;
	mul.wide.u32 	%rd321, %r655, 16;
	add.s64 	%rd39, %rd10, %rd321;
	@%p87 bra 	$L__BB2_181;
	setp.lt.u32 	%p139, %r8, 4;
	mov.b32 	%r657, 0;
	@%p139 bra 	$L__BB2_177;
	mov.b32 	%r656, 0;
$L__BB2_176:
	mul.wide.u32 	%rd322, %r656, 4;
	add.s64 	%rd323, %rd18, %rd322;
	ld.local.u32 	%r393, [%rd323];
	ld.global.u32 	%r394, [%rd39+12];
	add.s32 	%r395, %r394, 1;
	st.global.u32 	[%rd39+12], %r395;
	mul.wide.u32 	%rd324, %r394, 4;
	add.s64 	%rd325, %rd39, %rd324;
	st.global.u32 	[%rd325], %r393;
	ld.local.u32 	%r396, [%rd323+4];
	ld.global.u32 	%r397, [%rd39+12];
	add.s32 	%r398, %r397, 1;
	st.global.u32 	[%rd39+12], %r398;
	mul.wide.u32 	%rd326, %r397, 4;
	add.s64 	%rd327, %rd39, %rd326;
	st.global.u32 	[%rd327], %r396;
	ld.local.u32 	%r399, [%rd323+8];
	ld.global.u32 	%r400, [%rd39+12];
	add.s32 	%r401, %r400, 1;
	st.global.u32 	[%rd39+12], %r401;
	mul.wide.u32 	%rd328, %r400, 4;
	add.s64 	%rd329, %rd39, %rd328;
	st.global.u32 	[%rd329], %r399;
	ld.local.u32 	%r402, [%rd323+12];
	ld.global.u32 	%r403, [%rd39+12];
	add.s32 	%r404, %r403, 1;
	st.global.u32 	[%rd39+12], %r404;
	mul.wide.u32 	%rd330, %r403, 4;
	add.s64 	%rd331, %rd39, %rd330;
	st.global.u32 	[%rd331], %r402;
	add.s32 	%r656, %r656, 4;
	setp.ne.s32 	%p140, %r656, %r16;
	mov.u32 	%r657, %r16;
	@%p140 bra 	$L__BB2_176;
$L__BB2_177:
	setp.eq.s32 	%p141, %r15, 0;
	@%p141 bra 	$L__BB2_181;
	setp.eq.s32 	%p142, %r15, 1;
	mul.wide.u32 	%rd332, %r657, 4;
	add.s64 	%rd40, %rd18, %rd332;
	ld.local.u32 	%r405, [%rd40];
	ld.global.u32 	%r406, [%rd39+12];
	add.s32 	%r407, %r406, 1;
	st.global.u32 	[%rd39+12], %r407;
	mul.wide.u32 	%rd333, %r406, 4;
	add.s64 	%rd334, %rd39, %rd333;
	st.global.u32 	[%rd334], %r405;
	@%p142 bra 	$L__BB2_181;
	setp.eq.s32 	%p143, %r15, 2;
	ld.local.u32 	%r408, [%rd40+4];
	ld.global.u32 	%r409, [%rd39+12];
	add.s32 	%r410, %r409, 1;
	st.global.u32 	[%rd39+12], %r410;
	mul.wide.u32 	%rd335, %r409, 4;
	add.s64 	%rd336, %rd39, %rd335;
	st.global.u32 	[%rd336], %r408;
	@%p143 bra 	$L__BB2_181;
	ld.local.u32 	%r411, [%rd40+8];
	ld.global.u32 	%r412, [%rd39+12];
	add.s32 	%r413, %r412, 1;
	st.global.u32 	[%rd39+12], %r413;
	mul.wide.u32 	%rd337, %r412, 4;
	add.s64 	%rd338, %rd39, %rd337;
	st.global.u32 	[%rd338], %r411;
$L__BB2_181:
	ld.global.u32 	%r414, [%rd39+12];
	add.s32 	%r415, %r414, 1;
	st.global.u32 	[%rd39+12], %r415;
	mul.wide.u32 	%rd339, %r414, 4;
	add.s64 	%rd340, %rd39, %rd339;
	st.global.u32 	[%rd340], %r80;
	atom.global.add.u32 	%r416, [%rd6], 1;
	setp.lt.u32 	%p144, %r416, 640;
	@%p144 bra 	$L__BB2_193;
	mov.b32 	%r417, 1;
	st.volatile.global.u32 	[%rd5], %r417;
	bra.uni 	$L__BB2_193;
$L__BB2_183:
	mul.wide.u32 	%rd341, %r655, 16;
	add.s64 	%rd41, %rd4, %rd341;
	@%p87 bra 	$L__BB2_191;
	setp.lt.u32 	%p146, %r8, 4;
	mov.b32 	%r659, 0;
	@%p146 bra 	$L__BB2_187;
	mov.b32 	%r658, 0;
$L__BB2_186:
	mul.wide.u32 	%rd342, %r658, 4;
	add.s64 	%rd343, %rd18, %rd342;
	ld.local.u32 	%r420, [%rd343];
	ld.global.u32 	%r421, [%rd41+12];
	add.s32 	%r422, %r421, 1;
	st.global.u32 	[%rd41+12], %r422;
	mul.wide.u32 	%rd344, %r421, 4;
	add.s64 	%rd345, %rd41, %rd344;
	st.global.u32 	[%rd345], %r420;
	ld.local.u32 	%r423, [%rd343+4];
	ld.global.u32 	%r424, [%rd41+12];
	add.s32 	%r425, %r424, 1;
	st.global.u32 	[%rd41+12], %r425;
	mul.wide.u32 	%rd346, %r424, 4;
	add.s64 	%rd347, %rd41, %rd346;
	st.global.u32 	[%rd347], %r423;
	ld.local.u32 	%r426, [%rd343+8];
	ld.global.u32 	%r427, [%rd41+12];
	add.s32 	%r428, %r427, 1;
	st.global.u32 	[%rd41+12], %r428;
	mul.wide.u32 	%rd348, %r427, 4;
	add.s64 	%rd349, %rd41, %rd348;
	st.global.u32 	[%rd349], %r426;
	ld.local.u32 	%r429, [%rd343+12];
	ld.global.u32 	%r430, [%rd41+12];
	add.s32 	%r431, %r430, 1;
	st.global.u32 	[%rd41+12], %r431;
	mul.wide.u32 	%rd350, %r430, 4;
	add.s64 	%rd351, %rd41, %rd350;
	st.global.u32 	[%rd351], %r429;
	add.s32 	%r658, %r658, 4;
	setp.ne.s32 	%p147, %r658, %r14;
	mov.u32 	%r659, %r14;
	@%p147 bra 	$L__BB2_186;
$L__BB2_187:
	setp.eq.s32 	%p148, %r13, 0;
	@%p148 bra 	$L__BB2_191;
	setp.eq.s32 	%p149, %r13, 1;
	mul.wide.u32 	%rd352, %r659, 4;
	add.s64 	%rd42, %rd18, %rd352;
	ld.local.u32 	%r432, [%rd42];
	ld.global.u32 	%r433, [%rd41+12];
	add.s32 	%r434, %r433, 1;
	st.global.u32 	[%rd41+12], %r434;
	mul.wide.u32 	%rd353, %r433, 4;
	add.s64 	%rd354, %rd41, %rd353;
	st.global.u32 	[%rd354], %r432;
	@%p149 bra 	$L__BB2_191;
	setp.eq.s32 	%p150, %r13, 2;
	ld.local.u32 	%r435, [%rd42+4];
	ld.global.u32 	%r436, [%rd41+12];
	add.s32 	%r437, %r436, 1;
	st.global.u32 	[%rd41+12], %r437;
	mul.wide.u32 	%rd355, %r436, 4;
	add.s64 	%rd356, %rd41, %rd355;
	st.global.u32 	[%rd356], %r435;
	@%p150 bra 	$L__BB2_191;
	ld.local.u32 	%r438, [%rd42+8];
	ld.global.u32 	%r439, [%rd41+12];
	add.s32 	%r440, %r439, 1;
	st.global.u32 	[%rd41+12], %r440;
	mul.wide.u32 	%rd357, %r439, 4;
	add.s64 	%rd358, %rd41, %rd357;
	st.global.u32 	[%rd358], %r438;
$L__BB2_191:
	ld.global.u32 	%r441, [%rd41+12];
	add.s32 	%r442, %r441, 1;
	st.global.u32 	[%rd41+12], %r442;
	mul.wide.u32 	%rd359, %r441, 4;
	add.s64 	%rd360, %rd41, %rd359;
	st.global.u32 	[%rd360], %r80;
	atom.global.add.u32 	%r443, [%rd3], 1;
	setp.lt.u32 	%p151, %r443, 640;
	@%p151 bra 	$L__BB2_193;
	mov.b32 	%r444, 1;
	st.volatile.global.u32 	[%rd2], %r444;
$L__BB2_193:
	add.s32 	%r638, %r79, 1;
	setp.eq.s32 	%p152, %r79, %r12;
	@%p152 bra 	$L__BB2_19;
	bra.uni 	$L__BB2_8;
$L__BB2_194:
	ld.param.u32 	%r611, [_Z49run_single_step_vectorvertex_embedding_per_vertexILm2EEvPviP3CSRS0_S0_PiS0_S3_PV13BUFFER_STATUSS0_S3_S6_PViS3_S3_i_param_1];
	mul.wide.s32 	%rd140, %r611, 8;
	add.s64 	%rd141, %rd46, %rd140;
	ld.global.u32 	%r235, [%rd141];
	mul.wide.s32 	%rd142, %r235, 12;
	add.s64 	%rd143, %rd1, %rd142;
	ld.global.u8 	%rs13, [%rd143];
	ld.global.u8 	%rs14, [%rd143+1];
	ld.global.u8 	%rs15, [%rd143+2];
	ld.global.u8 	%rs16, [%rd143+3];
	cvt.u32.u16 	%r236, %rs13;
	prmt.b32 	%r237, %r236, %r238, 0x3340U;
	prmt.b32 	%r239, %r240, %r241, 0x3340U;
	prmt.b32 	%r124, %r237, %r239, 0x5410U;
	cvt.u32.u16 	%r242, %rs14;
	bfi.b32 	%r125, %r242, %r124, 8, 8;
	cvt.u32.u16 	%r243, %rs15;
	bfi.b32 	%r126, %r243, %r125, 16, 8;
	cvt.u32.u16 	%r244, %rs16;
	bfi.b32 	%r127, %r244, %r126, 24, 8;
	ld.global.u8 	%r245, [%rd143+5];
	ld.global.u8 	%r246, [%rd143+4];
	ld.global.u8 	%r247, [%rd143+7];
	ld.global.u8 	%r248, [%rd143+6];
	ld.global.u8 	%r249, [%rd143+9];
	ld.global.u8 	%r250, [%rd143+8];
	ld.global.u8 	%r251, [%rd143+11];
	ld.global.u8 	%r252, [%rd143+10];
	st.local.u32 	[%rd18], %r127;
	prmt.b32 	%r253, %r248, %r247, 0x3340U;
	prmt.b32 	%r254, %r246, %r245, 0x3340U;
	prmt.b32 	%r255, %r254, %r253, 0x5410U;
	st.local.u32 	[%rd18+4], %r255;
	prmt.b32 	%r256, %r252, %r251, 0x3340U;
	prmt.b32 	%r257, %r250, %r249, 0x3340U;
	prmt.b32 	%r130, %r257, %r256, 0x5410U;
	st.local.u32 	[%rd18+8], %r130;
	ld.global.u32 	%r258, [%rd141+4];
	mul.wide.s32 	%rd144, %r258, 4;
	add.s64 	%rd145, %rd18, %rd144;
	ld.local.u32 	%r128, [%rd145];
	ld.global.u32 	%r660, [%rd13+89288];
	setp.lt.s32 	%p45, %r128, %r660;
	setp.gt.s32 	%p46, %r128, -1;
	and.pred  	%p47, %p46, %p45;
	@%p47 bra 	$L__BB2_196;
	st.local.v2.u32 	[%rd17], {%r128, %r660};
	mov.u64 	%rd146, $str$9;
	cvta.global.u64 	%rd147, %rd146;
	add.u64 	%rd148, %SP, 0;
	{ // callseq 25, 0
	.param .b64 param0;
	st.param.b64 	[param0], %rd147;
	.param .b64 param1;
	st.param.b64 	[param1], %rd148;
	.param .b32 retval0;
	call.uni (retval0), 
	vprintf, 
	(
	param0, 
	param1
	);
	ld.param.b32 	%r259, [retval0];
	} // callseq 25
	mov.u64 	%rd149, $str$10;
	cvta.global.u64 	%rd150, %rd149;
	mov.u64 	%rd151, $str$5;
	cvta.global.u64 	%rd152, %rd151;
	mov.u64 	%rd153, __unnamed_1;
	cvta.global.u64 	%rd154, %rd153;
	{ // callseq 26, 0
	.param .b64 param0;
	st.param.b64 	[param0], %rd150;
	.param .b64 param1;
	st.param.b64 	[param1], %rd152;
	.param .b32 param2;
	st.param.b32 	[param2], 190;
	.param .b64 param3;
	st.param.b64 	[param3], %rd154;
	.param .b64 param4;
	st.param.b64 	[param4], 1;
	call.uni 
	__assertfail, 
	(
	param0, 
	param1, 
	param2, 
	param3, 
	param4
	);
	} // callseq 26
	ld.global.u32 	%r660, [%rd13+89288];
$L__BB2_196:
	mul.wide.s32 	%rd155, %r128, 16;
	add.s64 	%rd156, %rd13, %rd155;
	add.s64 	%rd43, %rd156, 8;
	ld.global.u32 	%r661, [%rd156+8];
	setp.lt.s32 	%p48, %r128, %r660;
	setp.gt.s32 	%p49, %r128, -1;
	and.pred  	%p50, %p49, %p48;
	@%p50 bra 	$L__BB2_198;
	mov.u64 	%rd157, $str$11;
	cvta.global.u64 	%rd158, %rd157;
	mov.u64 	%rd159, $str$5;
	cvta.global.u64 	%rd160, %rd159;
	mov.u64 	%rd161, __unnamed_2;
	cvta.global.u64 	%rd162, %rd161;
	{ // callseq 27, 0
	.param .b64 param0;
	st.param.b64 	[param0], %rd158;
	.param .b64 param1;
	st.param.b64 	[param1], %rd160;
	.param .b32 param2;
	st.param.b32 	[param2], 198;
	.param .b64 param3;
	st.param.b64 	[param3], %rd162;
	.param .b64 param4;
	st.param.b64 	[param4], 1;
	call.uni 
	__assertfail, 
	(
	param0, 
	param1, 
	param2, 
	param3, 
	param4
	);
	} // callseq 27
$L__BB2_198:
	ld.global.u32 	%r134, [%rd43+4];
	setp.gt.s32 	%p51, %r661, %r134;
	@%p51 bra 	$L__BB2_227;
	mov.u64 	%rd167, $str$9;
	add.u64 	%rd169, %SP, 0;
	mov.u64 	%rd170, $str$10;
	mov.u64 	%rd172, $str$5;
$L__BB2_200:
	mov.u32 	%r136, %r661;
	mul.wide.s32 	%rd163, %r136, 4;
	add.s64 	%rd164, %rd13, %rd163;
	ld.global.u32 	%r137, [%rd164+52992];
	setp.gt.s32 	%p52, %r127, %r137;
	@%p52 bra 	$L__BB2_226;
	setp.eq.s32 	%p53, %r130, 0;
	@%p53 bra 	$L__BB2_225;
	mov.b16 	%rs45, 0;
	mov.b32 	%r662, 0;
$L__BB2_203:
	mul.wide.u32 	%rd165, %r662, 4;
	add.s64 	%rd166, %rd18, %rd165;
	ld.local.u32 	%r139, [%rd166];
	and.b16  	%rs30, %rs45, 255;
	setp.ne.s16 	%p54, %rs30, 0;
	@%p54 bra 	$L__BB2_211;
	ld.global.u32 	%r140, [%rd13+89288];
	setp.lt.s32 	%p55, %r139, %r140;
	setp.gt.s32 	%p56, %r139, -1;
	and.pred  	%p57, %p56, %p55;
	@%p57 bra 	$L__BB2_206;
	st.local.v2.u32 	[%rd16], {%r139, %r140};
	cvta.global.u64 	%rd168, %rd167;
	{ // callseq 28, 0
	.param .b64 param0;
	st.param.b64 	[param0], %rd168;
	.param .b64 param1;
	st.param.b64 	[param1], %rd169;
	.param .b32 retval0;
	call.uni (retval0), 
	vprintf, 
	(
	param0, 
	param1
	);
	ld.param.b32 	%r262, [retval0];
	} // callseq 28
	cvta.global.u64 	%rd171, %rd170;
	cvta.global.u64 	%rd173, %rd172;
	mov.u64 	%rd174, __unnamed_1;
	cvta.global.u64 	%rd175, %rd174;
	{ // callseq 29, 0
	.param .b64 param0;
	st.param.b64 	[param0], %rd171;
	.param .b64 param1;
	st.param.b64 	[param1], %rd173;
	.param .b32 param2;
	st.param.b32 	[param2], 190;
	.param .b64 param3;
	st.param.b64 	[param3], %rd175;
	.param .b64 param4;
	st.param.b64 	[param4], 1;
	call.uni 
	__assertfail, 
	(
	param0, 
	param1, 
	param2, 
	param3, 
	param4
	);
	} // callseq 29
$L__BB2_206:
	mul.wide.s32 	%rd176, %r139, 16;
	add.s64 	%rd177, %rd13, %rd176;
	add.s64 	%rd44, %rd177, 8;
	ld.global.u32 	%r663, [%rd177+8];
$L__BB2_207:
	setp.gt.s32 	%p58, %r139, -1;
	ld.global.u32 	%r264, [%rd13+89288];
	setp.lt.s32 	%p59, %r139, %r264;
	and.pred  	%p60, %p58, %p59;
	@%p60 bra 	$L__BB2_209;
	mov.u64 	%rd178, $str$11;
	cvta.global.u64 	%rd179, %rd178;
	cvta.global.u64 	%rd181, %rd172;
	mov.u64 	%rd182, __unnamed_2;
	cvta.global.u64 	%rd183, %rd182;
	{ // callseq 30, 0
	.param .b64 param0;
	st.param.b64 	[param0], %rd179;
	.param .b64 param1;
	st.param.b64 	[param1], %rd181;
	.param .b32 param2;
	st.param.b32 	[param2], 198;
	.param .b64 param3;
	st.param.b64 	[param3], %rd183;
	.param .b64 param4;
	st.param.b64 	[param4], 1;
	call.uni 
	__assertfail, 
	(
	param0, 
	param1, 
	param2, 
	param3, 
	param4
	);
	} // callseq 30
$L__BB2_209:
	ld.global.u32 	%r265, [%rd44+4];
	setp.gt.s32 	%p61, %r663, %r265;
	@%p61 bra 	$L__BB2_211;
	mul.wide.s32 	%rd184, %r663, 4;
	add.s64 	%rd185, %rd13, %rd184;
	ld.global.u32 	%r266, [%rd185+52992];
	setp.eq.s32 	%p62, %r266, %r137;
	add.s32 	%r663, %r663, 1;
	mov.b16 	%rs46, 1;
	@%p62 bra 	$L__BB2_212;
	bra.uni 	$L__BB2_207;
$L__BB2_211:
	setp.ne.s16 	%p63, %rs30, 0;
	setp.gt.s32 	%p64, %r139, %r137;
	and.pred  	%p65, %p63, %p64;
	mov.u16 	%rs46, %rs45;
	@%p65 bra 	$L__BB2_226;
$L__BB2_212:
	add.s32 	%r662, %r662, 1;
	setp.ne.s32 	%p66, %r662, %r130;
	mov.u16 	%rs45, %rs46;
	@%p66 bra 	$L__BB2_203;
	mov.b32 	%r664, 0;
$L__BB2_214:
	mul.wide.u32 	%rd186, %r664, 4;
	add.s64 	%rd187, %rd18, %rd186;
	ld.local.u32 	%r268, [%rd187];
	setp.eq.s32 	%p67, %r268, %r137;
	@%p67 bra 	$L__BB2_226;
	add.s32 	%r664, %r664, 1;
	setp.ne.s32 	%p68, %r664, %r130;
	@%p68 bra 	$L__BB2_214;
	mov.b32 	%r665, 0;
$L__BB2_217:
	mul.wide.u32 	%rd188, %r665, 4;
	add.s64 	%rd189, %rd18, %rd188;
	ld.local.u32 	%r148, [%rd189];
	ld.global.u32 	%r149, [%rd13+89288];
	setp.lt.s32 	%p69, %r148, %r149;
	setp.gt.s32 	%p70, %r148, -1;
	and.pred  	%p71, %p70, %p69;
	@%p71 bra 	$L__BB2_219;
	st.local.v2.u32 	[%rd15], {%r148, %r149};
	cvta.global.u64 	%rd191, %rd167;
	{ // callseq 31, 0
	.param .b64 param0;
	st.param.b64 	[param0], %rd191;
	.param .b64 param1;
	st.param.b64 	[param1], %rd169;
	.param .b32 retval0;
	call.uni (retval0), 
	vprintf, 
	(
	param0, 
	param1
	);
	ld.param.b32 	%r270, [retval0];
	} // callseq 31
	cvta.global.u64 	%rd194, %rd170;
	mov.u64 	%rd195, $str$5;
	cvta.global.u64 	%rd196, %rd195;
	mov.u64 	%rd197, __unnamed_1;
	cvta.global.u64 	%rd198, %rd197;
	{ // callseq 32, 0
	.param .b64 param0;
	st.param.b64 	[param0], %rd194;
	.param .b64 param1;
	st.param.b64 	[param1], %rd196;
	.param .b32 param2;
	st.param.b32 	[param2], 190;
	.param .b64 param3;
	st.param.b64 	[param3], %rd198;
	.param .b64 param4;
	st.param.b64 	[param4], 1;
	call.uni 
	__assertfail, 
	(
	param0, 
	param1, 
	param2, 
	param3, 
	param4
	);
	} // callseq 32
$L__BB2_219:
	mul.wide.s32 	%rd199, %r148, 16;
	add.s64 	%rd200, %rd13, %rd199;
	add.s64 	%rd45, %rd200, 8;
	ld.global.u32 	%r666, [%rd200+8];
$L__BB2_220:
	setp.gt.s32 	%p72, %r148, -1;
	ld.global.u32 	%r272, [%rd13+89288];
	setp.lt.s32 	%p73, %r148, %r272;
	and.pred  	%p74, %p72, %p73;
	@%p74 bra 	$L__BB2_222;
	mov.u64 	%rd201, $str$11;
	cvta.global.u64 	%rd202, %rd201;
	cvta.global.u64 	%rd204, %rd172;
	mov.u64 	%rd205, __unnamed_2;
	cvta.global.u64 	%rd206, %rd205;
	{ // callseq 33, 0
	.param .b64 param0;
	st.param.b64 	[param0], %rd202;
	.param .b64 param1;
	st.param.b64 	[param1], %rd204;
	.param .b32 param2;
	st.param.b32 	[param2], 198;
	.param .b64 param3;
	st.param.b64 	[param3], %rd206;
	.param .b64 param4;
	st.param.b64 	[param4], 1;
	call.uni 
	__assertfail, 
	(
	param0, 
	param1, 
	param2, 
	param3, 
	param4
	);
	} // callseq 33
$L__BB2_222:
	ld.global.u32 	%r273, [%rd45+4];
	setp.gt.s32 	%p75, %r666, %r273;
	@%p75 bra 	$L__BB2_226;
	mul.wide.s32 	%rd207, %r666, 4;
	add.s64 	%rd208, %rd13, %rd207;
	ld.global.u32 	%r274, [%rd208+52992];
	setp.ne.s32 	%p76, %r274, %r137;
	add.s32 	%r666, %r666, 1;
	@%p76 bra 	$L__BB2_220;
	add.s32 	%r665, %r665, 1;
	setp.ne.s32 	%p77, %r665, %r130;
	@%p77 bra 	$L__BB2_217;
$L__BB2_225:
	atom.global.add.u32 	%r275, [%rd12], 1;
	atom.global.add.u32 	%r276, [%rd11], 1;
	shl.b32 	%r277, %r276, 1;
	mul.wide.s32 	%rd209, %r277, 4;
	add.s64 	%rd210, %rd10, %rd209;
	st.global.u32 	[%rd210], %r1;
	st.global.u32 	[%rd210+4], %r137;
	shl.b32 	%r278, %r275, 1;
	mul.wide.s32 	%rd211, %r278, 4;
	add.s64 	%rd212, %rd9, %rd211;
	st.global.u32 	[%rd212], %r1;
	st.global.u32 	[%rd212+4], %r137;
$L__BB2_226:
	add.s32 	%r661, %r136, 1;
	setp.eq.s32 	%p78, %r136, %r134;
	@%p78 bra 	$L__BB2_227;
	bra.uni 	$L__BB2_200;
$L__BB2_227:
	ret;
$L__BB2_228:
	mul.wide.s32 	%rd68, %r1, 8;
	add.s64 	%rd46, %rd14, %rd68;
	ld.global.u32 	%r191, [%rd46];
	mul.wide.s32 	%rd69, %r191, 12;
	add.s64 	%rd70, %rd1, %rd69;
	ld.global.u8 	%rs19, [%rd70];
	ld.global.u8 	%rs20, [%rd70+1];
	ld.global.u8 	%rs21, [%rd70+2];
	ld.global.u8 	%rs22, [%rd70+3];
	cvt.u32.u16 	%r192, %rs19;
	prmt.b32 	%r193, %r192, %r194, 0x3340U;
	prmt.b32 	%r195, %r196, %r197, 0x3340U;
	prmt.b32 	%r155, %r193, %r195, 0x5410U;
	cvt.u32.u16 	%r198, %rs20;
	bfi.b32 	%r156, %r198, %r155, 8, 8;
	cvt.u32.u16 	%r199, %rs21;
	bfi.b32 	%r157, %r199, %r156, 16, 8;
	cvt.u32.u16 	%r200, %rs22;
	bfi.b32 	%r158, %r200, %r157, 24, 8;
	ld.global.u8 	%r201, [%rd70+5];
	ld.global.u8 	%r202, [%rd70+4];
	ld.global.u8 	%r203, [%rd70+7];
	ld.global.u8 	%r204, [%rd70+6];
	ld.global.u8 	%r205, [%rd70+9];
	ld.global.u8 	%r206, [%rd70+8];
	ld.global.u8 	%r207, [%rd70+11];
	ld.global.u8 	%r208, [%rd70+10];
	st.local.u32 	[%rd18], %r158;
	prmt.b32 	%r209, %r204, %r203, 0x3340U;
	prmt.b32 	%r210, %r202, %r201, 0x3340U;
	prmt.b32 	%r211, %r210, %r209, 0x5410U;
	st.local.u32 	[%rd18+4], %r211;
	prmt.b32 	%r212, %r208, %r207, 0x3340U;
	prmt.b32 	%r213, %r206, %r205, 0x3340U;
	prmt.b32 	%r161, %r213, %r212, 0x5410U;
	st.local.u32 	[%rd18+8], %r161;
	ld.global.u32 	%r214, [%rd46+4];
	mul.wide.s32 	%rd71, %r214, 4;
	add.s64 	%rd72, %rd18, %rd71;
	ld.local.u32 	%r159, [%rd72];
	ld.global.u32 	%r667, [%rd13+89288];
	setp.lt.s32 	%p11, %r159, %r667;
	setp.gt.s32 	%p12, %r159, -1;
	and.pred  	%p13, %p12, %p11;
	@%p13 bra 	$L__BB2_230;
	st.local.v2.u32 	[%rd17], {%r159, %r667};
	mov.u64 	%rd73, $str$9;
	cvta.global.u64 	%rd74, %rd73;
	{ // callseq 16, 0
	.param .b64 param0;
	st.param.b64 	[param0], %rd74;
	.param .b64 param1;
	st.param.b64 	[param1], %rd64;
	.param .b32 retval0;
	call.uni (retval0), 
	vprintf, 
	(
	param0, 
	param1
	);
	ld.param.b32 	%r215, [retval0];
	} // callseq 16
	mov.u64 	%rd76, $str$10;
	cvta.global.u64 	%rd77, %rd76;
	mov.u64 	%rd78, $str$5;
	cvta.global.u64 	%rd79, %rd78;
	mov.u64 	%rd80, __unnamed_1;
	cvta.global.u64 	%rd81, %rd80;
	{ // callseq 17, 0
	.param .b64 param0;
	st.param.b64 	[param0], %rd77;
	.param .b64 param1;
	st.param.b64 	[param1], %rd79;
	.param .b32 param2;
	st.param.b32 	[param2], 190;
	.param .b64 param3;
	st.param.b64 	[param3], %rd81;
	.param .b64 param4;
	st.param.b64 	[param4], 1;
	call.uni 
	__assertfail, 
	(
	param0, 
	param1, 
	param2, 
	param3, 
	param4
	);
	} // callseq 17
	ld.global.u32 	%r667, [%rd13+89288];
$L__BB2_230:
	mul.wide.s32 	%rd82, %r159, 16;
	add.s64 	%rd83, %rd13, %rd82;
	add.s64 	%rd47, %rd83, 8;
	ld.global.u32 	%r668, [%rd83+8];
	setp.lt.s32 	%p14, %r159, %r667;
	setp.gt.s32 	%p15, %r159, -1;
	and.pred  	%p16, %p15, %p14;
	@%p16 bra 	$L__BB2_232;
	mov.u64 	%rd84, $str$11;
	cvta.global.u64 	%rd85, %rd84;
	mov.u64 	%rd86, $str$5;
	cvta.global.u64 	%rd87, %rd86;
	mov.u64 	%rd88, __unnamed_2;
	cvta.global.u64 	%rd89, %rd88;
	{ // callseq 18, 0
	.param .b64 param0;
	st.param.b64 	[param0], %rd85;
	.param .b64 param1;
	st.param.b64 	[param1], %rd87;
	.param .b32 param2;
	st.param.b32 	[param2], 198;
	.param .b64 param3;
	st.param.b64 	[param3], %rd89;
	.param .b64 param4;
	st.param.b64 	[param4], 1;
	call.uni 
	__assertfail, 
	(
	param0, 
	param1, 
	param2, 
	param3, 
	param4
	);
	} // callseq 18
$L__BB2_232:
	ld.global.u32 	%r165, [%rd47+4];
	setp.gt.s32 	%p17, %r668, %r165;
	@%p17 bra 	$L__BB2_194;
	mov.u64 	%rd94, $str$9;
	mov.u64 	%rd97, $str$10;
	mov.u64 	%rd99, $str$5;
$L__BB2_234:
	mov.u32 	%r167, %r668;
	mul.wide.s32 	%rd90, %r167, 4;
	add.s64 	%rd91, %rd13, %rd90;
	ld.global.u32 	%r168, [%rd91+52992];
	setp.gt.s32 	%p18, %r158, %r168;
	@%p18 bra 	$L__BB2_260;
	setp.eq.s32 	%p19, %r161, 0;
	@%p19 bra 	$L__BB2_259;
	mov.b16 	%rs47, 0;
	mov.b32 	%r669, 0;
$L__BB2_237:
	mul.wide.u32 	%rd92, %r669, 4;
	add.s64 	%rd93, %rd18, %rd92;
	ld.local.u32 	%r170, [%rd93];
	and.b16  	%rs26, %rs47, 255;
	setp.ne.s16 	%p20, %rs26, 0;
	@%p20 bra 	$L__BB2_245;
	ld.global.u32 	%r171, [%rd13+89288];
	setp.lt.s32 	%p21, %r170, %r171;
	setp.gt.s32 	%p22, %r170, -1;
	and.pred  	%p23, %p22, %p21;
	@%p23 bra 	$L__BB2_240;
	st.local.v2.u32 	[%rd16], {%r170, %r171};
	cvta.global.u64 	%rd95, %rd94;
	{ // callseq 19, 0
	.param .b64 param0;
	st.param.b64 	[param0], %rd95;
	.param .b64 param1;
	st.param.b64 	[param1], %rd64;
	.param .b32 retval0;
	call.uni (retval0), 
	vprintf, 
	(
	param0, 
	param1
	);
	ld.param.b32 	%r218, [retval0];
	} // callseq 19
	cvta.global.u64 	%rd98, %rd97;
	cvta.global.u64 	%rd100, %rd99;
	mov.u64 	%rd101, __unnamed_1;
	cvta.global.u64 	%rd102, %rd101;
	{ // callseq 20, 0
	.param .b64 param0;
	st.param.b64 	[param0], %rd98;
	.param .b64 param1;
	st.param.b64 	[param1], %rd100;
	.param .b32 param2;
	st.param.b32 	[param2], 190;
	.param .b64 param3;
	st.param.b64 	[param3], %rd102;
	.param .b64 param4;
	st.param.b64 	[param4], 1;
	call.uni 
	__assertfail, 
	(
	param0, 
	param1, 
	param2, 
	param3, 
	param4
	);
	} // callseq 20
$L__BB2_240:
	mul.wide.s32 	%rd103, %r170, 16;
	add.s64 	%rd104, %rd13, %rd103;
	add.s64 	%rd48, %rd104, 8;
	ld.global.u32 	%r670, [%rd104+8];
$L__BB2_241:
	ld.global.u32 	%r220, [%rd13+89288];
	setp.lt.s32 	%p25, %r170, %r220;
	and.pred  	%p26, %p22, %p25;
	@%p26 bra 	$L__BB2_243;
	mov.u64 	%rd105, $str$11;
	cvta.global.u64 	%rd106, %rd105;
	mov.u64 	%rd107, $str$5;
	cvta.global.u64 	%rd108, %rd107;
	mov.u64 	%rd109, __unnamed_2;
	cvta.global.u64 	%rd110, %rd109;
	{ // callseq 21, 0
	.param .b64 param0;
	st.param.b64 	[param0], %rd106;
	.param .b64 param1;
	st.param.b64 	[param1], %rd108;
	.param .b32 param2;
	st.param.b32 	[param2], 198;
	.param .b64 param3;
	st.param.b64 	[param3], %rd110;
	.param .b64 param4;
	st.param.b64 	[param4], 1;
	call.uni 
	__assertfail, 
	(
	param0, 
	param1, 
	param2, 
	param3, 
	param4
	);
	} // callseq 21
$L__BB2_243:
	ld.global.u32 	%r221, [%rd48+4];
	setp.gt.s32 	%p27, %r670, %r221;
	@%p27 bra 	$L__BB2_245;
	mul.wide.s32 	%rd111, %r670, 4;
	add.s64 	%rd112, %rd13, %rd111;
	ld.global.u32 	%r222, [%rd112+52992];
	setp.eq.s32 	%p28, %r222, %r168;
	add.s32 	%r670, %r670, 1;
	mov.b16 	%rs48, 1;
	@%p28 bra 	$L__BB2_246;
	bra.uni 	$L__BB2_241;
$L__BB2_245:
	and.b16  	%rs28, %rs47, 255;
	setp.ne.s16 	%p29, %rs28, 0;
	setp.gt.s32 	%p30, %r170, %r168;
	and.pred  	%p31, %p29, %p30;
	mov.u16 	%rs48, %rs47;
	@%p31 bra 	$L__BB2_260;
$L__BB2_246:
	add.s32 	%r669, %r669, 1;
	setp.ne.s32 	%p32, %r669, %r161;
	mov.u16 	%rs47, %rs48;
	@%p32 bra 	$L__BB2_237;
	mov.b32 	%r671, 0;
$L__BB2_248:
	mul.wide.u32 	%rd113, %r671, 4;
	add.s64 	%rd114, %rd18, %rd113;
	ld.local.u32 	%r224, [%rd114];
	setp.eq.s32 	%p33, %r224, %r168;
	@%p33 bra 	$L__BB2_260;
	add.s32 	%r671, %r671, 1;
	setp.ne.s32 	%p34, %r671, %r161;
	@%p34 bra 	$L__BB2_248;
	mov.b32 	%r672, 0;
$L__BB2_251:
	mul.wide.u32 	%rd115, %r672, 4;
	add.s64 	%rd116, %rd18, %rd115;
	ld.local.u32 	%r179, [%rd116];
	ld.global.u32 	%r180, [%rd13+89288];
	setp.lt.s32 	%p35, %r179, %r180;
	setp.gt.s32 	%p36, %r179, -1;
	and.pred  	%p37, %p36, %p35;
	@%p37 bra 	$L__BB2_253;
	st.local.v2.u32 	[%rd15], {%r179, %r180};
	mov.u64 	%rd117, $str$9;
	cvta.global.u64 	%rd118, %rd117;
	add.u64 	%rd119, %SP, 0;
	{ // callseq 22, 0
	.param .b64 param0;
	st.param.b64 	[param0], %rd118;
	.param .b64 param1;
	st.param.b64 	[param1], %rd119;
	.param .b32 retval0;
	call.uni (retval0), 
	vprintf, 
	(
	param0, 
	param1
	);
	ld.param.b32 	%r226, [retval0];
	} // callseq 22
	mov.u64 	%rd120, $str$10;
	cvta.global.u64 	%rd121, %rd120;
	mov.u64 	%rd122, $str$5;
	cvta.global.u64 	%rd123, %rd122;
	mov.u64 	%rd124, __unnamed_1;
	cvta.global.u64 	%rd125, %rd124;
	{ // callseq 23, 0
	.param .b64 param0;
	st.param.b64 	[param0], %rd121;
	.param .b64 param1;
	st.param.b64 	[param1], %rd123;
	.param .b32 param2;
	st.param.b32 	[param2], 190;
	.param .b64 param3;
	st.param.b64 	[param3], %rd125;
	.param .b64 param4;
	st.param.b64 	[param4], 1;
	call.uni 
	__assertfail, 
	(
	param0, 
	param1, 
	param2, 
	param3, 
	param4
	);
	} // callseq 23
$L__BB2_253:
	mul.wide.s32 	%rd126, %r179, 16;
	add.s64 	%rd127, %rd13, %rd126;
	add.s64 	%rd49, %rd127, 8;
	ld.global.u32 	%r673, [%rd127+8];
$L__BB2_254:
	ld.global.u32 	%r228, [%rd13+89288];
	setp.lt.s32 	%p39, %r179, %r228;
	and.pred  	%p40, %p36, %p39;
	@%p40 bra 	$L__BB2_256;
	mov.u64 	%rd128, $str$11;
	cvta.global.u64 	%rd129, %rd128;
	mov.u64 	%rd130, $str$5;
	cvta.global.u64 	%rd131, %rd130;
	mov.u64 	%rd132, __unnamed_2;
	cvta.global.u64 	%rd133, %rd132;
	{ // callseq 24, 0
	.param .b64 param0;
	st.param.b64 	[param0], %rd129;
	.param .b64 param1;
	st.param.b64 	[param1], %rd131;
	.param .b32 param2;
	st.param.b32 	[param2], 198;
	.param .b64 param3;
	st.param.b64 	[param3], %rd133;
	.param .b64 param4;
	st.param.b64 	[param4], 1;
	call.uni 
	__assertfail, 
	(
	param0, 
	param1, 
	param2, 
	param3, 
	param4
	);
	} // callseq 24
$L__BB2_256:
	ld.global.u32 	%r229, [%rd49+4];
	setp.gt.s32 	%p41, %r673, %r229;
	@%p41 bra 	$L__BB2_260;
	mul.wide.s32 	%rd134, %r673, 4;
	add.s64 	%rd135, %rd13, %rd134;
	ld.global.u32 	%r230, [%rd135+52992];
	setp.ne.s32 	%p42, %r230, %r168;
	add.s32 	%r673, %r673, 1;
	@%p42 bra 	$L__BB2_254;
	add.s32 	%r672, %r672, 1;
	setp.ne.s32 	%p43, %r672, %r161;
	@%p43 bra 	$L__BB2_251;
$L__BB2_259:
	atom.global.add.u32 	%r231, [%rd12], 1;
	atom.global.add.u32 	%r232, [%rd11], 1;
	shl.b32 	%r233, %r232, 1;
	mul.wide.s32 	%rd136, %r233, 4;
	add.s64 	%rd137, %rd10, %rd136;
	st.global.u32 	[%rd137], %r1;
	st.global.u32 	[%rd137+4], %r168;
	shl.b32 	%r234, %r231, 1;
	mul.wide.s32 	%rd138, %r234, 4;
	add.s64 	%rd139, %rd9, %rd138;
	st.global.u32 	[%rd139], %r1;
	st.global.u32 	[%rd139+4], %r168;
$L__BB2_260:
	add.s32 	%r668, %r167, 1;
	setp.eq.s32 	%p44, %r167, %r165;
	@%p44 bra 	$L__BB2_194;
	bra.uni 	$L__BB2_234;

}
	// .globl	_Z49run_single_step_vectorvertex_embedding_per_vertexILm3EEvPviP3CSRS0_S0_PiS0_S3_PV13BUFFER_STATUSS0_S3_S6_PViS3_S3_i
.visible .entry _Z49run_single_step_vectorvertex_embedding_per_vertexILm3EEvPviP3CSRS0_S0_PiS0_S3_PV13BUFFER_STATUSS0_S3_S6_PViS3_S3_i(
	.param .u64 .ptr .align 1 _Z49run_single_step_vectorvertex_embedding_per_vertexILm3EEvPviP3CSRS0_S0_PiS0_S3_PV13BUFFER_STATUSS0_S3_S6_PViS3_S3_i_param_0,
	.param .u32 _Z49run_single_step_vectorvertex_embedding_per_vertexILm3EEvPviP3CSRS0_S0_PiS0_S3_PV13BUFFER_STATUSS0_S3_S6_PViS3_S3_i_param_1,
	.param .u64 .ptr .align 1 _Z49run_single_step_vectorvertex_embedding_per_vertexILm3EEvPviP3CSRS0_S0_PiS0_S3_PV13BUFFER_STATUSS0_S3_S6_PViS3_S3_i_param_2,
	.param .u64 .ptr .align 1 _Z49run_single_step_vectorvertex_embedding_per_vertexILm3EEvPviP3CSRS0_S0_PiS0_S3_PV13BUFFER_STATUSS0_S3_S6_PViS3_S3_i_param_3,
	.param .u64 .ptr .align 1 _Z49run_single_step_vectorvertex_embedding_per_vertexILm3EEvPviP3CSRS0_S0_PiS0_S3_PV13BUFFER_STATUSS0_S3_S6_PViS3_S3_i_param_4,
	.param .u64 .ptr .align 1 _Z49run_single_step_vectorvertex_embedding_per_vertexILm3EEvPviP3CSRS0_S0_PiS0_S3_PV13BUFFER_STATUSS0_S3_S6_PViS3_S3_i_param_5,
	.param .u64 .ptr .align 1 _Z49run_single_step_vectorvertex_embedding_per_vertexILm3EEvPviP3CSRS0_S0_PiS0_S3_PV13BUFFER_STATUSS0_S3_S6_PViS3_S3_i_param_6,
	.param .u64 .ptr .align 1 _Z49run_single_step_vectorvertex_embedding_per_vertexILm3EEvPviP3CSRS0_S0_PiS0_S3_PV13BUFFER_STATUSS0_S3_S6_PViS3_S3_i_param_7,
	.param .u64 .ptr .align 1 _Z49run_single_step_vectorvertex_embedding_per_vertexILm3EEvPviP3CSRS0_S0_PiS0_S3_PV13BUFFER_STATUSS0_S3_S6_PViS3_S3_i_param_8,
	.param .u64 .ptr .align 1 _Z49run_single_step_vectorvertex_embedding_per_vertexILm3EEvPviP3CSRS0_S0_PiS0_S3_PV13BUFFER_STATUSS0_S3_S6_PViS3_S3_i_param_9,
	.param .u64 .ptr .align 1 _Z49run_single_step_vectorvertex_embedding_per_vertexILm3EEvPviP3CSRS0_S0_PiS0_S3_PV13BUFFER_STATUSS0_S3_S6_PViS3_S3_i_param_10,
	.param .u64 .ptr .align 1 _Z49run_single_step_vectorvertex_embedding_per_vertexILm3EEvPviP3CSRS0_S0_PiS0_S3_PV13BUFFER_STATUSS0_S3_S6_PViS3_S3_i_param_11,
	.param .u64 .ptr .align 1 _Z49run_single_step_vectorvertex_embedding_per_vertexILm3EEvPviP3CSRS0_S0_PiS0_S3_PV13BUFFER_STATUSS0_S3_S6_PViS3_S3_i_param_12,
	.param .u64 .ptr .align 1 _Z49run_single_step_vectorvertex_embedding_per_vertexILm3EEvPviP3CSRS0_S0_PiS0_S3_PV13BUFFER_STATUSS0_S3_S6_PViS3_S3_i_param_13,
	.param .u64 .ptr .align 1 _Z49run_single_step_vectorvertex_embedding_per_vertexILm3EEvPviP3CSRS0_S0_PiS0_S3_PV13BUFFER_STATUSS0_S3_S6_PViS3_S3_i_param_14,
	.param .u32 _Z49run_single_step_vectorvertex_embedding_per_vertexILm3EEvPviP3CSRS0_S0_PiS0_S3_PV13BUFFER_STATUSS0_S3_S6_PViS3_S3_i_param_15
)
{
	.local .align 16 .b8 	__local_depot3[32];
	.reg .b64 	%SP;
	.reg .b64 	%SPL;
	.reg .pred 	%p<186>;
	.reg .b16 	%rs<33>;
	.reg .b32 	%r<529>;
	.reg .b64 	%rd<438>;

	mov.u64 	%SPL, __local_depot3;
	cvta.local.u64 	%SP, %SPL;
	ld.param.u64 	%rd52, [_Z49run_single_step_vectorvertex_embedding_per_vertexILm3EEvPviP3CSRS0_S0_PiS0_S3_PV13BUFFER_STATUSS0_S3_S6_PViS3_S3_i_param_0];
	ld.param.u32 	%r144, [_Z49run_single_step_vectorvertex_embedding_per_vertexILm3EEvPviP3CSRS0_S0_PiS0_S3_PV13BUFFER_STATUSS0_S3_S6_PViS3_S3_i_param_1];
	ld.param.u64 	%rd53, [_Z49run_single_step_vectorvertex_embedding_per_vertexILm3EEvPviP3CSRS0_S0_PiS0_S3_PV13BUFFER_STATUSS0_S3_S6_PViS3_S3_i_param_2];
	ld.param.u64 	%rd51, [_Z49run_single_step_vectorvertex_embedding_per_vertexILm3EEvPviP3CSRS0_S0_PiS0_S3_PV13BUFFER_STATUSS0_S3_S6_PViS3_S3_i_param_3];
	ld.param.u64 	%rd54, [_Z49run_single_step_vectorvertex_embedding_per_vertexILm3EEvPviP3CSRS0_S0_PiS0_S3_PV13BUFFER_STATUSS0_S3_S6_PViS3_S3_i_param_4];
	ld.param.u64 	%rd55, [_Z49run_single_step_vectorvertex_embedding_per_vertexILm3EEvPviP3CSRS0_S0_PiS0_S3_PV13BUFFER_STATUSS0_S3_S6_PViS3_S3_i_param_5];
	ld.param.u64 	%rd56, [_Z49run_single_step_vectorvertex_embedding_per_vertexILm3EEvPviP3CSRS0_S0_PiS0_S3_PV13BUFFER_STATUSS0_S3_S6_PViS3_S3_i_param_6];
	ld.param.u64 	%rd57, [_Z49run_single_step_vectorvertex_embedding_per_vertexILm3EEvPviP3CSRS0_S0_PiS0_S3_PV13BUFFER_STATUSS0_S3_S6_PViS3_S3_i_param_7];
	ld.param.u64 	%rd58, [_Z49run_single_step_vectorvertex_embedding_per_vertexILm3EEvPviP3CSRS0_S0_PiS0_S3_PV13BUFFER_STATUSS0_S3_S6_PViS3_S3_i_param_8];
	ld.param.u64 	%rd59, [_Z49run_single_step_vectorvertex_embedding_per_vertexILm3EEvPviP3CSRS0_S0_PiS0_S3_PV13BUFFER_STATUSS0_S3_S6_PViS3_S3_i_param_9];
	ld.param.u64 	%rd60, [_Z49run_single_step_vectorvertex_embedding_per_vertexILm3EEvPviP3CSRS0_S0_PiS0_S3_PV13BUFFER_STATUSS0_S3_S6_PViS3_S3_i_param_10];
	ld.param.u64 	%rd61, [_Z49run_single_step_vectorvertex_embedding_per_vertexILm3EEvPviP3CSRS0_S0_PiS0_S3_PV13BUFFER_STATUSS0_S3_S6_PViS3_S3_i_param_11];
	ld.param.u64 	%rd62, [_Z49run_single_step_vectorvertex_embedding_per_vertexILm3EEvPviP3CSRS0_S0_PiS0_S3_PV13BUFFER_STATUSS0_S3_S6_PViS3_S3_i_param_12];
	ld.param.u64 	%rd63, [_Z49run_single_step_vectorvertex_embedding_per_vertexILm3EEvPviP3CSRS0_S0_PiS0_S3_PV13BUFFER_STATUSS0_S3_S6_PViS3_S3_i_param_13];
	ld.param.u64 	%rd64, [_Z49run_single_step_vectorvertex_embedding_per_vertexILm3EEvPviP3CSRS0_S0_PiS0_S3_PV13BUFFER_STATUSS0_S3_S6_PViS3_S3_i_param_14];
	cvta.to.global.u64 	%rd1, %rd52;
	cvta.to.global.u64 	%rd2, %rd61;
	cvta.to.global.u64 	%rd3, %rd64;
	cvta.to.global.u64 	%rd4, %rd59;
	cvta.to.global.u64 	%rd5, %rd58;
	cvta.to.global.u64 	%rd6, %rd63;
	cvta.to.global.u64 	%rd7, %rd60;
	cvta.to.global.u64 	%rd8, %rd62;
	cvta.to.global.u64 	%rd9, %rd54;
	cvta.to.global.u64 	%rd10, %rd56;
	cvta.to.global.u64 	%rd11, %rd57;
	cvta.to.global.u64 	%rd12, %rd55;
	cvta.to.global.u64 	%rd13, %rd53;
	cvta.to.global.u64 	%rd14, %rd51;
	add.u64 	%rd65, %SP, 0;
	add.u64 	%rd15, %SPL, 0;
	add.u64 	%rd16, %SPL, 0;
	add.u64 	%rd17, %SPL, 0;
	add.u64 	%rd18, %SPL, 16;
	mov.u32 	%r146, %ctaid.x;
	mov.u32 	%r147, %ntid.x;
	mov.u32 	%r148, %tid.x;
	mad.lo.s32 	%r1, %r146, %r147, %r148;
	setp.ge.s32 	%p5, %r1, %r144;
	@%p5 bra 	$L__BB3_166;
	ld.param.u32 	%r483, [_Z49run_single_step_vectorvertex_embedding_per_vertexILm3EEvPviP3CSRS0_S0_PiS0_S3_PV13BUFFER_STATUSS0_S3_S6_PViS3_S3_i_param_15];
	setp.ne.s32 	%p6, %r483, 0;
	@%p6 bra 	$L__BB3_167;
	add.s64 	%rd19, %rd13, 52992;
	mov.b32 	%r484, 0;
$L__BB3_3:
	ld.param.u64 	%rd437, [_Z49run_single_step_vectorvertex_embedding_per_vertexILm3EEvPviP3CSRS0_S0_PiS0_S3_PV13BUFFER_STATUSS0_S3_S6_PViS3_S3_i_param_3];
	ld.param.u32 	%r482, [_Z49run_single_step_vectorvertex_embedding_per_vertexILm3EEvPviP3CSRS0_S0_PiS0_S3_PV13BUFFER_STATUSS0_S3_S6_PViS3_S3_i_param_1];
	mad.lo.s32 	%r306, %r484, %r482, %r1;
	add.s32 	%r484, %r484, 1;
	cvta.to.global.u64 	%rd284, %rd437;
	mul.wide.s32 	%rd285, %r306, 8;
	add.s64 	%rd286, %rd284, %rd285;
	ld.global.u32 	%r307, [%rd286];
	mul.wide.s32 	%rd287, %r307, 16;
	add.s64 	%rd288, %rd1, %rd287;
	ld.global.u8 	%r308, [%rd288+15];
	ld.global.u8 	%r309, [%rd288+14];
	prmt.b32 	%r310, %r309, %r308, 0x3340U;
	ld.global.u8 	%r311, [%rd288+13];
	ld.global.u8 	%r312, [%rd288+12];
	prmt.b32 	%r313, %r312, %r311, 0x3340U;
	prmt.b32 	%r314, %r313, %r310, 0x5410U;
	ld.global.u8 	%r315, [%rd288+11];
	ld.global.u8 	%r316, [%rd288+10];
	prmt.b32 	%r317, %r316, %r315, 0x3340U;
	ld.global.u8 	%r318, [%rd288+9];
	ld.global.u8 	%r319, [%rd288+8];
	prmt.b32 	%r320, %r319, %r318, 0x3340U;
	prmt.b32 	%r321, %r320, %r317, 0x5410U;
	mov.b64 	%rd21, {%r321, %r314};
	ld.global.u8 	%r322, [%rd288+7];
	ld.global.u8 	%r323, [%rd288+6];
	prmt.b32 	%r324, %r323, %r322, 0x3340U;
	ld.global.u8 	%r325, [%rd288+5];
	ld.global.u8 	%r326, [%rd288+4];
	prmt.b32 	%r327, %r326, %r325, 0x3340U;
	prmt.b32 	%r328, %r327, %r324, 0x5410U;
	ld.global.u8 	%r329, [%rd288+3];
	ld.global.u8 	%r330, [%rd288+2];
	prmt.b32 	%r331, %r330, %r329, 0x3340U;
	ld.global.u8 	%r332, [%rd288+1];
	ld.global.u8 	%r333, [%rd288];
	prmt.b32 	%r334, %r333, %r332, 0x3340U;
	prmt.b32 	%r335, %r334, %r331, 0x5410U;
	mov.b64 	%rd20, {%r335, %r328};
	st.local.v4.b32 	[%rd18], {%r335, %r328, %r321, %r314};
	ld.global.u32 	%r336, [%rd286+4];
	mul.wide.s32 	%rd289, %r336, 4;
	add.s64 	%rd290, %rd18, %rd289;
	ld.local.u32 	%r4, [%rd290];
	ld.global.u32 	%r485, [%rd13+89288];
	setp.lt.s32 	%p109, %r4, %r485;
	setp.gt.s32 	%p110, %r4, -1;
	and.pred  	%p111, %p110, %p109;
	@%p111 bra 	$L__BB3_5;
	add.u64 	%rd291, %SP, 0;
	add.u64 	%rd292, %SPL, 0;
	st.local.v2.u32 	[%rd292], {%r4, %r485};
	mov.u64 	%rd293, $str$9;
	cvta.global.u64 	%rd294, %rd293;
	{ // callseq 79, 0
	.param .b64 param0;
	st.param.b64 	[param0], %rd294;
	.param .b64 param1;
	st.param.b64 	[param1], %rd291;
	.param .b32 retval0;
	call.uni (retval0), 
	vprintf, 
	(
	param0, 
	param1
	);
	ld.param.b32 	%r337, [retval0];
	} // callseq 79
	mov.u64 	%rd295, $str$10;
	cvta.global.u64 	%rd296, %rd295;
	mov.u64 	%rd297, $str$5;
	cvta.global.u64 	%rd298, %rd297;
	mov.u64 	%rd299, __unnamed_1;
	cvta.global.u64 	%rd300, %rd299;
	{ // callseq 80, 0
	.param .b64 param0;
	st.param.b64 	[param0], %rd296;
	.param .b64 param1;
	st.param.b64 	[param1], %rd298;
	.param .b32 param2;
	st.param.b32 	[param2], 190;
	.param .b64 param3;
	st.param.b64 	[param3], %rd300;
	.param .b64 param4;
	st.param.b64 	[param4], 1;
	call.uni 
	__assertfail, 
	(
	param0, 
	param1, 
	param2, 
	param3, 
	param4
	);
	} // callseq 80
	ld.global.u32 	%r485, [%rd13+89288];
$L__BB3_5:
	mul.wide.s32 	%rd301, %r4, 16;
	add.s64 	%rd302, %rd13, %rd301;
	add.s64 	%rd22, %rd302, 8;
	ld.global.u32 	%r486, [%rd302+8];
	setp.lt.s32 	%p112, %r4, %r485;
	and.pred  	%p114, %p110, %p112;
	@%p114 bra 	$L__BB3_7;
	mov.u64 	%rd303, $str$11;
	cvta.global.u64 	%rd304, %rd303;
	mov.u64 	%rd305, $str$5;
	cvta.global.u64 	%rd306, %rd305;
	mov.u64 	%rd307, __unnamed_2;
	cvta.global.u64 	%rd308, %rd307;
	{ // callseq 81, 0
	.param .b64 param0;
	st.param.b64 	[param0], %rd304;
	.param .b64 param1;
	st.param.b64 	[param1], %rd306;
	.param .b32 param2;
	st.param.b32 	[param2], 198;
	.param .b64 param3;
	st.param.b64 	[param3], %rd308;
	.param .b64 param4;
	st.param.b64 	[param4], 1;
	call.uni 
	__assertfail, 
	(
	param0, 
	param1, 
	param2, 
	param3, 
	param4
	);
	} // callseq 81
$L__BB3_7:
	ld.global.u32 	%r9, [%rd22+4];
	setp.gt.s32 	%p115, %r486, %r9;
	@%p115 bra 	$L__BB3_99;
	mov.b64 	{%r10, %r339}, %rd20;
	mov.b64 	{%r340, %r11}, %rd21;
	max.u32 	%r341, %r11, 1;
	and.b32  	%r12, %r11, 3;
	and.b32  	%r13, %r341, 3;
	and.b32  	%r14, %r341, -4;
$L__BB3_9:
	mov.u32 	%r15, %r486;
	mul.wide.s32 	%rd309, %r15, 4;
	add.s64 	%rd310, %rd13, %rd309;
	ld.global.u32 	%r16, [%rd310+52992];
	setp.gt.s32 	%p116, %r10, %r16;
	@%p116 bra 	$L__BB3_98;
	setp.eq.s32 	%p117, %r11, 0;
	@%p117 bra 	$L__BB3_34;
	mov.b16 	%rs25, 0;
	mov.b32 	%r487, 0;
$L__BB3_12:
	mul.wide.u32 	%rd311, %r487, 4;
	add.s64 	%rd312, %rd18, %rd311;
	ld.local.u32 	%r18, [%rd312];
	and.b16  	%rs22, %rs25, 255;
	setp.ne.s16 	%p118, %rs22, 0;
	@%p118 bra 	$L__BB3_20;
	ld.global.u32 	%r19, [%rd13+89288];
	setp.lt.s32 	%p119, %r18, %r19;
	setp.gt.s32 	%p120, %r18, -1;
	and.pred  	%p121, %p120, %p119;
	@%p121 bra 	$L__BB3_15;
	add.u64 	%rd313, %SP, 0;
	add.u64 	%rd314, %SPL, 0;
	st.local.v2.u32 	[%rd314], {%r18, %r19};
	mov.u64 	%rd315, $str$9;
	cvta.global.u64 	%rd316, %rd315;
	{ // callseq 82, 0
	.param .b64 param0;
	st.param.b64 	[param0], %rd316;
	.param .b64 param1;
	st.param.b64 	[param1], %rd313;
	.param .b32 retval0;
	call.uni (retval0), 
	vprintf, 
	(
	param0, 
	param1
	);
	ld.param.b32 	%r343, [retval0];
	} // callseq 82
	mov.u64 	%rd317, $str$10;
	cvta.global.u64 	%rd318, %rd317;
	mov.u64 	%rd319, $str$5;
	cvta.global.u64 	%rd320, %rd319;
	mov.u64 	%rd321, __unnamed_1;
	cvta.global.u64 	%rd322, %rd321;
	{ // callseq 83, 0
	.param .b64 param0;
	st.param.b64 	[param0], %rd318;
	.param .b64 param1;
	st.param.b64 	[param1], %rd320;
	.param .b32 param2;
	st.param.b32 	[param2], 190;
	.param .b64 param3;
	st.param.b64 	[param3], %rd322;
	.param .b64 param4;
	st.param.b64 	[param4], 1;
	call.uni 
	__assertfail, 
	(
	param0, 
	param1, 
	param2, 
	param3, 
	param4
	);
	} // callseq 83
$L__BB3_15:
	mul.wide.s32 	%rd323, %r18, 16;
	add.s64 	%rd324, %rd13, %rd323;
	add.s64 	%rd23, %rd324, 8;
	ld.global.u32 	%r488, [%rd324+8];
$L__BB3_16:
	ld.global.u32 	%r345, [%rd13+89288];
	setp.lt.s32 	%p123, %r18, %r345;
	and.pred  	%p124, %p120, %p123;
	@%p124 bra 	$L__BB3_18;
	mov.u64 	%rd325, $str$11;
	cvta.global.u64 	%rd326, %rd325;
	mov.u64 	%rd327, $str$5;
	cvta.global.u64 	%rd328, %rd327;
	mov.u64 	%rd329, __unnamed_2;
	cvta.global.u64 	%rd330, %rd329;
	{ // callseq 84, 0
	.param .b64 param0;
	st.param.b64 	[param0], %rd326;
	.param .b64 param1;
	st.param.b64 	[param1], %rd328;
	.param .b32 param2;
	st.param.b32 	[param2], 198;
	.param .b64 param3;
	st.param.b64 	[param3], %rd330;
	.param .b64 param4;
	st.param.b64 	[param4], 1;
	call.uni 
	__assertfail, 
	(
	param0, 
	param1, 
	param2, 
	param3, 
	param4
	);
	} // callseq 84
$L__BB3_18:
	ld.global.u32 	%r346, [%rd23+4];
	setp.gt.s32 	%p125, %r488, %r346;
	@%p125 bra 	$L__BB3_20;
	mul.wide.s32 	%rd331, %r488, 4;
	add.s64 	%rd332, %rd19, %rd331;
	ld.global.u32 	%r347, [%rd332];
	setp.eq.s32 	%p126, %r347, %r16;
	add.s32 	%r488, %r488, 1;
	mov.b16 	%rs26, 1;
	@%p126 bra 	$L__BB3_21;
	bra.uni 	$L__BB3_16;
$L__BB3_20:
	and.b16  	%rs24, %rs25, 255;
	setp.ne.s16 	%p127, %rs24, 0;
	setp.gt.s32 	%p128, %r18, %r16;
	and.pred  	%p129, %p127, %p128;
	mov.u16 	%rs26, %rs25;
	@%p129 bra 	$L__BB3_98;
$L__BB3_21:
	add.s32 	%r487, %r487, 1;
	setp.ne.s32 	%p130, %r487, %r11;
	mov.u16 	%rs25, %rs26;
	@%p130 bra 	$L__BB3_12;
	mov.b32 	%r489, 0;
$L__BB3_23:
	mul.wide.u32 	%rd333, %r489, 4;
	add.s64 	%rd334, %rd18, %rd333;
	ld.local.u32 	%r349, [%rd334];
	setp.eq.s32 	%p131, %r349, %r16;
	@%p131 bra 	$L__BB3_98;
	add.s32 	%r489, %r489, 1;
	setp.ne.s32 	%p132, %r489, %r11;
	@%p132 bra 	$L__BB3_23;
	mov.b32 	%r490, 0;
$L__BB3_26:
	mul.wide.u32 	%rd335, %r490, 4;
	add.s64 	%rd336, %rd18, %rd335;
	ld.local.u32 	%r27, [%rd336];
	ld.global.u32 	%r28, [%rd13+89288];
	setp.lt.s32 	%p133, %r27, %r28;
	setp.gt.s32 	%p134, %r27, -1;
	and.pred  	%p135, %p134, %p133;
	@%p135 bra 	$L__BB3_28;
	add.u64 	%rd337, %SP, 0;
	add.u64 	%rd338, %SPL, 0;
	st.local.v2.u32 	[%rd338], {%r27, %r28};
	mov.u64 	%rd339, $str$9;
	cvta.global.u64 	%rd340, %rd339;
	{ // callseq 85, 0
	.param .b64 param0;
	st.param.b64 	[param0], %rd340;
	.param .b64 param1;
	st.param.b64 	[param1], %rd337;
	.param .b32 retval0;
	call.uni (retval0), 
	vprintf, 
	(
	param0, 
	param1
	);
	ld.param.b32 	%r351, [retval0];
	} // callseq 85
	mov.u64 	%rd341, $str$10;
	cvta.global.u64 	%rd342, %rd341;
	mov.u64 	%rd343, $str$5;
	cvta.global.u64 	%rd344, %rd343;
	mov.u64 	%rd345, __unnamed_1;
	cvta.global.u64 	%rd346, %rd345;
	{ // callseq 86, 0
	.param .b64 param0;
	st.param.b64 	[param0], %rd342;
	.param .b64 param1;
	st.param.b64 	[param1], %rd344;
	.param .b32 param2;
	st.param.b32 	[param2], 190;
	.param .b64 param3;
	st.param.b64 	[param3], %rd346;
	.param .b64 param4;
	st.param.b64 	[param4], 1;
	call.uni 
	__assertfail, 
	(
	param0, 
	param1, 
	param2, 
	param3, 
	param4
	);
	} // callseq 86
$L__BB3_28:
	mul.wide.s32 	%rd347, %r27, 16;
	add.s64 	%rd348, %rd13, %rd347;
	add.s64 	%rd24, %rd348, 8;
	ld.global.u32 	%r491, [%rd348+8];
$L__BB3_29:
	ld.global.u32 	%r353, [%rd13+89288];
	setp.lt.s32 	%p137, %r27, %r353;
	and.pred  	%p138, %p134, %p137;
	@%p138 bra 	$L__BB3_31;
	mov.u64 	%rd349, $str$11;
	cvta.global.u64 	%rd350, %rd349;
	mov.u64 	%rd351, $str$5;
	cvta.global.u64 	%rd352, %rd351;
	mov.u64 	%rd353, __unnamed_2;
	cvta.global.u64 	%rd354, %rd353;
	{ // callseq 87, 0
	.param .b64 param0;
	st.param.b64 	[param0], %rd350;
	.param .b64 param1;
	st.param.b64 	[param1], %rd352;
	.param .b32 param2;
	st.param.b32 	[param2], 198;
	.param .b64 param3;
	st.param.b64 	[param3], %rd354;
	.param .b64 param4;
	st.param.b64 	[param4], 1;
	call.uni 
	__assertfail, 
	(
	param0, 
	param1, 
	param2, 
	param3, 
	param4
	);
	} // callseq 87
$L__BB3_31:
	ld.global.u32 	%r354, [%rd24+4];
	setp.gt.s32 	%p139, %r491, %r354;
	@%p139 bra 	$L__BB3_98;
	mul.wide.s32 	%rd355, %r491, 4;
	add.s64 	%rd356, %rd13, %rd355;
	ld.global.u32 	%r355, [%rd356+52992];
	setp.ne.s32 	%p140, %r355, %r16;
	add.s32 	%r491, %r491, 1;
	@%p140 bra 	$L__BB3_29;
	add.s32 	%r490, %r490, 1;
	setp.ne.s32 	%p141, %r490, %r11;
	@%p141 bra 	$L__BB3_26;
$L__BB3_34:
	ld.volatile.global.u32 	%r356, [%rd8];
	setp.eq.s32 	%p142, %r356, 0;
	@%p142 bra 	$L__BB3_67;
	setp.ne.s32 	%p143, %r356, 1;
	@%p143 bra 	$L__BB3_98;
	atom.global.add.u32 	%r495, [%rd7], 1;
	setp.lt.u32 	%p145, %r495, 512;
	mov.pred 	%p184, -1;
	@%p145 bra 	$L__BB3_46;
	mov.b32 	%r492, 1;
$L__BB3_38:
	setp.eq.s32 	%p184, %r492, 0;
	@%p184 bra 	$L__BB3_42;
	atom.global.add.u32 	%r358, [%rd7], -1;
$L__BB3_40:
	ld.volatile.global.u32 	%r359, [%rd5];
	setp.eq.s32 	%p146, %r359, 1;
	@%p146 bra 	$L__BB3_40;
	mov.b32 	%r492, 0;
	st.volatile.global.u32 	[%rd8], %r492;
	st.volatile.global.u32 	[%rd5], %r492;
	atom.global.add.u32 	%r495, [%rd11], 1;
	bra.uni 	$L__BB3_45;
$L__BB3_42:
	atom.global.add.u32 	%r361, [%rd11], -1;
$L__BB3_43:
	ld.volatile.global.u32 	%r362, [%rd2];
	setp.eq.s32 	%p147, %r362, 1;
	@%p147 bra 	$L__BB3_43;
	mov.b32 	%r364, 0;
	st.volatile.global.u32 	[%rd2], %r364;
	mov.b32 	%r492, 1;
	st.volatile.global.u32 	[%rd8], %r492;
	atom.global.add.u32 	%r495, [%rd7], 1;
$L__BB3_45:
	setp.gt.u32 	%p148, %r495, 511;
	@%p148 bra 	$L__BB3_38;
$L__BB3_46:
	@%p184 bra 	$L__BB3_57;
	setp.eq.s32 	%p149, %r11, 0;
	mul.wide.u32 	%rd357, %r495, 20;
	add.s64 	%rd25, %rd10, %rd357;
	@%p149 bra 	$L__BB3_55;
	setp.lt.u32 	%p150, %r11, 4;
	mov.b32 	%r497, 0;
	@%p150 bra 	$L__BB3_51;
	mov.b32 	%r496, 0;
$L__BB3_50:
	mul.wide.u32 	%rd358, %r496, 4;
	add.s64 	%rd359, %rd18, %rd358;
	ld.local.v4.u32 	{%r367, %r368, %r369, %r370}, [%rd359];
	ld.global.u32 	%r371, [%rd25+16];
	add.s32 	%r372, %r371, 1;
	st.global.u32 	[%rd25+16], %r372;
	mul.wide.u32 	%rd360, %r371, 4;
	add.s64 	%rd361, %rd25, %rd360;
	st.global.u32 	[%rd361], %r367;
	ld.global.u32 	%r373, [%rd25+16];
	add.s32 	%r374, %r373, 1;
	st.global.u32 	[%rd25+16], %r374;
	mul.wide.u32 	%rd362, %r373, 4;
	add.s64 	%rd363, %rd25, %rd362;
	st.global.u32 	[%rd363], %r368;
	ld.global.u32 	%r375, [%rd25+16];
	add.s32 	%r376, %r375, 1;
	st.global.u32 	[%rd25+16], %r376;
	mul.wide.u32 	%rd364, %r375, 4;
	add.s64 	%rd365, %rd25, %rd364;
	st.global.u32 	[%rd365], %r369;
	ld.global.u32 	%r377, [%rd25+16];
	add.s32 	%r378, %r377, 1;
	st.global.u32 	[%rd25+16], %r378;
	mul.wide.u32 	%rd366, %r377, 4;
	add.s64 	%rd367, %rd25, %rd366;
	st.global.u32 	[%rd367], %r370;
	add.s32 	%r496, %r496, 4;
	and.b32  	%r497, %r11, -4;
	setp.ne.s32 	%p151, %r496, %r497;
	@%p151 bra 	$L__BB3_50;
$L__BB3_51:
	setp.eq.s32 	%p152, %r12, 0;
	@%p152 bra 	$L__BB3_55;
	setp.eq.s32 	%p153, %r12, 1;
	mul.wide.u32 	%rd368, %r497, 4;
	add.s64 	%rd26, %rd18, %rd368;
	ld.local.u32 	%r379, [%rd26];
	ld.global.u32 	%r380, [%rd25+16];
	add.s32 	%r381, %r380, 1;
	st.global.u32 	[%rd25+16], %r381;
	mul.wide.u32 	%rd369, %r380, 4;
	add.s64 	%rd370, %rd25, %rd369;
	st.global.u32 	[%rd370], %r379;
	@%p153 bra 	$L__BB3_55;
	setp.eq.s32 	%p154, %r12, 2;
	ld.local.u32 	%r382, [%rd26+4];
	ld.global.u32 	%r383, [%rd25+16];
	add.s32 	%r384, %r383, 1;
	st.global.u32 	[%rd25+16], %r384;
	mul.wide.u32 	%rd371, %r383, 4;
	add.s64 	%rd372, %rd25, %rd371;
	st.global.u32 	[%rd372], %r382;
	@%p154 bra 	$L__BB3_55;
	ld.local.u32 	%r385, [%rd26+8];
	ld.global.u32 	%r386, [%rd25+16];
	add.s32 	%r387, %r386, 1;
	st.global.u32 	[%rd25+16], %r387;
	mul.wide.u32 	%rd373, %r386, 4;
	add.s64 	%rd374, %rd25, %rd373;
	st.global.u32 	[%rd374], %r385;
$L__BB3_55:
	ld.global.u32 	%r388, [%rd25+16];
	add.s32 	%r389, %r388, 1;
	st.global.u32 	[%rd25+16], %r389;
	mul.wide.u32 	%rd375, %r388, 4;
	add.s64 	%rd376, %rd25, %rd375;
	st.global.u32 	[%rd376], %r16;
	atom.global.add.u32 	%r390, [%rd6], 1;
	setp.lt.u32 	%p155, %r390, 512;
	@%p155 bra 	$L__BB3_98;
	mov.b32 	%r391, 1;
	st.volatile.global.u32 	[%rd5], %r391;
	bra.uni 	$L__BB3_98;
$L__BB3_57:
	setp.eq.s32 	%p156, %r11, 0;
	mul.wide.u32 	%rd377, %r495, 20;
	add.s64 	%rd27, %rd4, %rd377;
	@%p156 bra 	$L__BB3_65;
	setp.lt.u32 	%p157, %r11, 4;
	mov.b32 	%r499, 0;
	@%p157 bra 	$L__BB3_61;
	mov.b32 	%r498, 0;
$L__BB3_60:
	mul.wide.u32 	%rd378, %r498, 4;
	add.s64 	%rd379, %rd18, %rd378;
	ld.local.v4.u32 	{%r394, %r395, %r396, %r397}, [%rd379];
	ld.global.u32 	%r398, [%rd27+16];
	add.s32 	%r399, %r398, 1;
	st.global.u32 	[%rd27+16], %r399;
	mul.wide.u32 	%rd380, %r398, 4;
	add.s64 	%rd381, %rd27, %rd380;
	st.global.u32 	[%rd381], %r394;
	ld.global.u32 	%r400, [%rd27+16];
	add.s32 	%r401, %r400, 1;
	st.global.u32 	[%rd27+16], %r401;
	mul.wide.u32 	%rd382, %r400, 4;
	add.s64 	%rd383, %rd27, %rd382;
	st.global.u32 	[%rd383], %r395;
	ld.global.u32 	%r402, [%rd27+16];
	add.s32 	%r403, %r402, 1;
	st.global.u32 	[%rd27+16], %r403;
	mul.wide.u32 	%rd384, %r402, 4;
	add.s64 	%rd385, %rd27, %rd384;
	st.global.u32 	[%rd385], %r396;
	ld.global.u32 	%r404, [%rd27+16];
	add.s32 	%r405, %r404, 1;
	st.global.u32 	[%rd27+16], %r405;
	mul.wide.u32 	%rd386, %r404, 4;
	add.s64 	%rd387, %rd27, %rd386;
	st.global.u32 	[%rd387], %r397;
	add.s32 	%r498, %r498, 4;
	and.b32  	%r499, %r11, -4;
	setp.ne.s32 	%p158, %r498, %r499;
	@%p158 bra 	$L__BB3_60;
$L__BB3_61:
	setp.eq.s32 	%p159, %r12, 0;
	@%p159 bra 	$L__BB3_65;
	setp.eq.s32 	%p160, %r12, 1;
	mul.wide.u32 	%rd388, %r499, 4;
	add.s64 	%rd28, %rd18, %rd388;
	ld.local.u32 	%r406, [%rd28];
	ld.global.u32 	%r407, [%rd27+16];
	add.s32 	%r408, %r407, 1;
	st.global.u32 	[%rd27+16], %r408;
	mul.wide.u32 	%rd389, %r407, 4;
	add.s64 	%rd390, %rd27, %rd389;
	st.global.u32 	[%rd390], %r406;
	@%p160 bra 	$L__BB3_65;
	setp.eq.s32 	%p161, %r12, 2;
	ld.local.u32 	%r409, [%rd28+4];
	ld.global.u32 	%r410, [%rd27+16];
	add.s32 	%r411, %r410, 1;
	st.global.u32 	[%rd27+16], %r411;
	mul.wide.u32 	%rd391, %r410, 4;
	add.s64 	%rd392, %rd27, %rd391;
	st.global.u32 	[%rd392], %r409;
	@%p161 bra 	$L__BB3_65;
	ld.local.u32 	%r412, [%rd28+8];
	ld.global.u32 	%r413, [%rd27+16];
	add.s32 	%r414, %r413, 1;
	st.global.u32 	[%rd27+16], %r414;
	mul.wide.u32 	%rd393, %r413, 4;
	add.s64 	%rd394, %rd27, %rd393;
	st.global.u32 	[%rd394], %r412;
$L__BB3_65:
	ld.global.u32 	%r415, [%rd27+16];
	add.s32 	%r416, %r415, 1;
	st.global.u32 	[%rd27+16], %r416;
	mul.wide.u32 	%rd395, %r415, 4;
	add.s64 	%rd396, %rd27, %rd395;
	st.global.u32 	[%rd396], %r16;
	atom.global.add.u32 	%r417, [%rd3], 1;
	setp.lt.u32 	%p162, %r417, 512;
	@%p162 bra 	$L__BB3_98;
	mov.b32 	%r418, 1;
	st.volatile.global.u32 	[%rd2], %r418;
	bra.uni 	$L__BB3_98;
$L__BB3_67:
	atom.global.add.u32 	%r503, [%rd11], 1;
	setp.lt.u32 	%p164, %r503, 512;
	mov.pred 	%p185, 0;
	@%p164 bra 	$L__BB3_77;
	mov.b32 	%r500, 0;
$L__BB3_69:
	setp.eq.s32 	%p185, %r500, 0;
	@%p185 bra 	$L__BB3_73;
	atom.global.add.u32 	%r420, [%rd7], -1;
$L__BB3_71:
	ld.volatile.global.u32 	%r421, [%rd5];
	setp.eq.s32 	%p165, %r421, 1;
	@%p165 bra 	$L__BB3_71;
	mov.b32 	%r500, 0;
	st.volatile.global.u32 	[%rd8], %r500;
	st.volatile.global.u32 	[%rd5], %r500;
	atom.global.add.u32 	%r503, [%rd11], 1;
	bra.uni 	$L__BB3_76;
$L__BB3_73:
	atom.global.add.u32 	%r423, [%rd11], -1;
$L__BB3_74:
	ld.volatile.global.u32 	%r424, [%rd2];
	setp.eq.s32 	%p166, %r424, 1;
	@%p166 bra 	$L__BB3_74;
	mov.b32 	%r500, 1;
	st.volatile.global.u32 	[%rd8], %r500;
	mov.b32 	%r426, 0;
	st.volatile.global.u32 	[%rd2], %r426;
	atom.global.add.u32 	%r503, [%rd7], 1;
$L__BB3_76:
	setp.gt.u32 	%p167, %r503, 511;
	@%p167 bra 	$L__BB3_69;
$L__BB3_77:
	@%p185 bra 	$L__BB3_88;
	setp.eq.s32 	%p168, %r11, 0;
	mul.wide.u32 	%rd397, %r503, 20;
	add.s64 	%rd29, %rd10, %rd397;
	@%p168 bra 	$L__BB3_86;
	setp.lt.u32 	%p169, %r11, 4;
	mov.b32 	%r505, 0;
	@%p169 bra 	$L__BB3_82;
	mov.b32 	%r504, 0;
$L__BB3_81:
	mul.wide.u32 	%rd398, %r504, 4;
	add.s64 	%rd399, %rd18, %rd398;
	ld.local.v4.u32 	{%r429, %r430, %r431, %r432}, [%rd399];
	ld.global.u32 	%r433, [%rd29+16];
	add.s32 	%r434, %r433, 1;
	st.global.u32 	[%rd29+16], %r434;
	mul.wide.u32 	%rd400, %r433, 4;
	add.s64 	%rd401, %rd29, %rd400;
	st.global.u32 	[%rd401], %r429;
	ld.global.u32 	%r435, [%rd29+16];
	add.s32 	%r436, %r435, 1;
	st.global.u32 	[%rd29+16], %r436;
	mul.wide.u32 	%rd402, %r435, 4;
	add.s64 	%rd403, %rd29, %rd402;
	st.global.u32 	[%rd403], %r430;
	ld.global.u32 	%r437, [%rd29+16];
	add.s32 	%r438, %r437, 1;
	st.global.u32 	[%rd29+16], %r438;
	mul.wide.u32 	%rd404, %r437, 4;
	add.s64 	%rd405, %rd29, %rd404;
	st.global.u32 	[%rd405], %r431;
	ld.global.u32 	%r439, [%rd29+16];
	add.s32 	%r440, %r439, 1;
	st.global.u32 	[%rd29+16], %r440;
	mul.wide.u32 	%rd406, %r439, 4;
	add.s64 	%rd407, %rd29, %rd406;
	st.global.u32 	[%rd407], %r432;
	add.s32 	%r504, %r504, 4;
	setp.ne.s32 	%p170, %r504, %r14;
	mov.u32 	%r505, %r14;
	@%p170 bra 	$L__BB3_81;
$L__BB3_82:
	setp.eq.s32 	%p171, %r13, 0;
	@%p171 bra 	$L__BB3_86;
	setp.eq.s32 	%p172, %r13, 1;
	mul.wide.u32 	%rd408, %r505, 4;
	add.s64 	%rd30, %rd18, %rd408;
	ld.local.u32 	%r441, [%rd30];
	ld.global.u32 	%r442, [%rd29+16];
	add.s32 	%r443, %r442, 1;
	st.global.u32 	[%rd29+16], %r443;
	mul.wide.u32 	%rd409, %r442, 4;
	add.s64 	%rd410, %rd29, %rd409;
	st.global.u32 	[%rd410], %r441;
	@%p172 bra 	$L__BB3_86;
	setp.eq.s32 	%p173, %r13, 2;
	ld.local.u32 	%r444, [%rd30+4];
	ld.global.u32 	%r445, [%rd29+16];
	add.s32 	%r446, %r445, 1;
	st.global.u32 	[%rd29+16], %r446;
	mul.wide.u32 	%rd411, %r445, 4;
	add.s64 	%rd412, %rd29, %rd411;
	st.global.u32 	[%rd412], %r444;
	@%p173 bra 	$L__BB3_86;
	ld.local.u32 	%r447, [%rd30+8];
	ld.global.u32 	%r448, [%rd29+16];
	add.s32 	%r449, %r448, 1;
	st.global.u32 	[%rd29+16], %r449;
	mul.wide.u32 	%rd413, %r448, 4;
	add.s64 	%rd414, %rd29, %rd413;
	st.global.u32 	[%rd414], %r447;
$L__BB3_86:
	ld.global.u32 	%r450, [%rd29+16];
	add.s32 	%r451, %r450, 1;
	st.global.u32 	[%rd29+16], %r451;
	mul.wide.u32 	%rd415, %r450, 4;
	add.s64 	%rd416, %rd29, %rd415;
	st.global.u32 	[%rd416], %r16;
	atom.global.add.u32 	%r452, [%rd6], 1;
	setp.lt.u32 	%p174, %r452, 512;
	@%p174 bra 	$L__BB3_98;
	mov.b32 	%r453, 1;
	st.volatile.global.u32 	[%rd5], %r453;
	bra.uni 	$L__BB3_98;
$L__BB3_88:
	setp.eq.s32 	%p175, %r11, 0;
	mul.wide.u32 	%rd417, %r503, 20;
	add.s64 	%rd31, %rd4, %rd417;
	@%p175 bra 	$L__BB3_96;
	setp.lt.u32 	%p176, %r11, 4;
	mov.b32 	%r507, 0;
	@%p176 bra 	$L__BB3_92;
	mov.b32 	%r506, 0;
$L__BB3_91:
	mul.wide.u32 	%rd418, %r506, 4;
	add.s64 	%rd419, %rd18, %rd418;
	ld.local.v4.u32 	{%r456, %r457, %r458, %r459}, [%rd419];
	ld.global.u32 	%r460, [%rd31+16];
	add.s32 	%r461, %r460, 1;
	st.global.u32 	[%rd31+16], %r461;
	mul.wide.u32 	%rd420, %r460, 4;
	add.s64 	%rd421, %rd31, %rd420;
	st.global.u32 	[%rd421], %r456;
	ld.global.u32 	%r462, [%rd31+16];
	add.s32 	%r463, %r462, 1;
	st.global.u32 	[%rd31+16], %r463;
	mul.wide.u32 	%rd422, %r462, 4;
	add.s64 	%rd423, %rd31, %rd422;
	st.global.u32 	[%rd423], %r457;
	ld.global.u32 	%r464, [%rd31+16];
	add.s32 	%r465, %r464, 1;
	st.global.u32 	[%rd31+16], %r465;
	mul.wide.u32 	%rd424, %r464, 4;
	add.s64 	%rd425, %rd31, %rd424;
	st.global.u32 	[%rd425], %r458;
	ld.global.u32 	%r466, [%rd31+16];
	add.s32 	%r467, %r466, 1;
	st.global.u32 	[%rd31+16], %r467;
	mul.wide.u32 	%rd426, %r466, 4;
	add.s64 	%rd427, %rd31, %rd426;
	st.global.u32 	[%rd427], %r459;
	add.s32 	%r506, %r506, 4;
	and.b32  	%r507, %r11, -4;
	setp.ne.s32 	%p177, %r506, %r507;
	@%p177 bra 	$L__BB3_91;
$L__BB3_92:
	setp.eq.s32 	%p178, %r12, 0;
	@%p178 bra 	$L__BB3_96;
	setp.eq.s32 	%p179, %r12, 1;
	mul.wide.u32 	%rd428, %r507, 4;
	add.s64 	%rd32, %rd18, %rd428;
	ld.local.u32 	%r468, [%rd32];
	ld.global.u32 	%r469, [%rd31+16];
	add.s32 	%r470, %r469, 1;
	st.global.u32 	[%rd31+16], %r470;
	mul.wide.u32 	%rd429, %r469, 4;
	add.s64 	%rd430, %rd31, %rd429;
	st.global.u32 	[%rd430], %r468;
	@%p179 bra 	$L__BB3_96;
	setp.eq.s32 	%p180, %r12, 2;
	ld.local.u32 	%r471, [%rd32+4];
	ld.global.u32 	%r472, [%rd31+16];
	add.s32 	%r473, %r472, 1;
	st.global.u32 	[%rd31+16], %r473;
	mul.wide.u32 	%rd431, %r472, 4;
	add.s64 	%rd432, %rd31, %rd431;
	st.global.u32 	[%rd432], %r471;
	@%p180 bra 	$L__BB3_96;
	ld.local.u32 	%r474, [%rd32+8];
	ld.global.u32 	%r475, [%rd31+16];
	add.s32 	%r476, %r475, 1;
	st.global.u32 	[%rd31+16], %r476;
	mul.wide.u32 	%rd433, %r475, 4;
	add.s64 	%rd434, %rd31, %rd433;
	st.global.u32 	[%rd434], %r474;
$L__BB3_96:
	ld.global.u32 	%r477, [%rd31+16];
	add.s32 	%r478, %r477, 1;
	st.global.u32 	[%rd31+16], %r478;
	mul.wide.u32 	%rd435, %r477, 4;
	add.s64 	%rd436, %rd31, %rd435;
	st.global.u32 	[%rd436], %r16;
	atom.global.add.u32 	%r479, [%rd3], 1;
	setp.lt.u32 	%p181, %r479, 512;
	@%p181 bra 	$L__BB3_98;
	mov.b32 	%r480, 1;
	st.volatile.global.u32 	[%rd2], %r480;
$L__BB3_98:
	add.s32 	%r486, %r15, 1;
	setp.eq.s32 	%p182, %r15, %r9;
	@%p182 bra 	$L__BB3_99;
	bra.uni 	$L__BB3_9;
$L__BB3_99:
	setp.eq.s32 	%p183, %r484, 3;
	@%p183 bra 	$L__BB3_166;
	bra.uni 	$L__BB3_3;
$L__BB3_100:
	ld.param.u32 	%r481, [_Z49run_single_step_vectorvertex_embedding_per_vertexILm3EEvPviP3CSRS0_S0_PiS0_S3_PV13BUFFER_STATUSS0_S3_S6_PViS3_S3_i_param_1];
	mul.wide.s32 	%rd33, %r481, 8;
	add.s64 	%rd34, %rd45, %rd33;
	ld.global.u32 	%r201, [%rd34];
	mul.wide.s32 	%rd141, %r201, 16;
	add.s64 	%rd142, %rd1, %rd141;
	ld.global.u8 	%r202, [%rd142+15];
	ld.global.u8 	%r203, [%rd142+14];
	prmt.b32 	%r204, %r203, %r202, 0x3340U;
	ld.global.u8 	%r205, [%rd142+13];
	ld.global.u8 	%r206, [%rd142+12];
	prmt.b32 	%r207, %r206, %r205, 0x3340U;
	prmt.b32 	%r208, %r207, %r204, 0x5410U;
	ld.global.u8 	%r209, [%rd142+11];
	ld.global.u8 	%r210, [%rd142+10];
	prmt.b32 	%r211, %r210, %r209, 0x3340U;
	ld.global.u8 	%r212, [%rd142+9];
	ld.global.u8 	%r213, [%rd142+8];
	prmt.b32 	%r214, %r213, %r212, 0x3340U;
	prmt.b32 	%r215, %r214, %r211, 0x5410U;
	mov.b64 	%rd36, {%r215, %r208};
	ld.global.u8 	%r216, [%rd142+7];
	ld.global.u8 	%r217, [%rd142+6];
	prmt.b32 	%r218, %r217, %r216, 0x3340U;
	ld.global.u8 	%r219, [%rd142+5];
	ld.global.u8 	%r220, [%rd142+4];
	prmt.b32 	%r221, %r220, %r219, 0x3340U;
	prmt.b32 	%r222, %r221, %r218, 0x5410U;
	ld.global.u8 	%r223, [%rd142+3];
	ld.global.u8 	%r224, [%rd142+2];
	prmt.b32 	%r225, %r224, %r223, 0x3340U;
	ld.global.u8 	%r226, [%rd142+1];
	ld.global.u8 	%r227, [%rd142];
	prmt.b32 	%r228, %r227, %r226, 0x3340U;
	prmt.b32 	%r229, %r228, %r225, 0x5410U;
	mov.b64 	%rd35, {%r229, %r222};
	st.local.v4.b32 	[%rd18], {%r229, %r222, %r215, %r208};
	ld.global.u32 	%r230, [%rd34+4];
	mul.wide.s32 	%rd143, %r230, 4;
	add.s64 	%rd144, %rd18, %rd143;
	ld.local.u32 	%r63, [%rd144];
	ld.global.u32 	%r508, [%rd13+89288];
	setp.lt.s32 	%p41, %r63, %r508;
	setp.gt.s32 	%p42, %r63, -1;
	and.pred  	%p43, %p42, %p41;
	@%p43 bra 	$L__BB3_102;
	st.local.v2.u32 	[%rd17], {%r63, %r508};
	mov.u64 	%rd145, $str$9;
	cvta.global.u64 	%rd146, %rd145;
	add.u64 	%rd147, %SP, 0;
	{ // callseq 61, 0
	.param .b64 param0;
	st.param.b64 	[param0], %rd146;
	.param .b64 param1;
	st.param.b64 	[param1], %rd147;
	.param .b32 retval0;
	call.uni (retval0), 
	vprintf, 
	(
	param0, 
	param1
	);
	ld.param.b32 	%r231, [retval0];
	} // callseq 61
	mov.u64 	%rd148, $str$10;
	cvta.global.u64 	%rd149, %rd148;
	mov.u64 	%rd150, $str$5;
	cvta.global.u64 	%rd151, %rd150;
	mov.u64 	%rd152, __unnamed_1;
	cvta.global.u64 	%rd153, %rd152;
	{ // callseq 62, 0
	.param .b64 param0;
	st.param.b64 	[param0], %rd149;
	.param .b64 param1;
	st.param.b64 	[param1], %rd151;
	.param .b32 param2;
	st.param.b32 	[param2], 190;
	.param .b64 param3;
	st.param.b64 	[param3], %rd153;
	.param .b64 param4;
	st.param.b64 	[param4], 1;
	call.uni 
	__assertfail, 
	(
	param0, 
	param1, 
	param2, 
	param3, 
	param4
	);
	} // callseq 62
	ld.global.u32 	%r508, [%rd13+89288];
$L__BB3_102:
	mul.wide.s32 	%rd154, %r63, 16;
	add.s64 	%rd155, %rd13, %rd154;
	add.s64 	%rd37, %rd155, 8;
	ld.global.u32 	%r509, [%rd155+8];
	setp.lt.s32 	%p44, %r63, %r508;
	setp.gt.s32 	%p45, %r63, -1;
	and.pred  	%p46, %p45, %p44;
	@%p46 bra 	$L__BB3_104;
	mov.u64 	%rd156, $str$11;
	cvta.global.u64 	%rd157, %rd156;
	mov.u64 	%rd158, $str$5;
	cvta.global.u64 	%rd159, %rd158;
	mov.u64 	%rd160, __unnamed_2;
	cvta.global.u64 	%rd161, %rd160;
	{ // callseq 63, 0
	.param .b64 param0;
	st.param.b64 	[param0], %rd157;
	.param .b64 param1;
	st.param.b64 	[param1], %rd159;
	.param .b32 param2;
	st.param.b32 	[param2], 198;
	.param .b64 param3;
	st.param.b64 	[param3], %rd161;
	.param .b64 param4;
	st.param.b64 	[param4], 1;
	call.uni 
	__assertfail, 
	(
	param0, 
	param1, 
	param2, 
	param3, 
	param4
	);
	} // callseq 63
$L__BB3_104:
	ld.global.u32 	%r68, [%rd37+4];
	setp.gt.s32 	%p47, %r509, %r68;
	@%p47 bra 	$L__BB3_133;
	mov.b64 	{%r69, %r233}, %rd35;
	mov.b64 	{%r234, %r70}, %rd36;
	mov.u64 	%rd166, $str$9;
	add.u64 	%rd168, %SP, 0;
	mov.u64 	%rd169, $str$10;
	mov.u64 	%rd171, $str$5;
$L__BB3_106:
	mov.u32 	%r71, %r509;
	mul.wide.s32 	%rd162, %r71, 4;
	add.s64 	%rd163, %rd13, %rd162;
	ld.global.u32 	%r72, [%rd163+52992];
	setp.gt.s32 	%p48, %r69, %r72;
	@%p48 bra 	$L__BB3_132;
	setp.eq.s32 	%p49, %r70, 0;
	@%p49 bra 	$L__BB3_131;
	mov.b16 	%rs27, 0;
	mov.b32 	%r510, 0;
$L__BB3_109:
	mul.wide.u32 	%rd164, %r510, 4;
	add.s64 	%rd165, %rd18, %rd164;
	ld.local.u32 	%r74, [%rd165];
	and.b16  	%rs14, %rs27, 255;
	setp.ne.s16 	%p50, %rs14, 0;
	@%p50 bra 	$L__BB3_117;
	ld.global.u32 	%r75, [%rd13+89288];
	setp.lt.s32 	%p51, %r74, %r75;
	setp.gt.s32 	%p52, %r74, -1;
	and.pred  	%p53, %p52, %p51;
	@%p53 bra 	$L__BB3_112;
	st.local.v2.u32 	[%rd16], {%r74, %r75};
	cvta.global.u64 	%rd167, %rd166;
	{ // callseq 64, 0
	.param .b64 param0;
	st.param.b64 	[param0], %rd167;
	.param .b64 param1;
	st.param.b64 	[param1], %rd168;
	.param .b32 retval0;
	call.uni (retval0), 
	vprintf, 
	(
	param0, 
	param1
	);
	ld.param.b32 	%r236, [retval0];
	} // callseq 64
	cvta.global.u64 	%rd170, %rd169;
	cvta.global.u64 	%rd172, %rd171;
	mov.u64 	%rd173, __unnamed_1;
	cvta.global.u64 	%rd174, %rd173;
	{ // callseq 65, 0
	.param .b64 param0;
	st.param.b64 	[param0], %rd170;
	.param .b64 param1;
	st.param.b64 	[param1], %rd172;
	.param .b32 param2;
	st.param.b32 	[param2], 190;
	.param .b64 param3;
	st.param.b64 	[param3], %rd174;
	.param .b64 param4;
	st.param.b64 	[param4], 1;
	call.uni 
	__assertfail, 
	(
	param0, 
	param1, 
	param2, 
	param3, 
	param4
	);
	} // callseq 65
$L__BB3_112:
	mul.wide.s32 	%rd175, %r74, 16;
	add.s64 	%rd176, %rd13, %rd175;
	add.s64 	%rd38, %rd176, 8;
	ld.global.u32 	%r511, [%rd176+8];
$L__BB3_113:
	ld.global.u32 	%r238, [%rd13+89288];
	setp.lt.s32 	%p55, %r74, %r238;
	and.pred  	%p56, %p52, %p55;
	@%p56 bra 	$L__BB3_115;
	mov.u64 	%rd177, $str$11;
	cvta.global.u64 	%rd178, %rd177;
	mov.u64 	%rd179, $str$5;
	cvta.global.u64 	%rd180, %rd179;
	mov.u64 	%rd181, __unnamed_2;
	cvta.global.u64 	%rd182, %rd181;
	{ // callseq 66, 0
	.param .b64 param0;
	st.param.b64 	[param0], %rd178;
	.param .b64 param1;
	st.param.b64 	[param1], %rd180;
	.param .b32 param2;
	st.param.b32 	[param2], 198;
	.param .b64 param3;
	st.param.b64 	[param3], %rd182;
	.param .b64 param4;
	st.param.b64 	[param4], 1;
	call.uni 
	__assertfail, 
	(
	param0, 
	param1, 
	param2, 
	param3, 
	param4
	);
	} // callseq 66
$L__BB3_115:
	ld.global.u32 	%r239, [%rd38+4];
	setp.gt.s32 	%p57, %r511, %r239;
	@%p57 bra 	$L__BB3_117;
	mul.wide.s32 	%rd183, %r511, 4;
	add.s64 	%rd184, %rd13, %rd183;
	ld.global.u32 	%r240, [%rd184+52992];
	setp.eq.s32 	%p58, %r240, %r72;
	add.s32 	%r511, %r511, 1;
	mov.b16 	%rs28, 1;
	@%p58 bra 	$L__BB3_118;
	bra.uni 	$L__BB3_113;
$L__BB3_117:
	and.b16  	%rs16, %rs27, 255;
	setp.ne.s16 	%p59, %rs16, 0;
	setp.gt.s32 	%p60, %r74, %r72;
	and.pred  	%p61, %p59, %p60;
	mov.u16 	%rs28, %rs27;
	@%p61 bra 	$L__BB3_132;
$L__BB3_118:
	add.s32 	%r510, %r510, 1;
	setp.ne.s32 	%p62, %r510, %r70;
	mov.u16 	%rs27, %rs28;
	@%p62 bra 	$L__BB3_109;
	mov.b32 	%r512, 0;
$L__BB3_120:
	mul.wide.u32 	%rd185, %r512, 4;
	add.s64 	%rd186, %rd18, %rd185;
	ld.local.u32 	%r242, [%rd186];
	setp.eq.s32 	%p63, %r242, %r72;
	@%p63 bra 	$L__BB3_132;
	add.s32 	%r512, %r512, 1;
	setp.ne.s32 	%p64, %r512, %r70;
	@%p64 bra 	$L__BB3_120;
	mov.b32 	%r513, 0;
$L__BB3_123:
	mul.wide.u32 	%rd187, %r513, 4;
	add.s64 	%rd188, %rd18, %rd187;
	ld.local.u32 	%r83, [%rd188];
	ld.global.u32 	%r84, [%rd13+89288];
	setp.lt.s32 	%p65, %r83, %r84;
	setp.gt.s32 	%p66, %r83, -1;
	and.pred  	%p67, %p66, %p65;
	@%p67 bra 	$L__BB3_125;
	st.local.v2.u32 	[%rd15], {%r83, %r84};
	mov.u64 	%rd189, $str$9;
	cvta.global.u64 	%rd190, %rd189;
	add.u64 	%rd191, %SP, 0;
	{ // callseq 67, 0
	.param .b64 param0;
	st.param.b64 	[param0], %rd190;
	.param .b64 param1;
	st.param.b64 	[param1], %rd191;
	.param .b32 retval0;
	call.uni (retval0), 
	vprintf, 
	(
	param0, 
	param1
	);
	ld.param.b32 	%r244, [retval0];
	} // callseq 67
	mov.u64 	%rd192, $str$10;
	cvta.global.u64 	%rd193, %rd192;
	mov.u64 	%rd194, $str$5;
	cvta.global.u64 	%rd195, %rd194;
	mov.u64 	%rd196, __unnamed_1;
	cvta.global.u64 	%rd197, %rd196;
	{ // callseq 68, 0
	.param .b64 param0;
	st.param.b64 	[param0], %rd193;
	.param .b64 param1;
	st.param.b64 	[param1], %rd195;
	.param .b32 param2;
	st.param.b32 	[param2], 190;
	.param .b64 param3;
	st.param.b64 	[param3], %rd197;
	.param .b64 param4;
	st.param.b64 	[param4], 1;
	call.uni 
	__assertfail, 
	(
	param0, 
	param1, 
	param2, 
	param3, 
	param4
	);
	} // callseq 68
$L__BB3_125:
	mul.wide.s32 	%rd198, %r83, 16;
	add.s64 	%rd199, %rd13, %rd198;
	add.s64 	%rd39, %rd199, 8;
	ld.global.u32 	%r514, [%rd199+8];
$L__BB3_126:
	ld.global.u32 	%r246, [%rd13+89288];
	setp.lt.s32 	%p69, %r83, %r246;
	and.pred  	%p70, %p66, %p69;
	@%p70 bra 	$L__BB3_128;
	mov.u64 	%rd200, $str$11;
	cvta.global.u64 	%rd201, %rd200;
	mov.u64 	%rd202, $str$5;
	cvta.global.u64 	%rd203, %rd202;
	mov.u64 	%rd204, __unnamed_2;
	cvta.global.u64 	%rd205, %rd204;
	{ // callseq 69, 0
	.param .b64 param0;
	st.param.b64 	[param0], %rd201;
	.param .b64 param1;
	st.param.b64 	[param1], %rd203;
	.param .b32 param2;
	st.param.b32 	[param2], 198;
	.param .b64 param3;
	st.param.b64 	[param3], %rd205;
	.param .b64 param4;
	st.param.b64 	[param4], 1;
	call.uni 
	__assertfail, 
	(
	param0, 
	param1, 
	param2, 
	param3, 
	param4
	);
	} // callseq 69
$L__BB3_128:
	ld.global.u32 	%r247, [%rd39+4];
	setp.gt.s32 	%p71, %r514, %r247;
	@%p71 bra 	$L__BB3_132;
	mul.wide.s32 	%rd206, %r514, 4;
	add.s64 	%rd207, %rd13, %rd206;
	ld.global.u32 	%r248, [%rd207+52992];
	setp.ne.s32 	%p72, %r248, %r72;
	add.s32 	%r514, %r514, 1;
	@%p72 bra 	$L__BB3_126;
	add.s32 	%r513, %r513, 1;
	setp.ne.s32 	%p73, %r513, %r70;
	@%p73 bra 	$L__BB3_123;
$L__BB3_131:
	atom.global.add.u32 	%r249, [%rd12], 1;
	atom.global.add.u32 	%r250, [%rd11], 1;
	shl.b32 	%r251, %r250, 1;
	mul.wide.s32 	%rd208, %r251, 4;
	add.s64 	%rd209, %rd10, %rd208;
	st.global.u32 	[%rd209], %r1;
	st.global.u32 	[%rd209+4], %r72;
	shl.b32 	%r252, %r249, 1;
	mul.wide.s32 	%rd210, %r252, 4;
	add.s64 	%rd211, %rd9, %rd210;
	st.global.u32 	[%rd211], %r1;
	st.global.u32 	[%rd211+4], %r72;
$L__BB3_132:
	add.s32 	%r509, %r71, 1;
	setp.ne.s32 	%p74, %r71, %r68;
	@%p74 bra 	$L__BB3_106;
$L__BB3_133:
	add.s64 	%rd212, %rd34, %rd33;
	ld.global.u32 	%r253, [%rd212];
	mul.wide.s32 	%rd213, %r253, 16;
	add.s64 	%rd214, %rd1, %rd213;
	ld.global.u8 	%r254, [%rd214+15];
	ld.global.u8 	%r255, [%rd214+14];
	prmt.b32 	%r256, %r255, %r254, 0x3340U;
	ld.global.u8 	%r257, [%rd214+13];
	ld.global.u8 	%r258, [%rd214+12];
	prmt.b32 	%r259, %r258, %r257, 0x3340U;
	prmt.b32 	%r260, %r259, %r256, 0x5410U;
	ld.global.u8 	%r261, [%rd214+11];
	ld.global.u8 	%r262, [%rd214+10];
	prmt.b32 	%r263, %r262, %r261, 0x3340U;
	ld.global.u8 	%r264, [%rd214+9];
	ld.global.u8 	%r265, [%rd214+8];
	prmt.b32 	%r266, %r265, %r264, 0x3340U;
	prmt.b32 	%r267, %r266, %r263, 0x5410U;
	mov.b64 	%rd41, {%r267, %r260};
	ld.global.u8 	%r268, [%rd214+7];
	ld.global.u8 	%r269, [%rd214+6];
	prmt.b32 	%r270, %r269, %r268, 0x3340U;
	ld.global.u8 	%r271, [%rd214+5];
	ld.global.u8 	%r272, [%rd214+4];
	prmt.b32 	%r273, %r272, %r271, 0x3340U;
	prmt.b32 	%r274, %r273, %r270, 0x5410U;
	ld.global.u8 	%r275, [%rd214+3];
	ld.global.u8 	%r276, [%rd214+2];
	prmt.b32 	%r277, %r276, %r275, 0x3340U;
	ld.global.u8 	%r278, [%rd214+1];
	ld.global.u8 	%r279, [%rd214];
	prmt.b32 	%r280, %r279, %r278, 0x3340U;
	prmt.b32 	%r281, %r280, %r277, 0x5410U;
	mov.b64 	%rd40, {%r281, %r274};
	st.local.v4.b32 	[%rd18], {%r281, %r274, %r267, %r260};
	ld.global.u32 	%r282, [%rd212+4];
	mul.wide.s32 	%rd215, %r282, 4;
	add.s64 	%rd216, %rd18, %rd215;
	ld.local.u32 	%r90, [%rd216];
	ld.global.u32 	%r515, [%rd13+89288];
	setp.lt.s32 	%p75, %r90, %r515;
	setp.gt.s32 	%p76, %r90, -1;
	and.pred  	%p77, %p76, %p75;
	@%p77 bra 	$L__BB3_135;
	st.local.v2.u32 	[%rd17], {%r90, %r515};
	mov.u64 	%rd217, $str$9;
	cvta.global.u64 	%rd218, %rd217;
	add.u64 	%rd219, %SP, 0;
	{ // callseq 70, 0
	.param .b64 param0;
	st.param.b64 	[param0], %rd218;
	.param .b64 param1;
	st.param.b64 	[param1], %rd219;
	.param .b32 retval0;
	call.uni (retval0), 
	vprintf, 
	(
	param0, 
	param1
	);
	ld.param.b32 	%r283, [retval0];
	} // callseq 70
	mov.u64 	%rd220, $str$10;
	cvta.global.u64 	%rd221, %rd220;
	mov.u64 	%rd222, $str$5;
	cvta.global.u64 	%rd223, %rd222;
	mov.u64 	%rd224, __unnamed_1;
	cvta.global.u64 	%rd225, %rd224;
	{ // callseq 71, 0
	.param .b64 param0;
	st.param.b64 	[param0], %rd221;
	.param .b64 param1;
	st.param.b64 	[param1], %rd223;
	.param .b32 param2;
	st.param.b32 	[param2], 190;
	.param .b64 param3;
	st.param.b64 	[param3], %rd225;
	.param .b64 param4;
	st.param.b64 	[param4], 1;
	call.uni 
	__assertfail, 
	(
	param0, 
	param1, 
	param2, 
	param3, 
	param4
	);
	} // callseq 71
	ld.global.u32 	%r515, [%rd13+89288];
$L__BB3_135:
	mul.wide.s32 	%rd226, %r90, 16;
	add.s64 	%rd227, %rd13, %rd226;
	add.s64 	%rd42, %rd227, 8;
	ld.global.u32 	%r516, [%rd227+8];
	setp.lt.s32 	%p78, %r90, %r515;
	setp.gt.s32 	%p79, %r90, -1;
	and.pred  	%p80, %p79, %p78;
	@%p80 bra 	$L__BB3_137;
	mov.u64 	%rd228, $str$11;
	cvta.global.u64 	%rd229, %rd228;
	mov.u64 	%rd230, $str$5;
	cvta.global.u64 	%rd231, %rd230;
	mov.u64 	%rd232, __unnamed_2;
	cvta.global.u64 	%rd233, %rd232;
	{ // callseq 72, 0
	.param .b64 param0;
	st.param.b64 	[param0], %rd229;
	.param .b64 param1;
	st.param.b64 	[param1], %rd231;
	.param .b32 param2;
	st.param.b32 	[param2], 198;
	.param .b64 param3;
	st.param.b64 	[param3], %rd233;
	.param .b64 param4;
	st.param.b64 	[param4], 1;
	call.uni 
	__assertfail, 
	(
	param0, 
	param1, 
	param2, 
	param3, 
	param4
	);
	} // callseq 72
$L__BB3_137:
	ld.global.u32 	%r95, [%rd42+4];
	setp.gt.s32 	%p81, %r516, %r95;
	@%p81 bra 	$L__BB3_166;
	mov.b64 	{%r96, %r285}, %rd40;
	mov.b64 	{%r286, %r97}, %rd41;
	mov.u64 	%rd238, $str$9;
	add.u64 	%rd240, %SP, 0;
	mov.u64 	%rd241, $str$10;
	mov.u64 	%rd243, $str$5;
$L__BB3_139:
	mov.u32 	%r98, %r516;
	mul.wide.s32 	%rd234, %r98, 4;
	add.s64 	%rd235, %rd13, %rd234;
	ld.global.u32 	%r99, [%rd235+52992];
	setp.gt.s32 	%p82, %r96, %r99;
	@%p82 bra 	$L__BB3_165;
	setp.eq.s32 	%p83, %r97, 0;
	@%p83 bra 	$L__BB3_164;
	mov.b16 	%rs29, 0;
	mov.b32 	%r517, 0;
$L__BB3_142:
	mul.wide.u32 	%rd236, %r517, 4;
	add.s64 	%rd237, %rd18, %rd236;
	ld.local.u32 	%r101, [%rd237];
	and.b16  	%rs18, %rs29, 255;
	setp.ne.s16 	%p84, %rs18, 0;
	@%p84 bra 	$L__BB3_150;
	ld.global.u32 	%r102, [%rd13+89288];
	setp.lt.s32 	%p85, %r101, %r102;
	setp.gt.s32 	%p86, %r101, -1;
	and.pred  	%p87, %p86, %p85;
	@%p87 bra 	$L__BB3_145;
	st.local.v2.u32 	[%rd16], {%r101, %r102};
	cvta.global.u64 	%rd239, %rd238;
	{ // callseq 73, 0
	.param .b64 param0;
	st.param.b64 	[param0], %rd239;
	.param .b64 param1;
	st.param.b64 	[param1], %rd240;
	.param .b32 retval0;
	call.uni (retval0), 
	vprintf, 
	(
	param0, 
	param1
	);
	ld.param.b32 	%r288, [retval0];
	} // callseq 73
	cvta.global.u64 	%rd242, %rd241;
	cvta.global.u64 	%rd244, %rd243;
	mov.u64 	%rd245, __unnamed_1;
	cvta.global.u64 	%rd246, %rd245;
	{ // callseq 74, 0
	.param .b64 param0;
	st.param.b64 	[param0], %rd242;
	.param .b64 param1;
	st.param.b64 	[param1], %rd244;
	.param .b32 param2;
	st.param.b32 	[param2], 190;
	.param .b64 param3;
	st.param.b64 	[param3], %rd246;
	.param .b64 param4;
	st.param.b64 	[param4], 1;
	call.uni 
	__assertfail, 
	(
	param0, 
	param1, 
	param2, 
	param3, 
	param4
	);
	} // callseq 74
$L__BB3_145:
	mul.wide.s32 	%rd247, %r101, 16;
	add.s64 	%rd248, %rd13, %rd247;
	add.s64 	%rd43, %rd248, 8;
	ld.global.u32 	%r518, [%rd248+8];
$L__BB3_146:
	setp.gt.s32 	%p88, %r101, -1;
	ld.global.u32 	%r290, [%rd13+89288];
	setp.lt.s32 	%p89, %r101, %r290;
	and.pred  	%p90, %p88, %p89;
	@%p90 bra 	$L__BB3_148;
	mov.u64 	%rd249, $str$11;
	cvta.global.u64 	%rd250, %rd249;
	cvta.global.u64 	%rd252, %rd243;
	mov.u64 	%rd253, __unnamed_2;
	cvta.global.u64 	%rd254, %rd253;
	{ // callseq 75, 0
	.param .b64 param0;
	st.param.b64 	[param0], %rd250;
	.param .b64 param1;
	st.param.b64 	[param1], %rd252;
	.param .b32 param2;
	st.param.b32 	[param2], 198;
	.param .b64 param3;
	st.param.b64 	[param3], %rd254;
	.param .b64 param4;
	st.param.b64 	[param4], 1;
	call.uni 
	__assertfail, 
	(
	param0, 
	param1, 
	param2, 
	param3, 
	param4
	);
	} // callseq 75
$L__BB3_148:
	ld.global.u32 	%r291, [%rd43+4];
	setp.gt.s32 	%p91, %r518, %r291;
	@%p91 bra 	$L__BB3_150;
	mul.wide.s32 	%rd255, %r518, 4;
	add.s64 	%rd256, %rd13, %rd255;
	ld.global.u32 	%r292, [%rd256+52992];
	setp.eq.s32 	%p92, %r292, %r99;
	add.s32 	%r518, %r518, 1;
	mov.b16 	%rs30, 1;
	@%p92 bra 	$L__BB3_151;
	bra.uni 	$L__BB3_146;
$L__BB3_150:
	setp.ne.s16 	%p93, %rs18, 0;
	setp.gt.s32 	%p94, %r101, %r99;
	and.pred  	%p95, %p93, %p94;
	mov.u16 	%rs30, %rs29;
	@%p95 bra 	$L__BB3_165;
$L__BB3_151:
	add.s32 	%r517, %r517, 1;
	setp.ne.s32 	%p96, %r517, %r97;
	mov.u16 	%rs29, %rs30;
	@%p96 bra 	$L__BB3_142;
	mov.b32 	%r519, 0;
$L__BB3_153:
	mul.wide.u32 	%rd257, %r519, 4;
	add.s64 	%rd258, %rd18, %rd257;
	ld.local.u32 	%r294, [%rd258];
	setp.eq.s32 	%p97, %r294, %r99;
	@%p97 bra 	$L__BB3_165;
	add.s32 	%r519, %r519, 1;
	setp.ne.s32 	%p98, %r519, %r97;
	@%p98 bra 	$L__BB3_153;
	mov.b32 	%r520, 0;
$L__BB3_156:
	mul.wide.u32 	%rd259, %r520, 4;
	add.s64 	%rd260, %rd18, %rd259;
	ld.local.u32 	%r110, [%rd260];
	ld.global.u32 	%r111, [%rd13+89288];
	setp.lt.s32 	%p99, %r110, %r111;
	setp.gt.s32 	%p100, %r110, -1;
	and.pred  	%p101, %p100, %p99;
	@%p101 bra 	$L__BB3_158;
	st.local.v2.u32 	[%rd15], {%r110, %r111};
	cvta.global.u64 	%rd262, %rd238;
	{ // callseq 76, 0
	.param .b64 param0;
	st.param.b64 	[param0], %rd262;
	.param .b64 param1;
	st.param.b64 	[param1], %rd240;
	.param .b32 retval0;
	call.uni (retval0), 
	vprintf, 
	(
	param0, 
	param1
	);
	ld.param.b32 	%r296, [retval0];
	} // callseq 76
	cvta.global.u64 	%rd265, %rd241;
	mov.u64 	%rd266, $str$5;
	cvta.global.u64 	%rd267, %rd266;
	mov.u64 	%rd268, __unnamed_1;
	cvta.global.u64 	%rd269, %rd268;
	{ // callseq 77, 0
	.param .b64 param0;
	st.param.b64 	[param0], %rd265;
	.param .b64 param1;
	st.param.b64 	[param1], %rd267;
	.param .b32 param2;
	st.param.b32 	[param2], 190;
	.param .b64 param3;
	st.param.b64 	[param3], %rd269;
	.param .b64 param4;
	st.param.b64 	[param4], 1;
	call.uni 
	__assertfail, 
	(
	param0, 
	param1, 
	param2, 
	param3, 
	param4
	);
	} // callseq 77
$L__BB3_158:
	mul.wide.s32 	%rd270, %r110, 16;
	add.s64 	%rd271, %rd13, %rd270;
	add.s64 	%rd44, %rd271, 8;
	ld.global.u32 	%r521, [%rd271+8];
$L__BB3_159:
	setp.gt.s32 	%p102, %r110, -1;
	ld.global.u32 	%r298, [%rd13+89288];
	setp.lt.s32 	%p103, %r110, %r298;
	and.pred  	%p104, %p102, %p103;
	@%p104 bra 	$L__BB3_161;
	mov.u64 	%rd272, $str$11;
	cvta.global.u64 	%rd273, %rd272;
	cvta.global.u64 	%rd275, %rd243;
	mov.u64 	%rd276, __unnamed_2;
	cvta.global.u64 	%rd277, %rd276;
	{ // callseq 78, 0
	.param .b64 param0;
	st.param.b64 	[param0], %rd273;
	.param .b64 param1;
	st.param.b64 	[param1], %rd275;
	.param .b32 param2;
	st.param.b32 	[param2], 198;
	.param .b64 param3;
	st.param.b64 	[param3], %rd277;
	.param .b64 param4;
	st.param.b64 	[param4], 1;
	call.uni 
	__assertfail, 
	(
	param0, 
	param1, 
	param2, 
	param3, 
	param4
	);
	} // callseq 78
$L__BB3_161:
	ld.global.u32 	%r299, [%rd44+4];
	setp.gt.s32 	%p105, %r521, %r299;
	@%p105 bra 	$L__BB3_165;
	mul.wide.s32 	%rd278, %r521, 4;
	add.s64 	%rd279, %rd13, %rd278;
	ld.global.u32 	%r300, [%rd279+52992];
	setp.ne.s32 	%p106, %r300, %r99;
	add.s32 	%r521, %r521, 1;
	@%p106 bra 	$L__BB3_159;
	add.s32 	%r520, %r520, 1;
	setp.ne.s32 	%p107, %r520, %r97;
	@%p107 bra 	$L__BB3_156;
$L__BB3_164:
	atom.global.add.u32 	%r301, [%rd12], 1;
	atom.global.add.u32 	%r302, [%rd11], 1;
	shl.b32 	%r303, %r302, 1;
	mul.wide.s32 	%rd280, %r303, 4;
	add.s64 	%rd281, %rd10, %rd280;
	st.global.u32 	[%rd281], %r1;
	st.global.u32 	[%rd281+4], %r99;
	shl.b32 	%r304, %r301, 1;
	mul.wide.s32 	%rd282, %r304, 4;
	add.s64 	%rd283, %rd9, %rd282;
	st.global.u32 	[%rd283], %r1;
	st.global.u32 	[%rd283+4], %r99;
$L__BB3_165:
	add.s32 	%r516, %r98, 1;
	setp.eq.s32 	%p108, %r98, %r95;
	@%p108 bra 	$L__BB3_166;
	bra.uni 	$L__BB3_139;
$L__BB3_166:
	ret;
$L__BB3_167:
	mul.wide.s32 	%rd69, %r1, 8;
	add.s64 	%rd45, %rd14, %rd69;
	ld.global.u32 	%r149, [%rd45];
	mul.wide.s32 	%rd70, %r149, 16;
	add.s64 	%rd71, %rd1, %rd70;
	ld.global.u8 	%r150, [%rd71+15];
	ld.global.u8 	%r151, [%rd71+14];
	prmt.b32 	%r152, %r151, %r150, 0x3340U;
	ld.global.u8 	%r153, [%rd71+13];
	ld.global.u8 	%r154, [%rd71+12];
	prmt.b32 	%r155, %r154, %r153, 0x3340U;
	prmt.b32 	%r156, %r155, %r152, 0x5410U;
	ld.global.u8 	%r157, [%rd71+11];
	ld.global.u8 	%r158, [%rd71+10];
	prmt.b32 	%r159, %r158, %r157, 0x3340U;
	ld.global.u8 	%r160, [%rd71+9];
	ld.global.u8 	%r161, [%rd71+8];
	prmt.b32 	%r162, %r161, %r160, 0x3340U;
	prmt.b32 	%r163, %r162, %r159, 0x5410U;
	mov.b64 	%rd47, {%r163, %r156};
	ld.global.u8 	%r164, [%rd71+7];
	ld.global.u8 	%r165, [%rd71+6];
	prmt.b32 	%r166, %r165, %r164, 0x3340U;
	ld.global.u8 	%r167, [%rd71+5];
	ld.global.u8 	%r168, [%rd71+4];
	prmt.b32 	%r169, %r168, %r167, 0x3340U;
	prmt.b32 	%r170, %r169, %r166, 0x5410U;
	ld.global.u8 	%r171, [%rd71+3];
	ld.global.u8 	%r172, [%rd71+2];
	prmt.b32 	%r173, %r172, %r171, 0x3340U;
	ld.global.u8 	%r174, [%rd71+1];
	ld.global.u8 	%r175, [%rd71];
	prmt.b32 	%r176, %r175, %r174, 0x3340U;
	prmt.b32 	%r177, %r176, %r173, 0x5410U;
	mov.b64 	%rd46, {%r177, %r170};
	st.local.v4.b32 	[%rd18], {%r177, %r170, %r163, %r156};
	ld.global.u32 	%r178, [%rd45+4];
	mul.wide.s32 	%rd72, %r178, 4;
	add.s64 	%rd73, %rd18, %rd72;
	ld.local.u32 	%r117, [%rd73];
	ld.global.u32 	%r522, [%rd13+89288];
	setp.lt.s32 	%p7, %r117, %r522;
	setp.gt.s32 	%p8, %r117, -1;
	and.pred  	%p9, %p8, %p7;
	@%p9 bra 	$L__BB3_169;
	st.local.v2.u32 	[%rd17], {%r117, %r522};
	mov.u64 	%rd74, $str$9;
	cvta.global.u64 	%rd75, %rd74;
	{ // callseq 52, 0
	.param .b64 param0;
	st.param.b64 	[param0], %rd75;
	.param .b64 param1;
	st.param.b64 	[param1], %rd65;
	.param .b32 retval0;
	call.uni (retval0), 
	vprintf, 
	(
	param0, 
	param1
	);
	ld.param.b32 	%r179, [retval0];
	} // callseq 52
	mov.u64 	%rd77, $str$10;
	cvta.global.u64 	%rd78, %rd77;
	mov.u64 	%rd79, $str$5;
	cvta.global.u64 	%rd80, %rd79;
	mov.u64 	%rd81, __unnamed_1;
	cvta.global.u64 	%rd82, %rd81;
	{ // callseq 53, 0
	.param .b64 param0;
	st.param.b64 	[param0], %rd78;
	.param .b64 param1;
	st.param.b64 	[param1], %rd80;
	.param .b32 param2;
	st.param.b32 	[param2], 190;
	.param .b64 param3;
	st.param.b64 	[param3], %rd82;
	.param .b64 param4;
	st.param.b64 	[param4], 1;
	call.uni 
	__assertfail, 
	(
	param0, 
	param1, 
	param2, 
	param3, 
	param4
	);
	} // callseq 53
	ld.global.u32 	%r522, [%rd13+89288];
$L__BB3_169:
	mul.wide.s32 	%rd83, %r117, 16;
	add.s64 	%rd84, %rd13, %rd83;
	add.s64 	%rd48, %rd84, 8;
	ld.global.u32 	%r523, [%rd84+8];
	setp.lt.s32 	%p10, %r117, %r522;
	setp.gt.s32 	%p11, %r117, -1;
	and.pred  	%p12, %p11, %p10;
	@%p12 bra 	$L__BB3_171;
	mov.u64 	%rd85, $str$11;
	cvta.global.u64 	%rd86, %rd85;
	mov.u64 	%rd87, $str$5;
	cvta.global.u64 	%rd88, %rd87;
	mov.u64 	%rd89, __unnamed_2;
	cvta.global.u64 	%rd90, %rd89;
	{ // callseq 54, 0
	.param .b64 param0;
	st.param.b64 	[param0], %rd86;
	.param .b64 param1;
	st.param.b64 	[param1], %rd88;
	.param .b32 param2;
	st.param.b32 	[param2], 198;
	.param .b64 param3;
	st.param.b64 	[param3], %rd90;
	.param .b64 param4;
	st.param.b64 	[param4], 1;
	call.uni 
	__assertfail, 
	(
	param0, 
	param1, 
	param2, 
	param3, 
	param4
	);
	} // callseq 54
$L__BB3_171:
	ld.global.u32 	%r122, [%rd48+4];
	setp.gt.s32 	%p13, %r523, %r122;
	@%p13 bra 	$L__BB3_100;
	mov.b64 	{%r123, %r181}, %rd46;
	mov.b64 	{%r182, %r124}, %rd47;
	mov.u64 	%rd95, $str$9;
	mov.u64 	%rd98, $str$10;
	mov.u64 	%rd100, $str$5;
$L__BB3_173:
	mov.u32 	%r125, %r523;
	mul.wide.s32 	%rd91, %r125, 4;
	add.s64 	%rd92, %rd13, %rd91;
	ld.global.u32 	%r126, [%rd92+52992];
	setp.gt.s32 	%p14, %r123, %r126;
	@%p14 bra 	$L__BB3_199;
	setp.eq.s32 	%p15, %r124, 0;
	@%p15 bra 	$L__BB3_198;
	mov.b16 	%rs31, 0;
	mov.b32 	%r524, 0;
$L__BB3_176:
	mul.wide.u32 	%rd93, %r524, 4;
	add.s64 	%rd94, %rd18, %rd93;
	ld.local.u32 	%r128, [%rd94];
	and.b16  	%rs10, %rs31, 255;
	setp.ne.s16 	%p16, %rs10, 0;
	@%p16 bra 	$L__BB3_184;
	ld.global.u32 	%r129, [%rd13+89288];
	setp.lt.s32 	%p17, %r128, %r129;
	setp.gt.s32 	%p18, %r128, -1;
	and.pred  	%p19, %p18, %p17;
	@%p19 bra 	$L__BB3_179;
	st.local.v2.u32 	[%rd16], {%r128, %r129};
	cvta.global.u64 	%rd96, %rd95;
	{ // callseq 55, 0
	.param .b64 param0;
	st.param.b64 	[param0], %rd96;
	.param .b64 param1;
	st.param.b64 	[param1], %rd65;
	.param .b32 retval0;
	call.uni (retval0), 
	vprintf, 
	(
	param0, 
	param1
	);
	ld.param.b32 	%r184, [retval0];
	} // callseq 55
	cvta.global.u64 	%rd99, %rd98;
	cvta.global.u64 	%rd101, %rd100;
	mov.u64 	%rd102, __unnamed_1;
	cvta.global.u64 	%rd103, %rd102;
	{ // callseq 56, 0
	.param .b64 param0;
	st.param.b64 	[param0], %rd99;
	.param .b64 param1;
	st.param.b64 	[param1], %rd101;
	.param .b32 param2;
	st.param.b32 	[param2], 190;
	.param .b64 param3;
	st.param.b64 	[param3], %rd103;
	.param .b64 param4;
	st.param.b64 	[param4], 1;
	call.uni 
	__assertfail, 
	(
	param0, 
	param1, 
	param2, 
	param3, 
	param4
	);
	} // callseq 56
$L__BB3_179:
	mul.wide.s32 	%rd104, %r128, 16;
	add.s64 	%rd105, %rd13, %rd104;
	add.s64 	%rd49, %rd105, 8;
	ld.global.u32 	%r525, [%rd105+8];
$L__BB3_180:
	ld.global.u32 	%r186, [%rd13+89288];
	setp.lt.s32 	%p21, %r128, %r186;
	and.pred  	%p22, %p18, %p21;
	@%p22 bra 	$L__BB3_182;
	mov.u64 	%rd106, $str$11;
	cvta.global.u64 	%rd107, %rd106;
	mov.u64 	%rd108, $str$5;
	cvta.global.u64 	%rd109, %rd108;
	mov.u64 	%rd110, __unnamed_2;
	cvta.global.u64 	%rd111, %rd110;
	{ // callseq 57, 0
	.param .b64 param0;
	st.param.b64 	[param0], %rd107;
	.param .b64 param1;
	st.param.b64 	[param1], %rd109;
	.param .b32 param2;
	st.param.b32 	[param2], 198;
	.param .b64 param3;
	st.param.b64 	[param3], %rd111;
	.param .b64 param4;
	st.param.b64 	[param4], 1;
	call.uni 
	__assertfail, 
	(
	param0, 
	param1, 
	param2, 
	param3, 
	param4
	);
	} // callseq 57
$L__BB3_182:
	ld.global.u32 	%r187, [%rd49+4];
	setp.gt.s32 	%p23, %r525, %r187;
	@%p23 bra 	$L__BB3_184;
	mul.wide.s32 	%rd112, %r525, 4;
	add.s64 	%rd113, %rd13, %rd112;
	ld.global.u32 	%r188, [%rd113+52992];
	setp.eq.s32 	%p24, %r188, %r126;
	add.s32 	%r525, %r525, 1;
	mov.b16 	%rs32, 1;
	@%p24 bra 	$L__BB3_185;
	bra.uni 	$L__BB3_180;
$L__BB3_184:
	and.b16  	%rs12, %rs31, 255;
	setp.ne.s16 	%p25, %rs12, 0;
	setp.gt.s32 	%p26, %r128, %r126;
	and.pred  	%p27, %p25, %p26;
	mov.u16 	%rs32, %rs31;
	@%p27 bra 	$L__BB3_199;
$L__BB3_185:
	add.s32 	%r524, %r524, 1;
	setp.ne.s32 	%p28, %r524, %r124;
	mov.u16 	%rs31, %rs32;
	@%p28 bra 	$L__BB3_176;
	mov.b32 	%r526, 0;
$L__BB3_187:
	mul.wide.u32 	%rd114, %r526, 4;
	add.s64 	%rd115, %rd18, %rd114;
	ld.local.u32 	%r190, [%rd115];
	setp.eq.s32 	%p29, %r190, %r126;
	@%p29 bra 	$L__BB3_199;
	add.s32 	%r526, %r526, 1;
	setp.ne.s32 	%p30, %r526, %r124;
	@%p30 bra 	$L__BB3_187;
	mov.b32 	%r527, 0;
$L__BB3_190:
	mul.wide.u32 	%rd116, %r527, 4;
	add.s64 	%rd117, %rd18, %rd116;
	ld.local.u32 	%r137, [%rd117];
	ld.global.u32 	%r138, [%rd13+89288];
	setp.lt.s32 	%p31, %r137, %r138;
	setp.gt.s32 	%p32, %r137, -1;
	and.pred  	%p33, %p32, %p31;
	@%p33 bra 	$L__BB3_192;
	st.local.v2.u32 	[%rd15], {%r137, %r138};
	mov.u64 	%rd118, $str$9;
	cvta.global.u64 	%rd119, %rd118;
	add.u64 	%rd120, %SP, 0;
	{ // callseq 58, 0
	.param .b64 param0;
	st.param.b64 	[param0], %rd119;
	.param .b64 param1;
	st.param.b64 	[param1], %rd120;
	.param .b32 retval0;
	call.uni (retval0), 
	vprintf, 
	(
	param0, 
	param1
	);
	ld.param.b32 	%r192, [retval0];
	} // callseq 58
	mov.u64 	%rd121, $str$10;
	cvta.global.u64 	%rd122, %rd121;
	mov.u64 	%rd123, $str$5;
	cvta.global.u64 	%rd124, %rd123;
	mov.u64 	%rd125, __unnamed_1;
	cvta.global.u64 	%rd126, %rd125;
	{ // callseq 59, 0
	.param .b64 param0;
	st.param.b64 	[param0], %rd122;
	.param .b64 param1;
	st.param.b64 	[param1], %rd124;
	.param .b32 param2;
	st.param.b32 	[param2], 190;
	.param .b64 param3;
	st.param.b64 	[param3], %rd126;
	.param .b64 param4;
	st.param.b64 	[param4], 1;
	call.uni 
	__assertfail, 
	(
	param0, 
	param1, 
	param2, 
	param3, 
	param4
	);
	} // callseq 59
$L__BB3_192:
	mul.wide.s32 	%rd127, %r137, 16;
	add.s64 	%rd128, %rd13, %rd127;
	add.s64 	%rd50, %rd128, 8;
	ld.global.u32 	%r528, [%rd128+8];
$L__BB3_193:
	ld.global.u32 	%r194, [%rd13+89288];
	setp.lt.s32 	%p35, %r137, %r194;
	and.pred  	%p36, %p32, %p35;
	@%p36 bra 	$L__BB3_195;
	mov.u64 	%rd129, $str$11;
	cvta.global.u64 	%rd130, %rd129;
	mov.u64 	%rd131, $str$5;
	cvta.global.u64 	%rd132, %rd131;
	mov.u64 	%rd133, __unnamed_2;
	cvta.global.u64 	%rd134, %rd133;
	{ // callseq 60, 0
	.param .b64 param0;
	st.param.b64 	[param0], %rd130;
	.param .b64 param1;
	st.param.b64 	[param1], %rd132;
	.param .b32 param2;
	st.param.b32 	[param2], 198;
	.param .b64 param3;
	st.param.b64 	[param3], %rd134;
	.param .b64 param4;
	st.param.b64 	[param4], 1;
	call.uni 
	__assertfail, 
	(
	param0, 
	param1, 
	param2, 
	param3, 
	param4
	);
	} // callseq 60
$L__BB3_195:
	ld.global.u32 	%r195, [%rd50+4];
	setp.gt.s32 	%p37, %r528, %r195;
	@%p37 bra 	$L__BB3_199;
	mul.wide.s32 	%rd135, %r528, 4;
	add.s64 	%rd136, %rd13, %rd135;
	ld.global.u32 	%r196, [%rd136+52992];
	setp.ne.s32 	%p38, %r196, %r126;
	add.s32 	%r528, %r528, 1;
	@%p38 bra 	$L__BB3_193;
	add.s32 	%r527, %r527, 1;
	setp.ne.s32 	%p39, %r527, %r124;
	@%p39 bra 	$L__BB3_190;
$L__BB3_198:
	atom.global.add.u32 	%r197, [%rd12], 1;
	atom.global.add.u32 	%r198, [%rd11], 1;
	shl.b32 	%r199, %r198, 1;
	mul.wide.s32 	%rd137, %r199, 4;
	add.s64 	%rd138, %rd10, %rd137;
	st.global.u32 	[%rd138], %r1;
	st.global.u32 	[%rd138+4], %r126;
	shl.b32 	%r200, %r197, 1;
	mul.wide.s32 	%rd139, %r200, 4;
	add.s64 	%rd140, %rd9, %rd139;
	st.global.u32 	[%rd140], %r1;
	st.global.u32 	[%rd140+4], %r126;
$L__BB3_199:
	add.s32 	%r523, %r125, 1;
	setp.eq.s32 	%p40, %r125, %r122;
	@%p40 bra 	$L__BB3_100;
	bra.uni 	$L__BB3_173;

}
	// .globl	_Z49run_single_step_vectorvertex_embedding_per_vertexILm4EEvPviP3CSRS0_S0_PiS0_S3_PV13BUFFER_STATUSS0_S3_S6_PViS3_S3_i
.visible .entry _Z49run_single_step_vectorvertex_embedding_per_vertexILm4EEvPviP3CSRS0_S0_PiS0_S3_PV13BUFFER_STATUSS0_S3_S6_PViS3_S3_i(
	.param .u64 .ptr .align 1 _Z49run_single_step_vectorvertex_embedding_per_vertexILm4EEvPviP3CSRS0_S0_PiS0_S3_PV13BUFFER_STATUSS0_S3_S6_PViS3_S3_i_param_0,
	.param .u32 _Z49run_single_step_vectorvertex_embedding_per_vertexILm4EEvPviP3CSRS0_S0_PiS0_S3_PV13BUFFER_STATUSS0_S3_S6_PViS3_S3_i_param_1,
	.param .u64 .ptr .align 1 _Z49run_single_step_vectorvertex_embedding_per_vertexILm4EEvPviP3CSRS0_S0_PiS0_S3_PV13BUFFER_STATUSS0_S3_S6_PViS3_S3_i_param_2,
	.param .u64 .ptr .align 1 _Z49run_single_step_vectorvertex_embedding_per_vertexILm4EEvPviP3CSRS0_S0_PiS0_S3_PV13BUFFER_STATUSS0_S3_S6_PViS3_S3_i_param_3,
	.param .u64 .ptr .align 1 _Z49run_single_step_vectorvertex_embedding_per_vertexILm4EEvPviP3CSRS0_S0_PiS0_S3_PV13BUFFER_STATUSS0_S3_S6_PViS3_S3_i_param_4,
	.param .u64 .ptr .align 1 _Z49run_single_step_vectorvertex_embedding_per_vertexILm4EEvPviP3CSRS0_S0_PiS0_S3_PV13BUFFER_STATUSS0_S3_S6_PViS3_S3_i_param_5,
	.param .u64 .ptr .align 1 _Z49run_single_step_vectorvertex_embedding_per_vertexILm4EEvPviP3CSRS0_S0_PiS0_S3_PV13BUFFER_STATUSS0_S3_S6_PViS3_S3_i_param_6,
	.param .u64 .ptr .align 1 _Z49run_single_step_vectorvertex_embedding_per_vertexILm4EEvPviP3CSRS0_S0_PiS0_S3_PV13BUFFER_STATUSS0_S3_S6_PViS3_S3_i_param_7,
	.param .u64 .ptr .align 1 _Z49run_single_step_vectorvertex_embedding_per_vertexILm4EEvPviP3CSRS0_S0_PiS0_S3_PV13BUFFER_STATUSS0_S3_S6_PViS3_S3_i_param_8,
	.param .u64 .ptr .align 1 _Z49run_single_step_vectorvertex_embedding_per_vertexILm4EEvPviP3CSRS0_S0_PiS0_S3_PV13BUFFER_STATUSS0_S3_S6_PViS3_S3_i_param_9,
	.param .u64 .ptr .align 1 _Z49run_single_step_vectorvertex_embedding_per_vertexILm4EEvPviP3CSRS0_S0_PiS0_S3_PV13BUFFER_STATUSS0_S3_S6_PViS3_S3_i_param_10,
	.param .u64 .ptr .align 1 _Z49run_single_step_vectorvertex_embedding_per_vertexILm4EEvPviP3CSRS0_S0_PiS0_S3_PV13BUFFER_STATUSS0_S3_S6_PViS3_S3_i_param_11,
	.param .u64 .ptr .align 1 _Z49run_single_step_vectorvertex_embedding_per_vertexILm4EEvPviP3CSRS0_S0_PiS0_S3_PV13BUFFER_STATUSS0_S3_S6_PViS3_S3_i_param_12,
	.param .u64 .ptr .align 1 _Z49run_single_step_vectorvertex_embedding_per_vertexILm4EEvPviP3CSRS0_S0_PiS0_S3_PV13BUFFER_STATUSS0_S3_S6_PViS3_S3_i_param_13,
	.param .u64 .ptr .align 1 _Z49run_single_step_vectorvertex_embedding_per_vertexILm4EEvPviP3CSRS0_S0_PiS0_S3_PV13BUFFER_STATUSS0_S3_S6_PViS3_S3_i_param_14,
	.param .u32 _Z49run_single_step_vectorvertex_embedding_per_vertexILm4EEvPviP3CSRS0_S0_PiS0_S3_PV13BUFFER_STATUSS0_S3_S6_PViS3_S3_i_param_15
)
{
	.local .align 8 .b8 	__local_depot4[32];
	.reg .b64 	%SP;
	.reg .b64 	%SPL;
	.reg .pred 	%p<225>;
	.reg .b16 	%rs<46>;
	.reg .b32 	%r<463>;
	.reg .b64 	%rd<532>;

	mov.u64 	%SPL, __local_depot4;
	cvta.local.u64 	%SP, %SPL;
	ld.param.u64 	%rd66, [_Z49run_single_step_vectorvertex_embedding_per_vertexILm4EEvPviP3CSRS0_S0_PiS0_S3_PV13BUFFER_STATUSS0_S3_S6_PViS3_S3_i_param_0];
	ld.param.u32 	%r169, [_Z49run_single_step_vectorvertex_embedding_per_vertexILm4EEvPviP3CSRS0_S0_PiS0_S3_PV13BUFFER_STATUSS0_S3_S6_PViS3_S3_i_param_1];
	ld.param.u64 	%rd67, [_Z49run_single_step_vectorvertex_embedding_per_vertexILm4EEvPviP3CSRS0_S0_PiS0_S3_PV13BUFFER_STATUSS0_S3_S6_PViS3_S3_i_param_2];
	ld.param.u64 	%rd68, [_Z49run_single_step_vectorvertex_embedding_per_vertexILm4EEvPviP3CSRS0_S0_PiS0_S3_PV13BUFFER_STATUSS0_S3_S6_PViS3_S3_i_param_3];
	ld.param.u64 	%rd69, [_Z49run_single_step_vectorvertex_embedding_per_vertexILm4EEvPviP3CSRS0_S0_PiS0_S3_PV13BUFFER_STATUSS0_S3_S6_PViS3_S3_i_param_4];
	ld.param.u64 	%rd70, [_Z49run_single_step_vectorvertex_embedding_per_vertexILm4EEvPviP3CSRS0_S0_PiS0_S3_PV13BUFFER_STATUSS0_S3_S6_PViS3_S3_i_param_5];
	ld.param.u64 	%rd71, [_Z49run_single_step_vectorvertex_embedding_per_vertexILm4EEvPviP3CSRS0_S0_PiS0_S3_PV13BUFFER_STATUSS0_S3_S6_PViS3_S3_i_param_6];
	ld.param.u64 	%rd72, [_Z49run_single_step_vectorvertex_embedding_per_vertexILm4EEvPviP3CSRS0_S0_PiS0_S3_PV13BUFFER_STATUSS0_S3_S6_PViS3_S3_i_param_7];
	ld.param.u64 	%rd73, [_Z49run_single_step_vectorvertex_embedding_per_vertexILm4EEvPviP3CSRS0_S0_PiS0_S3_PV13BUFFER_STATUSS0_S3_S6_PViS3_S3_i_param_8];
	ld.param.u64 	%rd74, [_Z49run_single_step_vectorvertex_embedding_per_vertexILm4EEvPviP3CSRS0_S0_PiS0_S3_PV13BUFFER_STATUSS0_S3_S6_PViS3_S3_i_param_9];
	ld.param.u64 	%rd75, [_Z49run_single_step_vectorvertex_embedding_per_vertexILm4EEvPviP3CSRS0_S0_PiS0_S3_PV13BUFFER_STATUSS0_S3_S6_PViS3_S3_i_param_10];
	ld.param.u64 	%rd76, [_Z49run_single_step_vectorvertex_embedding_per_vertexILm4EEvPviP3CSRS0_S0_PiS0_S3_PV13BUFFER_STATUSS0_S3_S6_PViS3_S3_i_param_11];
	ld.param.u64 	%rd77, [_Z49run_single_step_vectorvertex_embedding_per_vertexILm4EEvPviP3CSRS0_S0_PiS0_S3_PV13BUFFER_STATUSS0_S3_S6_PViS3_S3_i_param_12];
	ld.param.u64 	%rd78, [_Z49run_single_step_vectorvertex_embedding_per_vertexILm4EEvPviP3CSRS0_S0_PiS0_S3_PV13BUFFER_STATUSS0_S3_S6_PViS3_S3_i_param_13];
	ld.param.u64 	%rd79, [_Z49run_single_step_vectorvertex_embedding_per_vertexILm4EEvPviP3CSRS0_S0_PiS0_S3_PV13BUFFER_STATUSS0_S3_S6_PViS3_S3_i_param_14];
	cvta.to.global.u64 	%rd1, %rd66;
	cvta.to.global.u64 	%rd2, %rd76;
	cvta.to.global.u64 	%rd3, %rd79;
	cvta.to.global.u64 	%rd4, %rd74;
	cvta.to.global.u64 	%rd5, %rd73;
	cvta.to.global.u64 	%rd6, %rd78;
	cvta.to.global.u64 	%rd7, %rd75;
	cvta.to.global.u64 	%rd8, %rd77;
	cvta.to.global.u64 	%rd9, %rd69;
	cvta.to.global.u64 	%rd10, %rd71;
	cvta.to.global.u64 	%rd11, %rd72;
	cvta.to.global.u64 	%rd12, %rd70;
	cvta.to.global.u64 	%rd13, %rd67;
	cvta.to.global.u64 	%rd14, %rd68;
	add.u64 	%rd80, %SP, 0;
	add.u64 	%rd15, %SPL, 0;
	add.u64 	%rd16, %SPL, 0;
	add.u64 	%rd17, %SPL, 0;
	add.u64 	%rd18, %SPL, 8;
	mov.u32 	%r171, %ctaid.x;
	mov.u32 	%r172, %ntid.x;
	mov.u32 	%r173, %tid.x;
	mad.lo.s32 	%r1, %r171, %r172, %r173;
	setp.ge.s32 	%p5, %r1, %r169;
	@%p5 bra 	$L__BB4_207;
	ld.param.u32 	%r410, [_Z49run_single_step_vectorvertex_embedding_per_vertexILm4EEvPviP3CSRS0_S0_PiS0_S3_PV13BUFFER_STATUSS0_S3_S6_PViS3_S3_i_param_15];
	setp.ne.s32 	%p6, %r410, 0;
	@%p6 bra 	$L__BB4_208;
	mov.b32 	%r411, 0;
	mov.u64 	%rd384, $str$9;
$L__BB4_3:
	ld.param.u32 	%r409, [_Z49run_single_step_vectorvertex_embedding_per_vertexILm4EEvPviP3CSRS0_S0_PiS0_S3_PV13BUFFER_STATUSS0_S3_S6_PViS3_S3_i_param_1];
	mad.lo.s32 	%r263, %r411, %r409, %r1;
	add.s32 	%r411, %r411, 1;
	mul.wide.s32 	%rd378, %r263, 8;
	add.s64 	%rd19, %rd14, %rd378;
	ld.global.u32 	%r264, [%rd19];
	mul.wide.s32 	%rd379, %r264, 20;
	add.s64 	%rd20, %rd1, %rd379;
	mov.b64 	%rd527, 0;
$L__BB4_4:
	add.s64 	%rd380, %rd20, %rd527;
	ld.global.u8 	%rs31, [%rd380];
	add.s64 	%rd381, %rd18, %rd527;
	st.local.u8 	[%rd381], %rs31;
	add.s64 	%rd22, %rd527, 1;
	setp.lt.u64 	%p147, %rd527, 19;
	mov.u64 	%rd527, %rd22;
	@%p147 bra 	$L__BB4_4;
	ld.global.u32 	%r265, [%rd19+4];
	mul.wide.s32 	%rd382, %r265, 4;
	add.s64 	%rd383, %rd18, %rd382;
	ld.local.u32 	%r4, [%rd383];
	ld.global.u32 	%r412, [%rd13+89288];
	setp.lt.s32 	%p148, %r4, %r412;
	setp.gt.s32 	%p149, %r4, -1;
	and.pred  	%p150, %p149, %p148;
	@%p150 bra 	$L__BB4_7;
	st.local.v2.u32 	[%rd17], {%r4, %r412};
	cvta.global.u64 	%rd385, %rd384;
	{ // callseq 124, 0
	.param .b64 param0;
	st.param.b64 	[param0], %rd385;
	.param .b64 param1;
	st.param.b64 	[param1], %rd80;
	.param .b32 retval0;
	call.uni (retval0), 
	vprintf, 
	(
	param0, 
	param1
	);
	ld.param.b32 	%r266, [retval0];
	} // callseq 124
	mov.u64 	%rd387, $str$10;
	cvta.global.u64 	%rd388, %rd387;
	mov.u64 	%rd389, $str$5;
	cvta.global.u64 	%rd390, %rd389;
	mov.u64 	%rd391, __unnamed_1;
	cvta.global.u64 	%rd392, %rd391;
	{ // callseq 125, 0
	.param .b64 param0;
	st.param.b64 	[param0], %rd388;
	.param .b64 param1;
	st.param.b64 	[param1], %rd390;
	.param .b32 param2;
	st.param.b32 	[param2], 190;
	.param .b64 param3;
	st.param.b64 	[param3], %rd392;
	.param .b64 param4;
	st.param.b64 	[param4], 1;
	call.uni 
	__assertfail, 
	(
	param0, 
	param1, 
	param2, 
	param3, 
	param4
	);
	} // callseq 125
	ld.global.u32 	%r412, [%rd13+89288];
$L__BB4_7:
	mul.wide.s32 	%rd393, %r4, 16;
	add.s64 	%rd394, %rd13, %rd393;
	add.s64 	%rd23, %rd394, 8;
	ld.global.u32 	%r413, [%rd394+8];
	setp.lt.s32 	%p151, %r4, %r412;
	and.pred  	%p153, %p149, %p151;
	@%p153 bra 	$L__BB4_9;
	mov.u64 	%rd395, $str$11;
	cvta.global.u64 	%rd396, %rd395;
	mov.u64 	%rd397, $str$5;
	cvta.global.u64 	%rd398, %rd397;
	mov.u64 	%rd399, __unnamed_2;
	cvta.global.u64 	%rd400, %rd399;
	{ // callseq 126, 0
	.param .b64 param0;
	st.param.b64 	[param0], %rd396;
	.param .b64 param1;
	st.param.b64 	[param1], %rd398;
	.param .b32 param2;
	st.param.b32 	[param2], 198;
	.param .b64 param3;
	st.param.b64 	[param3], %rd400;
	.param .b64 param4;
	st.param.b64 	[param4], 1;
	call.uni 
	__assertfail, 
	(
	param0, 
	param1, 
	param2, 
	param3, 
	param4
	);
	} // callseq 126
$L__BB4_9:
	ld.global.u32 	%r9, [%rd23+4];
	setp.gt.s32 	%p154, %r413, %r9;
	@%p154 bra 	$L__BB4_101;
	ld.local.u32 	%r10, [%rd18];
	ld.local.u32 	%r11, [%rd18+16];
	max.u32 	%r268, %r11, 1;
	and.b32  	%r12, %r11, 3;
	and.b32  	%r13, %r11, -4;
	and.b32  	%r14, %r268, 3;
	and.b32  	%r15, %r268, -4;
$L__BB4_11:
	mov.u32 	%r16, %r413;
	mul.wide.s32 	%rd401, %r16, 4;
	add.s64 	%rd402, %rd13, %rd401;
	ld.global.u32 	%r17, [%rd402+52992];
	setp.gt.s32 	%p155, %r10, %r17;
	@%p155 bra 	$L__BB4_100;
	setp.eq.s32 	%p156, %r11, 0;
	@%p156 bra 	$L__BB4_36;
	mov.b16 	%rs36, 0;
	mov.b32 	%r414, 0;
$L__BB4_14:
	mul.wide.u32 	%rd403, %r414, 4;
	add.s64 	%rd404, %rd18, %rd403;
	ld.local.u32 	%r19, [%rd404];
	and.b16  	%rs33, %rs36, 255;
	setp.ne.s16 	%p157, %rs33, 0;
	@%p157 bra 	$L__BB4_22;
	ld.global.u32 	%r20, [%rd13+89288];
	setp.lt.s32 	%p158, %r19, %r20;
	setp.gt.s32 	%p159, %r19, -1;
	and.pred  	%p160, %p159, %p158;
	@%p160 bra 	$L__BB4_17;
	st.local.v2.u32 	[%rd16], {%r19, %r20};
	mov.u64 	%rd405, $str$9;
	cvta.global.u64 	%rd406, %rd405;
	add.u64 	%rd407, %SP, 0;
	{ // callseq 127, 0
	.param .b64 param0;
	st.param.b64 	[param0], %rd406;
	.param .b64 param1;
	st.param.b64 	[param1], %rd407;
	.param .b32 retval0;
	call.uni (retval0), 
	vprintf, 
	(
	param0, 
	param1
	);
	ld.param.b32 	%r270, [retval0];
	} // callseq 127
	mov.u64 	%rd408, $str$10;
	cvta.global.u64 	%rd409, %rd408;
	mov.u64 	%rd410, $str$5;
	cvta.global.u64 	%rd411, %rd410;
	mov.u64 	%rd412, __unnamed_1;
	cvta.global.u64 	%rd413, %rd412;
	{ // callseq 128, 0
	.param .b64 param0;
	st.param.b64 	[param0], %rd409;
	.param .b64 param1;
	st.param.b64 	[param1], %rd411;
	.param .b32 param2;
	st.param.b32 	[param2], 190;
	.param .b64 param3;
	st.param.b64 	[param3], %rd413;
	.param .b64 param4;
	st.param.b64 	[param4], 1;
	call.uni 
	__assertfail, 
	(
	param0, 
	param1, 
	param2, 
	param3, 
	param4
	);
	} // callseq 128
$L__BB4_17:
	mul.wide.s32 	%rd414, %r19, 16;
	add.s64 	%rd415, %rd13, %rd414;
	add.s64 	%rd24, %rd415, 8;
	ld.global.u32 	%r415, [%rd415+8];
$L__BB4_18:
	ld.global.u32 	%r272, [%rd13+89288];
	setp.lt.s32 	%p162, %r19, %r272;
	and.pred  	%p163, %p159, %p162;
	@%p163 bra 	$L__BB4_20;
	mov.u64 	%rd416, $str$11;
	cvta.global.u64 	%rd417, %rd416;
	mov.u64 	%rd418, $str$5;
	cvta.global.u64 	%rd419, %rd418;
	mov.u64 	%rd420, __unnamed_2;
	cvta.global.u64 	%rd421, %rd420;
	{ // callseq 129, 0
	.param .b64 param0;
	st.param.b64 	[param0], %rd417;
	.param .b64 param1;
	st.param.b64 	[param1], %rd419;
	.param .b32 param2;
	st.param.b32 	[param2], 198;
	.param .b64 param3;
	st.param.b64 	[param3], %rd421;
	.param .b64 param4;
	st.param.b64 	[param4], 1;
	call.uni 
	__assertfail, 
	(
	param0, 
	param1, 
	param2, 
	param3, 
	param4
	);
	} // callseq 129
$L__BB4_20:
	ld.global.u32 	%r273, [%rd24+4];
	setp.gt.s32 	%p164, %r415, %r273;
	@%p164 bra 	$L__BB4_22;
	mul.wide.s32 	%rd422, %r415, 4;
	add.s64 	%rd423, %rd13, %rd422;
	ld.global.u32 	%r274, [%rd423+52992];
	setp.eq.s32 	%p165, %r274, %r17;
	add.s32 	%r415, %r415, 1;
	mov.b16 	%rs37, 1;
	@%p165 bra 	$L__BB4_23;
	bra.uni 	$L__BB4_18;
$L__BB4_22:
	and.b16  	%rs35, %rs36, 255;
	setp.ne.s16 	%p166, %rs35, 0;
	setp.gt.s32 	%p167, %r19, %r17;
	and.pred  	%p168, %p166, %p167;
	mov.u16 	%rs37, %rs36;
	@%p168 bra 	$L__BB4_100;
$L__BB4_23:
	add.s32 	%r414, %r414, 1;
	setp.ne.s32 	%p169, %r414, %r11;
	mov.u16 	%rs36, %rs37;
	@%p169 bra 	$L__BB4_14;
	mov.b32 	%r416, 0;
$L__BB4_25:
	mul.wide.u32 	%rd424, %r416, 4;
	add.s64 	%rd425, %rd18, %rd424;
	ld.local.u32 	%r276, [%rd425];
	setp.eq.s32 	%p170, %r276, %r17;
	@%p170 bra 	$L__BB4_100;
	add.s32 	%r416, %r416, 1;
	setp.ne.s32 	%p171, %r416, %r11;
	@%p171 bra 	$L__BB4_25;
	mov.b32 	%r417, 0;
$L__BB4_28:
	mul.wide.u32 	%rd426, %r417, 4;
	add.s64 	%rd427, %rd18, %rd426;
	ld.local.u32 	%r28, [%rd427];
	ld.global.u32 	%r29, [%rd13+89288];
	setp.lt.s32 	%p172, %r28, %r29;
	setp.gt.s32 	%p173, %r28, -1;
	and.pred  	%p174, %p173, %p172;
	@%p174 bra 	$L__BB4_30;
	st.local.v2.u32 	[%rd15], {%r28, %r29};
	mov.u64 	%rd428, $str$9;
	cvta.global.u64 	%rd429, %rd428;
	add.u64 	%rd430, %SP, 0;
	{ // callseq 130, 0
	.param .b64 param0;
	st.param.b64 	[param0], %rd429;
	.param .b64 param1;
	st.param.b64 	[param1], %rd430;
	.param .b32 retval0;
	call.uni (retval0), 
	vprintf, 
	(
	param0, 
	param1
	);
	ld.param.b32 	%r278, [retval0];
	} // callseq 130
	mov.u64 	%rd431, $str$10;
	cvta.global.u64 	%rd432, %rd431;
	mov.u64 	%rd433, $str$5;
	cvta.global.u64 	%rd434, %rd433;
	mov.u64 	%rd435, __unnamed_1;
	cvta.global.u64 	%rd436, %rd435;
	{ // callseq 131, 0
	.param .b64 param0;
	st.param.b64 	[param0], %rd432;
	.param .b64 param1;
	st.param.b64 	[param1], %rd434;
	.param .b32 param2;
	st.param.b32 	[param2], 190;
	.param .b64 param3;
	st.param.b64 	[param3], %rd436;
	.param .b64 param4;
	st.param.b64 	[param4], 1;
	call.uni 
	__assertfail, 
	(
	param0, 
	param1, 
	param2, 
	param3, 
	param4
	);
	} // callseq 131
$L__BB4_30:
	mul.wide.s32 	%rd437, %r28, 16;
	add.s64 	%rd438, %rd13, %rd437;
	add.s64 	%rd25, %rd438, 8;
	ld.global.u32 	%r418, [%rd438+8];
$L__BB4_31:
	ld.global.u32 	%r280, [%rd13+89288];
	setp.lt.s32 	%p176, %r28, %r280;
	and.pred  	%p177, %p173, %p176;
	@%p177 bra 	$L__BB4_33;
	mov.u64 	%rd439, $str$11;
	cvta.global.u64 	%rd440, %rd439;
	mov.u64 	%rd441, $str$5;
	cvta.global.u64 	%rd442, %rd441;
	mov.u64 	%rd443, __unnamed_2;
	cvta.global.u64 	%rd444, %rd443;
	{ // callseq 132, 0
	.param .b64 param0;
	st.param.b64 	[param0], %rd440;
	.param .b64 param1;
	st.param.b64 	[param1], %rd442;
	.param .b32 param2;
	st.param.b32 	[param2], 198;
	.param .b64 param3;
	st.param.b64 	[param3], %rd444;
	.param .b64 param4;
	st.param.b64 	[param4], 1;
	call.uni 
	__assertfail, 
	(
	param0, 
	param1, 
	param2, 
	param3, 
	param4
	);
	} // callseq 132
$L__BB4_33:
	ld.global.u32 	%r281, [%rd25+4];
	setp.gt.s32 	%p178, %r418, %r281;
	@%p178 bra 	$L__BB4_100;
	mul.wide.s32 	%rd445, %r418, 4;
	add.s64 	%rd446, %rd13, %rd445;
	ld.global.u32 	%r282, [%rd446+52992];
	setp.ne.s32 	%p179, %r282, %r17;
	add.s32 	%r418, %r418, 1;
	@%p179 bra 	$L__BB4_31;
	add.s32 	%r417, %r417, 1;
	setp.ne.s32 	%p180, %r417, %r11;
	@%p180 bra 	$L__BB4_28;
$L__BB4_36:
	ld.volatile.global.u32 	%r283, [%rd8];
	setp.eq.s32 	%p181, %r283, 0;
	@%p181 bra 	$L__BB4_69;
	setp.ne.s32 	%p182, %r283, 1;
	@%p182 bra 	$L__BB4_100;
	atom.global.add.u32 	%r422, [%rd7], 1;
	setp.lt.u32 	%p184, %r422, 426;
	mov.pred 	%p223, -1;
	@%p184 bra 	$L__BB4_48;
	mov.b32 	%r419, 1;
$L__BB4_40:
	setp.eq.s32 	%p223, %r419, 0;
	@%p223 bra 	$L__BB4_44;
	atom.global.add.u32 	%r285, [%rd7], -1;
$L__BB4_42:
	ld.volatile.global.u32 	%r286, [%rd5];
	setp.eq.s32 	%p185, %r286, 1;
	@%p185 bra 	$L__BB4_42;
	mov.b32 	%r419, 0;
	st.volatile.global.u32 	[%rd8], %r419;
	st.volatile.global.u32 	[%rd5], %r419;
	atom.global.add.u32 	%r422, [%rd11], 1;
	bra.uni 	$L__BB4_47;
$L__BB4_44:
	atom.global.add.u32 	%r288, [%rd11], -1;
$L__BB4_45:
	ld.volatile.global.u32 	%r289, [%rd2];
	setp.eq.s32 	%p186, %r289, 1;
	@%p186 bra 	$L__BB4_45;
	mov.b32 	%r291, 0;
	st.volatile.global.u32 	[%rd2], %r291;
	mov.b32 	%r419, 1;
	st.volatile.global.u32 	[%rd8], %r419;
	atom.global.add.u32 	%r422, [%rd7], 1;
$L__BB4_47:
	setp.gt.u32 	%p187, %r422, 425;
	@%p187 bra 	$L__BB4_40;
$L__BB4_48:
	@%p223 bra 	$L__BB4_59;
	mul.wide.u32 	%rd447, %r422, 24;
	add.s64 	%rd26, %rd10, %rd447;
	@%p156 bra 	$L__BB4_57;
	setp.lt.u32 	%p189, %r11, 4;
	mov.b32 	%r424, 0;
	@%p189 bra 	$L__BB4_53;
	mov.b32 	%r423, 0;
$L__BB4_52:
	mul.wide.u32 	%rd448, %r423, 4;
	add.s64 	%rd449, %rd18, %rd448;
	ld.local.u32 	%r294, [%rd449];
	ld.global.u32 	%r295, [%rd26+20];
	add.s32 	%r296, %r295, 1;
	st.global.u32 	[%rd26+20], %r296;
	mul.wide.u32 	%rd450, %r295, 4;
	add.s64 	%rd451, %rd26, %rd450;
	st.global.u32 	[%rd451], %r294;
	ld.local.u32 	%r297, [%rd449+4];
	ld.global.u32 	%r298, [%rd26+20];
	add.s32 	%r299, %r298, 1;
	st.global.u32 	[%rd26+20], %r299;
	mul.wide.u32 	%rd452, %r298, 4;
	add.s64 	%rd453, %rd26, %rd452;
	st.global.u32 	[%rd453], %r297;
	ld.local.u32 	%r300, [%rd449+8];
	ld.global.u32 	%r301, [%rd26+20];
	add.s32 	%r302, %r301, 1;
	st.global.u32 	[%rd26+20], %r302;
	mul.wide.u32 	%rd454, %r301, 4;
	add.s64 	%rd455, %rd26, %rd454;
	st.global.u32 	[%rd455], %r300;
	ld.local.u32 	%r303, [%rd449+12];
	ld.global.u32 	%r304, [%rd26+20];
	add.s32 	%r305, %r304, 1;
	st.global.u32 	[%rd26+20], %r305;
	mul.wide.u32 	%rd456, %r304, 4;
	add.s64 	%rd457, %rd26, %rd456;
	st.global.u32 	[%rd457], %r303;
	add.s32 	%r423, %r423, 4;
	setp.ne.s32 	%p190, %r423, %r13;
	mov.u32 	%r424, %r13;
	@%p190 bra 	$L__BB4_52;
$L__BB4_53:
	setp.eq.s32 	%p191, %r12, 0;
	@%p191 bra 	$L__BB4_57;
	setp.eq.s32 	%p192, %r12, 1;
	mul.wide.u32 	%rd458, %r424, 4;
	add.s64 	%rd27, %rd18, %rd458;
	ld.local.u32 	%r306, [%rd27];
	ld.global.u32 	%r307, [%rd26+20];
	add.s32 	%r308, %r307, 1;
	st.global.u32 	[%rd26+20], %r308;
	mul.wide.u32 	%rd459, %r307, 4;
	add.s64 	%rd460, %rd26, %rd459;
	st.global.u32 	[%rd460], %r306;
	@%p192 bra 	$L__BB4_57;
	setp.eq.s32 	%p193, %r12, 2;
	ld.local.u32 	%r309, [%rd27+4];
	ld.global.u32 	%r310, [%rd26+20];
	add.s32 	%r311, %r310, 1;
	st.global.u32 	[%rd26+20], %r311;
	mul.wide.u32 	%rd461, %r310, 4;
	add.s64 	%rd462, %rd26, %rd461;
	st.global.u32 	[%rd462], %r309;
	@%p193 bra 	$L__BB4_57;
	ld.local.u32 	%r312, [%rd27+8];
	ld.global.u32 	%r313, [%rd26+20];
	add.s32 	%r314, %r313, 1;
	st.global.u32 	[%rd26+20], %r314;
	mul.wide.u32 	%rd463, %r313, 4;
	add.s64 	%rd464, %rd26, %rd463;
	st.global.u32 	[%rd464], %r312;
$L__BB4_57:
	ld.global.u32 	%r315, [%rd26+20];
	add.s32 	%r316, %r315, 1;
	st.global.u32 	[%rd26+20], %r316;
	mul.wide.u32 	%rd465, %r315, 4;
	add.s64 	%rd466, %rd26, %rd465;
	st.global.u32 	[%rd466], %r17;
	atom.global.add.u32 	%r317, [%rd6], 1;
	setp.lt.u32 	%p194, %r317, 426;
	@%p194 bra 	$L__BB4_100;
	mov.b32 	%r318, 1;
	st.volatile.global.u32 	[%rd5], %r318;
	bra.uni 	$L__BB4_100;
$L__BB4_59:
	mul.wide.u32 	%rd467, %r422, 24;
	add.s64 	%rd28, %rd4, %rd467;
	@%p156 bra 	$L__BB4_67;
	setp.lt.u32 	%p196, %r11, 4;
	mov.b32 	%r426, 0;
	@%p196 bra 	$L__BB4_63;
	mov.b32 	%r425, 0;
$L__BB4_62:
	mul.wide.u32 	%rd468, %r425, 4;
	add.s64 	%rd469, %rd18, %rd468;
	ld.local.u32 	%r321, [%rd469];
	ld.global.u32 	%r322, [%rd28+20];
	add.s32 	%r323, %r322, 1;
	st.global.u32 	[%rd28+20], %r323;
	mul.wide.u32 	%rd470, %r322, 4;
	add.s64 	%rd471, %rd28, %rd470;
	st.global.u32 	[%rd471], %r321;
	ld.local.u32 	%r324, [%rd469+4];
	ld.global.u32 	%r325, [%rd28+20];
	add.s32 	%r326, %r325, 1;
	st.global.u32 	[%rd28+20], %r326;
	mul.wide.u32 	%rd472, %r325, 4;
	add.s64 	%rd473, %rd28, %rd472;
	st.global.u32 	[%rd473], %r324;
	ld.local.u32 	%r327, [%rd469+8];
	ld.global.u32 	%r328, [%rd28+20];
	add.s32 	%r329, %r328, 1;
	st.global.u32 	[%rd28+20], %r329;
	mul.wide.u32 	%rd474, %r328, 4;
	add.s64 	%rd475, %rd28, %rd474;
	st.global.u32 	[%rd475], %r327;
	ld.local.u32 	%r330, [%rd469+12];
	ld.global.u32 	%r331, [%rd28+20];
	add.s32 	%r332, %r331, 1;
	st.global.u32 	[%rd28+20], %r332;
	mul.wide.u32 	%rd476, %r331, 4;
	add.s64 	%rd477, %rd28, %rd476;
	st.global.u32 	[%rd477], %r330;
	add.s32 	%r425, %r425, 4;
	setp.ne.s32 	%p197, %r425, %r13;
	mov.u32 	%r426, %r13;
	@%p197 bra 	$L__BB4_62;
$L__BB4_63:
	setp.eq.s32 	%p198, %r12, 0;
	@%p198 bra 	$L__BB4_67;
	setp.eq.s32 	%p199, %r12, 1;
	mul.wide.u32 	%rd478, %r426, 4;
	add.s64 	%rd29, %rd18, %rd478;
	ld.local.u32 	%r333, [%rd29];
	ld.global.u32 	%r334, [%rd28+20];
	add.s32 	%r335, %r334, 1;
	st.global.u32 	[%rd28+20], %r335;
	mul.wide.u32 	%rd479, %r334, 4;
	add.s64 	%rd480, %rd28, %rd479;
	st.global.u32 	[%rd480], %r333;
	@%p199 bra 	$L__BB4_67;
	setp.eq.s32 	%p200, %r12, 2;
	ld.local.u32 	%r336, [%rd29+4];
	ld.global.u32 	%r337, [%rd28+20];
	add.s32 	%r338, %r337, 1;
	st.global.u32 	[%rd28+20], %r338;
	mul.wide.u32 	%rd481, %r337, 4;
	add.s64 	%rd482, %rd28, %rd481;
	st.global.u32 	[%rd482], %r336;
	@%p200 bra 	$L__BB4_67;
	ld.local.u32 	%r339, [%rd29+8];
	ld.global.u32 	%r340, [%rd28+20];
	add.s32 	%r341, %r340, 1;
	st.global.u32 	[%rd28+20], %r341;
	mul.wide.u32 	%rd483, %r340, 4;
	add.s64 	%rd484, %rd28, %rd483;
	st.global.u32 	[%rd484], %r339;
$L__BB4_67:
	ld.global.u32 	%r342, [%rd28+20];
	add.s32 	%r343, %r342, 1;
	st.global.u32 	[%rd28+20], %r343;
	mul.wide.u32 	%rd485, %r342, 4;
	add.s64 	%rd486, %rd28, %rd485;
	st.global.u32 	[%rd486], %r17;
	atom.global.add.u32 	%r344, [%rd3], 1;
	setp.lt.u32 	%p201, %r344, 426;
	@%p201 bra 	$L__BB4_100;
	mov.b32 	%r345, 1;
	st.volatile.global.u32 	[%rd2], %r345;
	bra.uni 	$L__BB4_100;
$L__BB4_69:
	atom.global.add.u32 	%r430, [%rd11], 1;
	setp.lt.u32 	%p203, %r430, 426;
	mov.pred 	%p224, 0;
	@%p203 bra 	$L__BB4_79;
	mov.b32 	%r427, 0;
$L__BB4_71:
	setp.eq.s32 	%p224, %r427, 0;
	@%p224 bra 	$L__BB4_75;
	atom.global.add.u32 	%r347, [%rd7], -1;
$L__BB4_73:
	ld.volatile.global.u32 	%r348, [%rd5];
	setp.eq.s32 	%p204, %r348, 1;
	@%p204 bra 	$L__BB4_73;
	mov.b32 	%r427, 0;
	st.volatile.global.u32 	[%rd8], %r427;
	st.volatile.global.u32 	[%rd5], %r427;
	atom.global.add.u32 	%r430, [%rd11], 1;
	bra.uni 	$L__BB4_78;
$L__BB4_75:
	atom.global.add.u32 	%r350, [%rd11], -1;
$L__BB4_76:
	ld.volatile.global.u32 	%r351, [%rd2];
	setp.eq.s32 	%p205, %r351, 1;
	@%p205 bra 	$L__BB4_76;
	mov.b32 	%r427, 1;
	st.volatile.global.u32 	[%rd8], %r427;
	mov.b32 	%r353, 0;
	st.volatile.global.u32 	[%rd2], %r353;
	atom.global.add.u32 	%r430, [%rd7], 1;
$L__BB4_78:
	setp.gt.u32 	%p206, %r430, 425;
	@%p206 bra 	$L__BB4_71;
$L__BB4_79:
	@%p224 bra 	$L__BB4_90;
	mul.wide.u32 	%rd487, %r430, 24;
	add.s64 	%rd30, %rd10, %rd487;
	@%p156 bra 	$L__BB4_88;
	setp.lt.u32 	%p208, %r11, 4;
	mov.b32 	%r432, 0;
	@%p208 bra 	$L__BB4_84;
	mov.b32 	%r431, 0;
$L__BB4_83:
	mul.wide.u32 	%rd488, %r431, 4;
	add.s64 	%rd489, %rd18, %rd488;
	ld.local.u32 	%r356, [%rd489];
	ld.global.u32 	%r357, [%rd30+20];
	add.s32 	%r358, %r357, 1;
	st.global.u32 	[%rd30+20], %r358;
	mul.wide.u32 	%rd490, %r357, 4;
	add.s64 	%rd491, %rd30, %rd490;
	st.global.u32 	[%rd491], %r356;
	ld.local.u32 	%r359, [%rd489+4];
	ld.global.u32 	%r360, [%rd30+20];
	add.s32 	%r361, %r360, 1;
	st.global.u32 	[%rd30+20], %r361;
	mul.wide.u32 	%rd492, %r360, 4;
	add.s64 	%rd493, %rd30, %rd492;
	st.global.u32 	[%rd493], %r359;
	ld.local.u32 	%r362, [%rd489+8];
	ld.global.u32 	%r363, [%rd30+20];
	add.s32 	%r364, %r363, 1;
	st.global.u32 	[%rd30+20], %r364;
	mul.wide.u32 	%rd494, %r363, 4;
	add.s64 	%rd495, %rd30, %rd494;
	st.global.u32 	[%rd495], %r362;
	ld.local.u32 	%r365, [%rd489+12];
	ld.global.u32 	%r366, [%rd30+20];
	add.s32 	%r367, %r366, 1;
	st.global.u32 	[%rd30+20], %r367;
	mul.wide.u32 	%rd496, %r366, 4;
	add.s64 	%rd497, %rd30, %rd496;
	st.global.u32 	[%rd497], %r365;
	add.s32 	%r431, %r431, 4;
	setp.ne.s32 	%p209, %r431, %r15;
	mov.u32 	%r432, %r15;
	@%p209 bra 	$L__BB4_83;
$L__BB4_84:
	setp.eq.s32 	%p210, %r14, 0;
	@%p210 bra 	$L__BB4_88;
	setp.eq.s32 	%p211, %r14, 1;
	mul.wide.u32 	%rd498, %r432, 4;
	add.s64 	%rd31, %rd18, %rd498;
	ld.local.u32 	%r368, [%rd31];
	ld.global.u32 	%r369, [%rd30+20];
	add.s32 	%r370, %r369, 1;
	st.global.u32 	[%rd30+20], %r370;
	mul.wide.u32 	%rd499, %r369, 4;
	add.s64 	%rd500, %rd30, %rd499;
	st.global.u32 	[%rd500], %r368;
	@%p211 bra 	$L__BB4_88;
	setp.eq.s32 	%p212, %r14, 2;
	ld.local.u32 	%r371, [%rd31+4];
	ld.global.u32 	%r372, [%rd30+20];
	add.s32 	%r373, %r372, 1;
	st.global.u32 	[%rd30+20], %r373;
	mul.wide.u32 	%rd501, %r372, 4;
	add.s64 	%rd502, %rd30, %rd501;
	st.global.u32 	[%rd502], %r371;
	@%p212 bra 	$L__BB4_88;
	ld.local.u32 	%r374, [%rd31+8];
	ld.global.u32 	%r375, [%rd30+20];
	add.s32 	%r376, %r375, 1;
	st.global.u32 	[%rd30+20], %r376;
	mul.wide.u32 	%rd503, %r375, 4;
	add.s64 	%rd504, %rd30, %rd503;
	st.global.u32 	[%rd504], %r374;
$L__BB4_88:
	ld.global.u32 	%r377, [%rd30+20];
	add.s32 	%r378, %r377, 1;
	st.global.u32 	[%rd30+20], %r378;
	mul.wide.u32 	%rd505, %r377, 4;
	add.s64 	%rd506, %rd30, %rd505;
	st.global.u32 	[%rd506], %r17;
	atom.global.add.u32 	%r379, [%rd6], 1;
	setp.lt.u32 	%p213, %r379, 426;
	@%p213 bra 	$L__BB4_100;
	mov.b32 	%r380, 1;
	st.volatile.global.u32 	[%rd5], %r380;
	bra.uni 	$L__BB4_100;
$L__BB4_90:
	mul.wide.u32 	%rd507, %r430, 24;
	add.s64 	%rd32, %rd4, %rd507;
	@%p156 bra 	$L__BB4_98;
	setp.lt.u32 	%p215, %r11, 4;
	mov.b32 	%r434, 0;
	@%p215 bra 	$L__BB4_94;
	mov.b32 	%r433, 0;
$L__BB4_93:
	mul.wide.u32 	%rd508, %r433, 4;
	add.s64 	%rd509, %rd18, %rd508;
	ld.local.u32 	%r383, [%rd509];
	ld.global.u32 	%r384, [%rd32+20];
	add.s32 	%r385, %r384, 1;
	st.global.u32 	[%rd32+20], %r385;
	mul.wide.u32 	%rd510, %r384, 4;
	add.s64 	%rd511, %rd32, %rd510;
	st.global.u32 	[%rd511], %r383;
	ld.local.u32 	%r386, [%rd509+4];
	ld.global.u32 	%r387, [%rd32+20];
	add.s32 	%r388, %r387, 1;
	st.global.u32 	[%rd32+20], %r388;
	mul.wide.u32 	%rd512, %r387, 4;
	add.s64 	%rd513, %rd32, %rd512;
	st.global.u32 	[%rd513], %r386;
	ld.local.u32 	%r389, [%rd509+8];
	ld.global.u32 	%r390, [%rd32+20];
	add.s32 	%r391, %r390, 1;
	st.global.u32 	[%rd32+20], %r391;
	mul.wide.u32 	%rd514, %r390, 4;
	add.s64 	%rd515, %rd32, %rd514;
	st.global.u32 	[%rd515], %r389;
	ld.local.u32 	%r392, [%rd509+12];
	ld.global.u32 	%r393, [%rd32+20];
	add.s32 	%r394, %r393, 1;
	st.global.u32 	[%rd32+20], %r394;
	mul.wide.u32 	%rd516, %r393, 4;
	add.s64 	%rd517, %rd32, %rd516;
	st.global.u32 	[%rd517], %r392;
	add.s32 	%r433, %r433, 4;
	setp.ne.s32 	%p216, %r433, %r13;
	mov.u32 	%r434, %r13;
	@%p216 bra 	$L__BB4_93;
$L__BB4_94:
	setp.eq.s32 	%p217, %r12, 0;
	@%p217 bra 	$L__BB4_98;
	setp.eq.s32 	%p218, %r12, 1;
	mul.wide.u32 	%rd518, %r434, 4;
	add.s64 	%rd33, %rd18, %rd518;
	ld.local.u32 	%r395, [%rd33];
	ld.global.u32 	%r396, [%rd32+20];
	add.s32 	%r397, %r396, 1;
	st.global.u32 	[%rd32+20], %r397;
	mul.wide.u32 	%rd519, %r396, 4;
	add.s64 	%rd520, %rd32, %rd519;
	st.global.u32 	[%rd520], %r395;
	@%p218 bra 	$L__BB4_98;
	setp.eq.s32 	%p219, %r12, 2;
	ld.local.u32 	%r398, [%rd33+4];
	ld.global.u32 	%r399, [%rd32+20];
	add.s32 	%r400, %r399, 1;
	st.global.u32 	[%rd32+20], %r400;
	mul.wide.u32 	%rd521, %r399, 4;
	add.s64 	%rd522, %rd32, %rd521;
	st.global.u32 	[%rd522], %r398;
	@%p219 bra 	$L__BB4_98;
	ld.local.u32 	%r401, [%rd33+8];
	ld.global.u32 	%r402, [%rd32+20];
	add.s32 	%r403, %r402, 1;
	st.global.u32 	[%rd32+20], %r403;
	mul.wide.u32 	%rd523, %r402, 4;
	add.s64 	%rd524, %rd32, %rd523;
	st.global.u32 	[%rd524], %r401;
$L__BB4_98:
	ld.global.u32 	%r404, [%rd32+20];
	add.s32 	%r405, %r404, 1;
	st.global.u32 	[%rd32+20], %r405;
	mul.wide.u32 	%rd525, %r404, 4;
	add.s64 	%rd526, %rd32, %rd525;
	st.global.u32 	[%rd526], %r17;
	atom.global.add.u32 	%r406, [%rd3], 1;
	setp.lt.u32 	%p220, %r406, 426;
	@%p220 bra 	$L__BB4_100;
	mov.b32 	%r407, 1;
	st.volatile.global.u32 	[%rd2], %r407;
$L__BB4_100:
	add.s32 	%r413, %r16, 1;
	setp.eq.s32 	%p221, %r16, %r9;
	@%p221 bra 	$L__BB4_101;
	bra.uni 	$L__BB4_11;
$L__BB4_101:
	setp.eq.s32 	%p222, %r411, 4;
	@%p222 bra 	$L__BB4_207;
	bra.uni 	$L__BB4_3;
$L__BB4_102:
	ld.param.u32 	%r408, [_Z49run_single_step_vectorvertex_embedding_per_vertexILm4EEvPviP3CSRS0_S0_PiS0_S3_PV13BUFFER_STATUSS0_S3_S6_PViS3_S3_i_param_1];
	mul.wide.s32 	%rd34, %r408, 8;
	add.s64 	%rd35, %rd58, %rd34;
	ld.global.u32 	%r196, [%rd35];
	mul.wide.s32 	%rd159, %r196, 20;
	add.s64 	%rd36, %rd1, %rd159;
	mov.b64 	%rd528, 0;
$L__BB4_103:
	add.s64 	%rd160, %rd36, %rd528;
	ld.global.u8 	%rs16, [%rd160];
	add.s64 	%rd161, %rd18, %rd528;
	st.local.u8 	[%rd161], %rs16;
	add.s64 	%rd38, %rd528, 1;
	setp.lt.u64 	%p42, %rd528, 19;
	mov.u64 	%rd528, %rd38;
	@%p42 bra 	$L__BB4_103;
	ld.global.u32 	%r197, [%rd35+4];
	mul.wide.s32 	%rd162, %r197, 4;
	add.s64 	%rd163, %rd18, %rd162;
	ld.local.u32 	%r61, [%rd163];
	ld.global.u32 	%r435, [%rd13+89288];
	setp.lt.s32 	%p43, %r61, %r435;
	setp.gt.s32 	%p44, %r61, -1;
	and.pred  	%p45, %p44, %p43;
	@%p45 bra 	$L__BB4_106;
	st.local.v2.u32 	[%rd17], {%r61, %r435};
	mov.u64 	%rd164, $str$9;
	cvta.global.u64 	%rd165, %rd164;
	add.u64 	%rd166, %SP, 0;
	{ // callseq 97, 0
	.param .b64 param0;
	st.param.b64 	[param0], %rd165;
	.param .b64 param1;
	st.param.b64 	[param1], %rd166;
	.param .b32 retval0;
	call.uni (retval0), 
	vprintf, 
	(
	param0, 
	param1
	);
	ld.param.b32 	%r198, [retval0];
	} // callseq 97
	mov.u64 	%rd167, $str$10;
	cvta.global.u64 	%rd168, %rd167;
	mov.u64 	%rd169, $str$5;
	cvta.global.u64 	%rd170, %rd169;
	mov.u64 	%rd171, __unnamed_1;
	cvta.global.u64 	%rd172, %rd171;
	{ // callseq 98, 0
	.param .b64 param0;
	st.param.b64 	[param0], %rd168;
	.param .b64 param1;
	st.param.b64 	[param1], %rd170;
	.param .b32 param2;
	st.param.b32 	[param2], 190;
	.param .b64 param3;
	st.param.b64 	[param3], %rd172;
	.param .b64 param4;
	st.param.b64 	[param4], 1;
	call.uni 
	__assertfail, 
	(
	param0, 
	param1, 
	param2, 
	param3, 
	param4
	);
	} // callseq 98
	ld.global.u32 	%r435, [%rd13+89288];
$L__BB4_106:
	mul.wide.s32 	%rd173, %r61, 16;
	add.s64 	%rd174, %rd13, %rd173;
	add.s64 	%rd39, %rd174, 8;
	ld.global.u32 	%r436, [%rd174+8];
	setp.lt.s32 	%p46, %r61, %r435;
	setp.gt.s32 	%p47, %r61, -1;
	and.pred  	%p48, %p47, %p46;
	@%p48 bra 	$L__BB4_108;
	mov.u64 	%rd175, $str$11;
	cvta.global.u64 	%rd176, %rd175;
	mov.u64 	%rd177, $str$5;
	cvta.global.u64 	%rd178, %rd177;
	mov.u64 	%rd179, __unnamed_2;
	cvta.global.u64 	%rd180, %rd179;
	{ // callseq 99, 0
	.param .b64 param0;
	st.param.b64 	[param0], %rd176;
	.param .b64 param1;
	st.param.b64 	[param1], %rd178;
	.param .b32 param2;
	st.param.b32 	[param2], 198;
	.param .b64 param3;
	st.param.b64 	[param3], %rd180;
	.param .b64 param4;
	st.param.b64 	[param4], 1;
	call.uni 
	__assertfail, 
	(
	param0, 
	param1, 
	param2, 
	param3, 
	param4
	);
	} // callseq 99
$L__BB4_108:
	ld.global.u32 	%r66, [%rd39+4];
	setp.gt.s32 	%p49, %r436, %r66;
	@%p49 bra 	$L__BB4_137;
	ld.local.u32 	%r67, [%rd18];
	ld.local.u32 	%r68, [%rd18+16];
	add.s64 	%rd40, %rd13, 52992;
	mov.u64 	%rd185, $str$9;
$L__BB4_110:
	mov.u32 	%r69, %r436;
	mul.wide.s32 	%rd181, %r69, 4;
	add.s64 	%rd182, %rd13, %rd181;
	ld.global.u32 	%r70, [%rd182+52992];
	setp.gt.s32 	%p50, %r67, %r70;
	@%p50 bra 	$L__BB4_136;
	setp.eq.s32 	%p51, %r68, 0;
	@%p51 bra 	$L__BB4_135;
	mov.b16 	%rs38, 0;
	mov.b32 	%r437, 0;
$L__BB4_113:
	mul.wide.u32 	%rd183, %r437, 4;
	add.s64 	%rd184, %rd18, %rd183;
	ld.local.u32 	%r72, [%rd184];
	and.b16  	%rs18, %rs38, 255;
	setp.ne.s16 	%p52, %rs18, 0;
	@%p52 bra 	$L__BB4_121;
	ld.global.u32 	%r73, [%rd13+89288];
	setp.lt.s32 	%p53, %r72, %r73;
	setp.gt.s32 	%p54, %r72, -1;
	and.pred  	%p55, %p54, %p53;
	@%p55 bra 	$L__BB4_116;
	st.local.v2.u32 	[%rd16], {%r72, %r73};
	cvta.global.u64 	%rd186, %rd185;
	add.u64 	%rd187, %SP, 0;
	{ // callseq 100, 0
	.param .b64 param0;
	st.param.b64 	[param0], %rd186;
	.param .b64 param1;
	st.param.b64 	[param1], %rd187;
	.param .b32 retval0;
	call.uni (retval0), 
	vprintf, 
	(
	param0, 
	param1
	);
	ld.param.b32 	%r201, [retval0];
	} // callseq 100
	mov.u64 	%rd188, $str$10;
	cvta.global.u64 	%rd189, %rd188;
	mov.u64 	%rd190, $str$5;
	cvta.global.u64 	%rd191, %rd190;
	mov.u64 	%rd192, __unnamed_1;
	cvta.global.u64 	%rd193, %rd192;
	{ // callseq 101, 0
	.param .b64 param0;
	st.param.b64 	[param0], %rd189;
	.param .b64 param1;
	st.param.b64 	[param1], %rd191;
	.param .b32 param2;
	st.param.b32 	[param2], 190;
	.param .b64 param3;
	st.param.b64 	[param3], %rd193;
	.param .b64 param4;
	st.param.b64 	[param4], 1;
	call.uni 
	__assertfail, 
	(
	param0, 
	param1, 
	param2, 
	param3, 
	param4
	);
	} // callseq 101
$L__BB4_116:
	mul.wide.s32 	%rd194, %r72, 16;
	add.s64 	%rd195, %rd13, %rd194;
	add.s64 	%rd41, %rd195, 8;
	ld.global.u32 	%r438, [%rd195+8];
$L__BB4_117:
	ld.global.u32 	%r203, [%rd13+89288];
	setp.lt.s32 	%p57, %r72, %r203;
	and.pred  	%p58, %p54, %p57;
	@%p58 bra 	$L__BB4_119;
	mov.u64 	%rd196, $str$11;
	cvta.global.u64 	%rd197, %rd196;
	mov.u64 	%rd198, $str$5;
	cvta.global.u64 	%rd199, %rd198;
	mov.u64 	%rd200, __unnamed_2;
	cvta.global.u64 	%rd201, %rd200;
	{ // callseq 102, 0
	.param .b64 param0;
	st.param.b64 	[param0], %rd197;
	.param .b64 param1;
	st.param.b64 	[param1], %rd199;
	.param .b32 param2;
	st.param.b32 	[param2], 198;
	.param .b64 param3;
	st.param.b64 	[param3], %rd201;
	.param .b64 param4;
	st.param.b64 	[param4], 1;
	call.uni 
	__assertfail, 
	(
	param0, 
	param1, 
	param2, 
	param3, 
	param4
	);
	} // callseq 102
$L__BB4_119:
	ld.global.u32 	%r204, [%rd41+4];
	setp.gt.s32 	%p59, %r438, %r204;
	@%p59 bra 	$L__BB4_121;
	mul.wide.s32 	%rd202, %r438, 4;
	add.s64 	%rd203, %rd40, %rd202;
	ld.global.u32 	%r205, [%rd203];
	setp.eq.s32 	%p60, %r205, %r70;
	add.s32 	%r438, %r438, 1;
	mov.b16 	%rs39, 1;
	@%p60 bra 	$L__BB4_122;
	bra.uni 	$L__BB4_117;
$L__BB4_121:
	and.b16  	%rs20, %rs38, 255;
	setp.ne.s16 	%p61, %rs20, 0;
	setp.gt.s32 	%p62, %r72, %r70;
	and.pred  	%p63, %p61, %p62;
	mov.u16 	%rs39, %rs38;
	@%p63 bra 	$L__BB4_136;
$L__BB4_122:
	add.s32 	%r437, %r437, 1;
	setp.ne.s32 	%p64, %r437, %r68;
	mov.u16 	%rs38, %rs39;
	@%p64 bra 	$L__BB4_113;
	mov.b32 	%r439, 0;
$L__BB4_124:
	mul.wide.u32 	%rd204, %r439, 4;
	add.s64 	%rd205, %rd18, %rd204;
	ld.local.u32 	%r207, [%rd205];
	setp.eq.s32 	%p65, %r207, %r70;
	@%p65 bra 	$L__BB4_136;
	add.s32 	%r439, %r439, 1;
	setp.ne.s32 	%p66, %r439, %r68;
	@%p66 bra 	$L__BB4_124;
	mov.b32 	%r440, 0;
$L__BB4_127:
	mul.wide.u32 	%rd206, %r440, 4;
	add.s64 	%rd207, %rd18, %rd206;
	ld.local.u32 	%r81, [%rd207];
	ld.global.u32 	%r82, [%rd13+89288];
	setp.lt.s32 	%p67, %r81, %r82;
	setp.gt.s32 	%p68, %r81, -1;
	and.pred  	%p69, %p68, %p67;
	@%p69 bra 	$L__BB4_129;
	st.local.v2.u32 	[%rd15], {%r81, %r82};
	cvta.global.u64 	%rd209, %rd185;
	add.u64 	%rd210, %SP, 0;
	{ // callseq 103, 0
	.param .b64 param0;
	st.param.b64 	[param0], %rd209;
	.param .b64 param1;
	st.param.b64 	[param1], %rd210;
	.param .b32 retval0;
	call.uni (retval0), 
	vprintf, 
	(
	param0, 
	param1
	);
	ld.param.b32 	%r209, [retval0];
	} // callseq 103
	mov.u64 	%rd211, $str$10;
	cvta.global.u64 	%rd212, %rd211;
	mov.u64 	%rd213, $str$5;
	cvta.global.u64 	%rd214, %rd213;
	mov.u64 	%rd215, __unnamed_1;
	cvta.global.u64 	%rd216, %rd215;
	{ // callseq 104, 0
	.param .b64 param0;
	st.param.b64 	[param0], %rd212;
	.param .b64 param1;
	st.param.b64 	[param1], %rd214;
	.param .b32 param2;
	st.param.b32 	[param2], 190;
	.param .b64 param3;
	st.param.b64 	[param3], %rd216;
	.param .b64 param4;
	st.param.b64 	[param4], 1;
	call.uni 
	__assertfail, 
	(
	param0, 
	param1, 
	param2, 
	param3, 
	param4
	);
	} // callseq 104
$L__BB4_129:
	mul.wide.s32 	%rd217, %r81, 16;
	add.s64 	%rd218, %rd13, %rd217;
	add.s64 	%rd42, %rd218, 8;
	ld.global.u32 	%r441, [%rd218+8];
$L__BB4_130:
	ld.global.u32 	%r211, [%rd13+89288];
	setp.lt.s32 	%p71, %r81, %r211;
	and.pred  	%p72, %p68, %p71;
	@%p72 bra 	$L__BB4_132;
	mov.u64 	%rd219, $str$11;
	cvta.global.u64 	%rd220, %rd219;
	mov.u64 	%rd221, $str$5;
	cvta.global.u64 	%rd222, %rd221;
	mov.u64 	%rd223, __unnamed_2;
	cvta.global.u64 	%rd224, %rd223;
	{ // callseq 105, 0
	.param .b64 param0;
	st.param.b64 	[param0], %rd220;
	.param .b64 param1;
	st.param.b64 	[param1], %rd222;
	.param .b32 param2;
	st.param.b32 	[param2], 198;
	.param .b64 param3;
	st.param.b64 	[param3], %rd224;
	.param .b64 param4;
	st.param.b64 	[param4], 1;
	call.uni 
	__assertfail, 
	(
	param0, 
	param1, 
	param2, 
	param3, 
	param4
	);
	} // callseq 105
$L__BB4_132:
	ld.global.u32 	%r212, [%rd42+4];
	setp.gt.s32 	%p73, %r441, %r212;
	@%p73 bra 	$L__BB4_136;
	mul.wide.s32 	%rd225, %r441, 4;
	add.s64 	%rd226, %rd13, %rd225;
	ld.global.u32 	%r213, [%rd226+52992];
	setp.ne.s32 	%p74, %r213, %r70;
	add.s32 	%r441, %r441, 1;
	@%p74 bra 	$L__BB4_130;
	add.s32 	%r440, %r440, 1;
	setp.ne.s32 	%p75, %r440, %r68;
	@%p75 bra 	$L__BB4_127;
$L__BB4_135:
	atom.global.add.u32 	%r214, [%rd12], 1;
	atom.global.add.u32 	%r215, [%rd11], 1;
	shl.b32 	%r216, %r215, 1;
	mul.wide.s32 	%rd227, %r216, 4;
	add.s64 	%rd228, %rd10, %rd227;
	st.global.u32 	[%rd228], %r1;
	st.global.u32 	[%rd228+4], %r70;
	shl.b32 	%r217, %r214, 1;
	mul.wide.s32 	%rd229, %r217, 4;
	add.s64 	%rd230, %rd9, %rd229;
	st.global.u32 	[%rd230], %r1;
	st.global.u32 	[%rd230+4], %r70;
$L__BB4_136:
	add.s32 	%r436, %r69, 1;
	setp.ne.s32 	%p76, %r69, %r66;
	@%p76 bra 	$L__BB4_110;
$L__BB4_137:
	add.s64 	%rd43, %rd35, %rd34;
	ld.global.u32 	%r218, [%rd43];
	mul.wide.s32 	%rd232, %r218, 20;
	add.s64 	%rd44, %rd1, %rd232;
	mov.b64 	%rd529, 0;
$L__BB4_138:
	add.s64 	%rd233, %rd44, %rd529;
	ld.global.u8 	%rs21, [%rd233];
	add.s64 	%rd234, %rd18, %rd529;
	st.local.u8 	[%rd234], %rs21;
	add.s64 	%rd46, %rd529, 1;
	setp.lt.u64 	%p77, %rd529, 19;
	mov.u64 	%rd529, %rd46;
	@%p77 bra 	$L__BB4_138;
	ld.global.u32 	%r219, [%rd43+4];
	mul.wide.s32 	%rd235, %r219, 4;
	add.s64 	%rd236, %rd18, %rd235;
	ld.local.u32 	%r88, [%rd236];
	ld.global.u32 	%r442, [%rd13+89288];
	setp.lt.s32 	%p78, %r88, %r442;
	setp.gt.s32 	%p79, %r88, -1;
	and.pred  	%p80, %p79, %p78;
	@%p80 bra 	$L__BB4_141;
	st.local.v2.u32 	[%rd17], {%r88, %r442};
	mov.u64 	%rd237, $str$9;
	cvta.global.u64 	%rd238, %rd237;
	add.u64 	%rd239, %SP, 0;
	{ // callseq 106, 0
	.param .b64 param0;
	st.param.b64 	[param0], %rd238;
	.param .b64 param1;
	st.param.b64 	[param1], %rd239;
	.param .b32 retval0;
	call.uni (retval0), 
	vprintf, 
	(
	param0, 
	param1
	);
	ld.param.b32 	%r220, [retval0];
	} // callseq 106
	mov.u64 	%rd240, $str$10;
	cvta.global.u64 	%rd241, %rd240;
	mov.u64 	%rd242, $str$5;
	cvta.global.u64 	%rd243, %rd242;
	mov.u64 	%rd244, __unnamed_1;
	cvta.global.u64 	%rd245, %rd244;
	{ // callseq 107, 0
	.param .b64 param0;
	st.param.b64 	[param0], %rd241;
	.param .b64 param1;
	st.param.b64 	[param1], %rd243;
	.param .b32 param2;
	st.param.b32 	[param2], 190;
	.param .b64 param3;
	st.param.b64 	[param3], %rd245;
	.param .b64 param4;
	st.param.b64 	[param4], 1;
	call.uni 
	__assertfail, 
	(
	param0, 
	param1, 
	param2, 
	param3, 
	param4
	);
	} // callseq 107
	ld.global.u32 	%r442, [%rd13+89288];
$L__BB4_141:
	mul.wide.s32 	%rd246, %r88, 16;
	add.s64 	%rd247, %rd13, %rd246;
	add.s64 	%rd47, %rd247, 8;
	ld.global.u32 	%r443, [%rd247+8];
	setp.lt.s32 	%p81, %r88, %r442;
	setp.gt.s32 	%p82, %r88, -1;
	and.pred  	%p83, %p82, %p81;
	@%p83 bra 	$L__BB4_143;
	mov.u64 	%rd248, $str$11;
	cvta.global.u64 	%rd249, %rd248;
	mov.u64 	%rd250, $str$5;
	cvta.global.u64 	%rd251, %rd250;
	mov.u64 	%rd252, __unnamed_2;
	cvta.global.u64 	%rd253, %rd252;
	{ // callseq 108, 0
	.param .b64 param0;
	st.param.b64 	[param0], %rd249;
	.param .b64 param1;
	st.param.b64 	[param1], %rd251;
	.param .b32 param2;
	st.param.b32 	[param2], 198;
	.param .b64 param3;
	st.param.b64 	[param3], %rd253;
	.param .b64 param4;
	st.param.b64 	[param4], 1;
	call.uni 
	__assertfail, 
	(
	param0, 
	param1, 
	param2, 
	param3, 
	param4
	);
	} // callseq 108
$L__BB4_143:
	ld.global.u32 	%r93, [%rd47+4];
	setp.gt.s32 	%p84, %r443, %r93;
	@%p84 bra 	$L__BB4_172;
	ld.local.u32 	%r94, [%rd18];
	ld.local.u32 	%r95, [%rd18+16];
	add.s64 	%rd48, %rd13, 52992;
	mov.u64 	%rd258, $str$9;
$L__BB4_145:
	mov.u32 	%r96, %r443;
	mul.wide.s32 	%rd254, %r96, 4;
	add.s64 	%rd255, %rd13, %rd254;
	ld.global.u32 	%r97, [%rd255+52992];
	setp.gt.s32 	%p85, %r94, %r97;
	@%p85 bra 	$L__BB4_171;
	setp.eq.s32 	%p86, %r95, 0;
	@%p86 bra 	$L__BB4_170;
	mov.b16 	%rs40, 0;
	mov.b32 	%r444, 0;
$L__BB4_148:
	mul.wide.u32 	%rd256, %r444, 4;
	add.s64 	%rd257, %rd18, %rd256;
	ld.local.u32 	%r99, [%rd257];
	and.b16  	%rs23, %rs40, 255;
	setp.ne.s16 	%p87, %rs23, 0;
	@%p87 bra 	$L__BB4_156;
	ld.global.u32 	%r100, [%rd13+89288];
	setp.lt.s32 	%p88, %r99, %r100;
	setp.gt.s32 	%p89, %r99, -1;
	and.pred  	%p90, %p89, %p88;
	@%p90 bra 	$L__BB4_151;
	st.local.v2.u32 	[%rd16], {%r99, %r100};
	cvta.global.u64 	%rd259, %rd258;
	add.u64 	%rd260, %SP, 0;
	{ // callseq 109, 0
	.param .b64 param0;
	st.param.b64 	[param0], %rd259;
	.param .b64 param1;
	st.param.b64 	[param1], %rd260;
	.param .b32 retval0;
	call.uni (retval0), 
	vprintf, 
	(
	param0, 
	param1
	);
	ld.param.b32 	%r223, [retval0];
	} // callseq 109
	mov.u64 	%rd261, $str$10;
	cvta.global.u64 	%rd262, %rd261;
	mov.u64 	%rd263, $str$5;
	cvta.global.u64 	%rd264, %rd263;
	mov.u64 	%rd265, __unnamed_1;
	cvta.global.u64 	%rd266, %rd265;
	{ // callseq 110, 0
	.param .b64 param0;
	st.param.b64 	[param0], %rd262;
	.param .b64 param1;
	st.param.b64 	[param1], %rd264;
	.param .b32 param2;
	st.param.b32 	[param2], 190;
	.param .b64 param3;
	st.param.b64 	[param3], %rd266;
	.param .b64 param4;
	st.param.b64 	[param4], 1;
	call.uni 
	__assertfail, 
	(
	param0, 
	param1, 
	param2, 
	param3, 
	param4
	);
	} // callseq 110
$L__BB4_151:
	mul.wide.s32 	%rd267, %r99, 16;
	add.s64 	%rd268, %rd13, %rd267;
	add.s64 	%rd49, %rd268, 8;
	ld.global.u32 	%r445, [%rd268+8];
$L__BB4_152:
	ld.global.u32 	%r225, [%rd13+89288];
	setp.lt.s32 	%p92, %r99, %r225;
	and.pred  	%p93, %p89, %p92;
	@%p93 bra 	$L__BB4_154;
	mov.u64 	%rd269, $str$11;
	cvta.global.u64 	%rd270, %rd269;
	mov.u64 	%rd271, $str$5;
	cvta.global.u64 	%rd272, %rd271;
	mov.u64 	%rd273, __unnamed_2;
	cvta.global.u64 	%rd274, %rd273;
	{ // callseq 111, 0
	.param .b64 param0;
	st.param.b64 	[param0], %rd270;
	.param .b64 param1;
	st.param.b64 	[param1], %rd272;
	.param .b32 param2;
	st.param.b32 	[param2], 198;
	.param .b64 param3;
	st.param.b64 	[param3], %rd274;
	.param .b64 param4;
	st.param.b64 	[param4], 1;
	call.uni 
	__assertfail, 
	(
	param0, 
	param1, 
	param2, 
	param3, 
	param4
	);
	} // callseq 111
$L__BB4_154:
	ld.global.u32 	%r226, [%rd49+4];
	setp.gt.s32 	%p94, %r445, %r226;
	@%p94 bra 	$L__BB4_156;
	mul.wide.s32 	%rd275, %r445, 4;
	add.s64 	%rd276, %rd48, %rd275;
	ld.global.u32 	%r227, [%rd276];
	setp.eq.s32 	%p95, %r227, %r97;
	add.s32 	%r445, %r445, 1;
	mov.b16 	%rs41, 1;
	@%p95 bra 	$L__BB4_157;
	bra.uni 	$L__BB4_152;
$L__BB4_156:
	and.b16  	%rs25, %rs40, 255;
	setp.ne.s16 	%p96, %rs25, 0;
	setp.gt.s32 	%p97, %r99, %r97;
	and.pred  	%p98, %p96, %p97;
	mov.u16 	%rs41, %rs40;
	@%p98 bra 	$L__BB4_171;
$L__BB4_157:
	add.s32 	%r444, %r444, 1;
	setp.ne.s32 	%p99, %r444, %r95;
	mov.u16 	%rs40, %rs41;
	@%p99 bra 	$L__BB4_148;
	mov.b32 	%r446, 0;
$L__BB4_159:
	mul.wide.u32 	%rd277, %r446, 4;
	add.s64 	%rd278, %rd18, %rd277;
	ld.local.u32 	%r229, [%rd278];
	setp.eq.s32 	%p100, %r229, %r97;
	@%p100 bra 	$L__BB4_171;
	add.s32 	%r446, %r446, 1;
	setp.ne.s32 	%p101, %r446, %r95;
	@%p101 bra 	$L__BB4_159;
	mov.b32 	%r447, 0;
$L__BB4_162:
	mul.wide.u32 	%rd279, %r447, 4;
	add.s64 	%rd280, %rd18, %rd279;
	ld.local.u32 	%r108, [%rd280];
	ld.global.u32 	%r109, [%rd13+89288];
	setp.lt.s32 	%p102, %r108, %r109;
	setp.gt.s32 	%p103, %r108, -1;
	and.pred  	%p104, %p103, %p102;
	@%p104 bra 	$L__BB4_164;
	st.local.v2.u32 	[%rd15], {%r108, %r109};
	cvta.global.u64 	%rd282, %rd258;
	add.u64 	%rd283, %SP, 0;
	{ // callseq 112, 0
	.param .b64 param0;
	st.param.b64 	[param0], %rd282;
	.param .b64 param1;
	st.param.b64 	[param1], %rd283;
	.param .b32 retval0;
	call.uni (retval0), 
	vprintf, 
	(
	param0, 
	param1
	);
	ld.param.b32 	%r231, [retval0];
	} // callseq 112
	mov.u64 	%rd284, $str$10;
	cvta.global.u64 	%rd285, %rd284;
	mov.u64 	%rd286, $str$5;
	cvta.global.u64 	%rd287, %rd286;
	mov.u64 	%rd288, __unnamed_1;
	cvta.global.u64 	%rd289, %rd288;
	{ // callseq 113, 0
	.param .b64 param0;
	st.param.b64 	[param0], %rd285;
	.param .b64 param1;
	st.param.b64 	[param1], %rd287;
	.param .b32 param2;
	st.param.b32 	[param2], 190;
	.param .b64 param3;
	st.param.b64 	[param3], %rd289;
	.param .b64 param4;
	st.param.b64 	[param4], 1;
	call.uni 
	__assertfail, 
	(
	param0, 
	param1, 
	param2, 
	param3, 
	param4
	);
	} // callseq 113
$L__BB4_164:
	mul.wide.s32 	%rd290, %r108, 16;
	add.s64 	%rd291, %rd13, %rd290;
	add.s64 	%rd50, %rd291, 8;
	ld.global.u32 	%r448, [%rd291+8];
$L__BB4_165:
	ld.global.u32 	%r233, [%rd13+89288];
	setp.lt.s32 	%p106, %r108, %r233;
	and.pred  	%p107, %p103, %p106;
	@%p107 bra 	$L__BB4_167;
	mov.u64 	%rd292, $str$11;
	cvta.global.u64 	%rd293, %rd292;
	mov.u64 	%rd294, $str$5;
	cvta.global.u64 	%rd295, %rd294;
	mov.u64 	%rd296, __unnamed_2;
	cvta.global.u64 	%rd297, %rd296;
	{ // callseq 114, 0
	.param .b64 param0;
	st.param.b64 	[param0], %rd293;
	.param .b64 param1;
	st.param.b64 	[param1], %rd295;
	.param .b32 param2;
	st.param.b32 	[param2], 198;
	.param .b64 param3;
	st.param.b64 	[param3], %rd297;
	.param .b64 param4;
	st.param.b64 	[param4], 1;
	call.uni 
	__assertfail, 
	(
	param0, 
	param1, 
	param2, 
	param3, 
	param4
	);
	} // callseq 114
$L__BB4_167:
	ld.global.u32 	%r234, [%rd50+4];
	setp.gt.s32 	%p108, %r448, %r234;
	@%p108 bra 	$L__BB4_171;
	mul.wide.s32 	%rd298, %r448, 4;
	add.s64 	%rd299, %rd13, %rd298;
	ld.global.u32 	%r235, [%rd299+52992];
	setp.ne.s32 	%p109, %r235, %r97;
	add.s32 	%r448, %r448, 1;
	@%p109 bra 	$L__BB4_165;
	add.s32 	%r447, %r447, 1;
	setp.ne.s32 	%p110, %r447, %r95;
	@%p110 bra 	$L__BB4_162;
$L__BB4_170:
	atom.global.add.u32 	%r236, [%rd12], 1;
	atom.global.add.u32 	%r237, [%rd11], 1;
	shl.b32 	%r238, %r237, 1;
	mul.wide.s32 	%rd300, %r238, 4;
	add.s64 	%rd301, %rd10, %rd300;
	st.global.u32 	[%rd301], %r1;
	st.global.u32 	[%rd301+4], %r97;
	shl.b32 	%r239, %r236, 1;
	mul.wide.s32 	%rd302, %r239, 4;
	add.s64 	%rd303, %rd9, %rd302;
	st.global.u32 	[%rd303], %r1;
	st.global.u32 	[%rd303+4], %r97;
$L__BB4_171:
	add.s32 	%r443, %r96, 1;
	setp.ne.s32 	%p111, %r96, %r93;
	@%p111 bra 	$L__BB4_145;
$L__BB4_172:
	add.s64 	%rd51, %rd43, %rd34;
	ld.global.u32 	%r240, [%rd51];
	mul.wide.s32 	%rd305, %r240, 20;
	add.s64 	%rd52, %rd1, %rd305;
	mov.b64 	%rd530, 0;
$L__BB4_173:
	add.s64 	%rd306, %rd52, %rd530;
	ld.global.u8 	%rs26, [%rd306];
	add.s64 	%rd307, %rd18, %rd530;
	st.local.u8 	[%rd307], %rs26;
	add.s64 	%rd54, %rd530, 1;
	setp.lt.u64 	%p112, %rd530, 19;
	mov.u64 	%rd530, %rd54;
	@%p112 bra 	$L__BB4_173;
	ld.global.u32 	%r241, [%rd51+4];
	mul.wide.s32 	%rd308, %r241, 4;
	add.s64 	%rd309, %rd18, %rd308;
	ld.local.u32 	%r115, [%rd309];
	ld.global.u32 	%r449, [%rd13+89288];
	setp.lt.s32 	%p113, %r115, %r449;
	setp.gt.s32 	%p114, %r115, -1;
	and.pred  	%p115, %p114, %p113;
	@%p115 bra 	$L__BB4_176;
	st.local.v2.u32 	[%rd17], {%r115, %r449};
	mov.u64 	%rd310, $str$9;
	cvta.global.u64 	%rd311, %rd310;
	add.u64 	%rd312, %SP, 0;
	{ // callseq 115, 0
	.param .b64 param0;
	st.param.b64 	[param0], %rd311;
	.param .b64 param1;
	st.param.b64 	[param1], %rd312;
	.param .b32 retval0;
	call.uni (retval0), 
	vprintf, 
	(
	param0, 
	param1
	);
	ld.param.b32 	%r242, [retval0];
	} // callseq 115
	mov.u64 	%rd313, $str$10;
	cvta.global.u64 	%rd314, %rd313;
	mov.u64 	%rd315, $str$5;
	cvta.global.u64 	%rd316, %rd315;
	mov.u64 	%rd317, __unnamed_1;
	cvta.global.u64 	%rd318, %rd317;
	{ // callseq 116, 0
	.param .b64 param0;
	st.param.b64 	[param0], %rd314;
	.param .b64 param1;
	st.param.b64 	[param1], %rd316;
	.param .b32 param2;
	st.param.b32 	[param2], 190;
	.param .b64 param3;
	st.param.b64 	[param3], %rd318;
	.param .b64 param4;
	st.param.b64 	[param4], 1;
	call.uni 
	__assertfail, 
	(
	param0, 
	param1, 
	param2, 
	param3, 
	param4
	);
	} // callseq 116
	ld.global.u32 	%r449, [%rd13+89288];
$L__BB4_176:
	mul.wide.s32 	%rd319, %r115, 16;
	add.s64 	%rd320, %rd13, %rd319;
	add.s64 	%rd55, %rd320, 8;
	ld.global.u32 	%r450, [%rd320+8];
	setp.lt.s32 	%p116, %r115, %r449;
	setp.gt.s32 	%p117, %r115, -1;
	and.pred  	%p118, %p117, %p116;
	@%p118 bra 	$L__BB4_178;
	mov.u64 	%rd321, $str$11;
	cvta.global.u64 	%rd322, %rd321;
	mov.u64 	%rd323, $str$5;
	cvta.global.u64 	%rd324, %rd323;
	mov.u64 	%rd325, __unnamed_2;
	cvta.global.u64 	%rd326, %rd325;
	{ // callseq 117, 0
	.param .b64 param0;
	st.param.b64 	[param0], %rd322;
	.param .b64 param1;
	st.param.b64 	[param1], %rd324;
	.param .b32 param2;
	st.param.b32 	[param2], 198;
	.param .b64 param3;
	st.param.b64 	[param3], %rd326;
	.param .b64 param4;
	st.param.b64 	[param4], 1;
	call.uni 
	__assertfail, 
	(
	param0, 
	param1, 
	param2, 
	param3, 
	param4
	);
	} // callseq 117
$L__BB4_178:
	ld.global.u32 	%r120, [%rd55+4];
	setp.gt.s32 	%p119, %r450, %r120;
	@%p119 bra 	$L__BB4_207;
	ld.local.u32 	%r121, [%rd18];
	ld.local.u32 	%r122, [%rd18+16];
	mov.u64 	%rd331, $str$9;
	add.u64 	%rd333, %SP, 0;
	mov.u64 	%rd334, $str$10;
$L__BB4_180:
	mov.u32 	%r123, %r450;
	mul.wide.s32 	%rd327, %r123, 4;
	add.s64 	%rd328, %rd13, %rd327;
	ld.global.u32 	%r124, [%rd328+52992];
	setp.gt.s32 	%p120, %r121, %r124;
	@%p120 bra 	$L__BB4_206;
	setp.eq.s32 	%p121, %r122, 0;
	@%p121 bra 	$L__BB4_205;
	mov.b16 	%rs42, 0;
	mov.b32 	%r451, 0;
$L__BB4_183:
	mul.wide.u32 	%rd329, %r451, 4;
	add.s64 	%rd330, %rd18, %rd329;
	ld.local.u32 	%r126, [%rd330];
	and.b16  	%rs28, %rs42, 255;
	setp.ne.s16 	%p122, %rs28, 0;
	@%p122 bra 	$L__BB4_191;
	ld.global.u32 	%r127, [%rd13+89288];
	setp.lt.s32 	%p123, %r126, %r127;
	setp.gt.s32 	%p124, %r126, -1;
	and.pred  	%p125, %p124, %p123;
	@%p125 bra 	$L__BB4_186;
	st.local.v2.u32 	[%rd16], {%r126, %r127};
	cvta.global.u64 	%rd332, %rd331;
	{ // callseq 118, 0
	.param .b64 param0;
	st.param.b64 	[param0], %rd332;
	.param .b64 param1;
	st.param.b64 	[param1], %rd333;
	.param .b32 retval0;
	call.uni (retval0), 
	vprintf, 
	(
	param0, 
	param1
	);
	ld.param.b32 	%r245, [retval0];
	} // callseq 118
	cvta.global.u64 	%rd335, %rd334;
	mov.u64 	%rd336, $str$5;
	cvta.global.u64 	%rd337, %rd336;
	mov.u64 	%rd338, __unnamed_1;
	cvta.global.u64 	%rd339, %rd338;
	{ // callseq 119, 0
	.param .b64 param0;
	st.param.b64 	[param0], %rd335;
	.param .b64 param1;
	st.param.b64 	[param1], %rd337;
	.param .b32 param2;
	st.param.b32 	[param2], 190;
	.param .b64 param3;
	st.param.b64 	[param3], %rd339;
	.param .b64 param4;
	st.param.b64 	[param4], 1;
	call.uni 
	__assertfail, 
	(
	param0, 
	param1, 
	param2, 
	param3, 
	param4
	);
	} // callseq 119
$L__BB4_186:
	mul.wide.s32 	%rd340, %r126, 16;
	add.s64 	%rd341, %rd13, %rd340;
	add.s64 	%rd56, %rd341, 8;
	ld.global.u32 	%r452, [%rd341+8];
$L__BB4_187:
	setp.gt.s32 	%p126, %r126, -1;
	ld.global.u32 	%r247, [%rd13+89288];
	setp.lt.s32 	%p127, %r126, %r247;
	and.pred  	%p128, %p126, %p127;
	@%p128 bra 	$L__BB4_189;
	mov.u64 	%rd342, $str$11;
	cvta.global.u64 	%rd343, %rd342;
	mov.u64 	%rd344, $str$5;
	cvta.global.u64 	%rd345, %rd344;
	mov.u64 	%rd346, __unnamed_2;
	cvta.global.u64 	%rd347, %rd346;
	{ // callseq 120, 0
	.param .b64 param0;
	st.param.b64 	[param0], %rd343;
	.param .b64 param1;
	st.param.b64 	[param1], %rd345;
	.param .b32 param2;
	st.param.b32 	[param2], 198;
	.param .b64 param3;
	st.param.b64 	[param3], %rd347;
	.param .b64 param4;
	st.param.b64 	[param4], 1;
	call.uni 
	__assertfail, 
	(
	param0, 
	param1, 
	param2, 
	param3, 
	param4
	);
	} // callseq 120
$L__BB4_189:
	ld.global.u32 	%r248, [%rd56+4];
	setp.gt.s32 	%p129, %r452, %r248;
	@%p129 bra 	$L__BB4_191;
	mul.wide.s32 	%rd348, %r452, 4;
	add.s64 	%rd349, %rd13, %rd348;
	ld.global.u32 	%r249, [%rd349+52992];
	setp.eq.s32 	%p130, %r249, %r124;
	add.s32 	%r452, %r452, 1;
	mov.b16 	%rs43, 1;
	@%p130 bra 	$L__BB4_192;
	bra.uni 	$L__BB4_187;
$L__BB4_191:
	setp.ne.s16 	%p131, %rs28, 0;
	setp.gt.s32 	%p132, %r126, %r124;
	and.pred  	%p133, %p131, %p132;
	mov.u16 	%rs43, %rs42;
	@%p133 bra 	$L__BB4_206;
$L__BB4_192:
	add.s32 	%r451, %r451, 1;
	setp.ne.s32 	%p134, %r451, %r122;
	mov.u16 	%rs42, %rs43;
	@%p134 bra 	$L__BB4_183;
	mov.b32 	%r453, 0;
$L__BB4_194:
	mul.wide.u32 	%rd350, %r453, 4;
	add.s64 	%rd351, %rd18, %rd350;
	ld.local.u32 	%r251, [%rd351];
	setp.eq.s32 	%p135, %r251, %r124;
	@%p135 bra 	$L__BB4_206;
	add.s32 	%r453, %r453, 1;
	setp.ne.s32 	%p136, %r453, %r122;
	@%p136 bra 	$L__BB4_194;
	mov.b32 	%r454, 0;
$L__BB4_197:
	mul.wide.u32 	%rd352, %r454, 4;
	add.s64 	%rd353, %rd18, %rd352;
	ld.local.u32 	%r135, [%rd353];
	ld.global.u32 	%r136, [%rd13+89288];
	setp.lt.s32 	%p137, %r135, %r136;
	setp.gt.s32 	%p138, %r135, -1;
	and.pred  	%p139, %p138, %p137;
	@%p139 bra 	$L__BB4_199;
	st.local.v2.u32 	[%rd15], {%r135, %r136};
	cvta.global.u64 	%rd355, %rd331;
	{ // callseq 121, 0
	.param .b64 param0;
	st.param.b64 	[param0], %rd355;
	.param .b64 param1;
	st.param.b64 	[param1], %rd333;
	.param .b32 retval0;
	call.uni (retval0), 
	vprintf, 
	(
	param0, 
	param1
	);
	ld.param.b32 	%r253, [retval0];
	} // callseq 121
	cvta.global.u64 	%rd358, %rd334;
	mov.u64 	%rd359, $str$5;
	cvta.global.u64 	%rd360, %rd359;
	mov.u64 	%rd361, __unnamed_1;
	cvta.global.u64 	%rd362, %rd361;
	{ // callseq 122, 0
	.param .b64 param0;
	st.param.b64 	[param0], %rd358;
	.param .b64 param1;
	st.param.b64 	[param1], %rd360;
	.param .b32 param2;
	st.param.b32 	[param2], 190;
	.param .b64 param3;
	st.param.b64 	[param3], %rd362;
	.param .b64 param4;
	st.param.b64 	[param4], 1;
	call.uni 
	__assertfail, 
	(
	param0, 
	param1, 
	param2, 
	param3, 
	param4
	);
	} // callseq 122
$L__BB4_199:
	mul.wide.s32 	%rd363, %r135, 16;
	add.s64 	%rd364, %rd13, %rd363;
	add.s64 	%rd57, %rd364, 8;
	ld.global.u32 	%r455, [%rd364+8];
$L__BB4_200:
	setp.gt.s32 	%p140, %r135, -1;
	ld.global.u32 	%r255, [%rd13+89288];
	setp.lt.s32 	%p141, %r135, %r255;
	and.pred  	%p142, %p140, %p141;
	@%p142 bra 	$L__BB4_202;
	mov.u64 	%rd365, $str$11;
	cvta.global.u64 	%rd366, %rd365;
	mov.u64 	%rd367, $str$5;
	cvta.global.u64 	%rd368, %rd367;
	mov.u64 	%rd369, __unnamed_2;
	cvta.global.u64 	%rd370, %rd369;
	{ // callseq 123, 0
	.param .b64 param0;
	st.param.b64 	[param0], %rd366;
	.param .b64 param1;
	st.param.b64 	[param1], %rd368;
	.param .b32 param2;
	st.param.b32 	[param2], 198;
	.param .b64 param3;
	st.param.b64 	[param3], %rd370;
	.param .b64 param4;
	st.param.b64 	[param4], 1;
	call.uni 
	__assertfail, 
	(
	param0, 
	param1, 
	param2, 
	param3, 
	param4
	);
	} // callseq 123
$L__BB4_202:
	ld.global.u32 	%r256, [%rd57+4];
	setp.gt.s32 	%p143, %r455, %r256;
	@%p143 bra 	$L__BB4_206;
	mul.wide.s32 	%rd371, %r455, 4;
	add.s64 	%rd372, %rd13, %rd371;
	ld.global.u32 	%r257, [%rd372+52992];
	setp.ne.s32 	%p144, %r257, %r124;
	add.s32 	%r455, %r455, 1;
	@%p144 bra 	$L__BB4_200;
	add.s32 	%r454, %r454, 1;
	setp.ne.s32 	%p145, %r454, %r122;
	@%p145 bra 	$L__BB4_197;
$L__BB4_205:
	atom.global.add.u32 	%r258, [%rd12], 1;
	atom.global.add.u32 	%r259, [%rd11], 1;
	shl.b32 	%r260, %r259, 1;
	mul.wide.s32 	%rd373, %r260, 4;
	add.s64 	%rd374, %rd10, %rd373;
	st.global.u32 	[%rd374], %r1;
	st.global.u32 	[%rd374+4], %r124;
	shl.b32 	%r261, %r258, 1;
	mul.wide.s32 	%rd375, %r261, 4;
	add.s64 	%rd376, %rd9, %rd375;
	st.global.u32 	[%rd376], %r1;
	st.global.u32 	[%rd376+4], %r124;
$L__BB4_206:
	add.s32 	%r450, %r123, 1;
	setp.eq.s32 	%p146, %r123, %r120;
	@%p146 bra 	$L__BB4_207;
	bra.uni 	$L__BB4_180;
$L__BB4_207:
	ret;
$L__BB4_208:
	mul.wide.s32 	%rd85, %r1, 8;
	add.s64 	%rd58, %rd14, %rd85;
	ld.global.u32 	%r174, [%rd58];
	mul.wide.s32 	%rd86, %r174, 20;
	add.s64 	%rd59, %rd1, %rd86;
	mov.b64 	%rd531, 0;
$L__BB4_209:
	add.s64 	%rd87, %rd59, %rd531;
	ld.global.u8 	%rs11, [%rd87];
	add.s64 	%rd88, %rd18, %rd531;
	st.local.u8 	[%rd88], %rs11;
	add.s64 	%rd61, %rd531, 1;
	setp.lt.u64 	%p7, %rd531, 19;
	mov.u64 	%rd531, %rd61;
	@%p7 bra 	$L__BB4_209;
	ld.global.u32 	%r175, [%rd58+4];
	mul.wide.s32 	%rd89, %r175, 4;
	add.s64 	%rd90, %rd18, %rd89;
	ld.local.u32 	%r142, [%rd90];
	ld.global.u32 	%r456, [%rd13+89288];
	setp.lt.s32 	%p8, %r142, %r456;
	setp.gt.s32 	%p9, %r142, -1;
	and.pred  	%p10, %p9, %p8;
	@%p10 bra 	$L__BB4_212;
	st.local.v2.u32 	[%rd17], {%r142, %r456};
	mov.u64 	%rd91, $str$9;
	cvta.global.u64 	%rd92, %rd91;
	{ // callseq 88, 0
	.param .b64 param0;
	st.param.b64 	[param0], %rd92;
	.param .b64 param1;
	st.param.b64 	[param1], %rd80;
	.param .b32 retval0;
	call.uni (retval0), 
	vprintf, 
	(
	param0, 
	param1
	);
	ld.param.b32 	%r176, [retval0];
	} // callseq 88
	mov.u64 	%rd94, $str$10;
	cvta.global.u64 	%rd95, %rd94;
	mov.u64 	%rd96, $str$5;
	cvta.global.u64 	%rd97, %rd96;
	mov.u64 	%rd98, __unnamed_1;
	cvta.global.u64 	%rd99, %rd98;
	{ // callseq 89, 0
	.param .b64 param0;
	st.param.b64 	[param0], %rd95;
	.param .b64 param1;
	st.param.b64 	[param1], %rd97;
	.param .b32 param2;
	st.param.b32 	[param2], 190;
	.param .b64 param3;
	st.param.b64 	[param3], %rd99;
	.param .b64 param4;
	st.param.b64 	[param4], 1;
	call.uni 
	__assertfail, 
	(
	param0, 
	param1, 
	param2, 
	param3, 
	param4
	);
	} // callseq 89
	ld.global.u32 	%r456, [%rd13+89288];
$L__BB4_212:
	mul.wide.s32 	%rd100, %r142, 16;
	add.s64 	%rd101, %rd13, %rd100;
	add.s64 	%rd62, %rd101, 8;
	ld.global.u32 	%r457, [%rd101+8];
	setp.lt.s32 	%p11, %r142, %r456;
	setp.gt.s32 	%p12, %r142, -1;
	and.pred  	%p13, %p12, %p11;
	@%p13 bra 	$L__BB4_214;
	mov.u64 	%rd102, $str$11;
	cvta.global.u64 	%rd103, %rd102;
	mov.u64 	%rd104, $str$5;
	cvta.global.u64 	%rd105, %rd104;
	mov.u64 	%rd106, __unnamed_2;
	cvta.global.u64 	%rd107, %rd106;
	{ // callseq 90, 0
	.param .b64 param0;
	st.param.b64 	[param0], %rd103;
	.param .b64 param1;
	st.param.b64 	[param1], %rd105;
	.param .b32 param2;
	st.param.b32 	[param2], 198;
	.param .b64 param3;
	st.param.b64 	[param3], %rd107;
	.param .b64 param4;
	st.param.b64 	[param4], 1;
	call.uni 
	__assertfail, 
	(
	param0, 
	param1, 
	param2, 
	param3, 
	param4
	);
	} // callseq 90
$L__BB4_214:
	ld.global.u32 	%r147, [%rd62+4];
	setp.gt.s32 	%p14, %r457, %r147;
	@%p14 bra 	$L__BB4_102;
	ld.local.u32 	%r148, [%rd18];
	ld.local.u32 	%r149, [%rd18+16];
	add.s64 	%rd63, %rd13, 52992;
	mov.u64 	%rd112, $str$9;
$L__BB4_216:
	mov.u32 	%r150, %r457;
	mul.wide.s32 	%rd108, %r150, 4;
	add.s64 	%rd109, %rd13, %rd108;
	ld.global.u32 	%r151, [%rd109+52992];
	setp.gt.s32 	%p15, %r148, %r151;
	@%p15 bra 	$L__BB4_242;
	setp.eq.s32 	%p16, %r149, 0;
	@%p16 bra 	$L__BB4_241;
	mov.b16 	%rs44, 0;
	mov.b32 	%r458, 0;
$L__BB4_219:
	mul.wide.u32 	%rd110, %r458, 4;
	add.s64 	%rd111, %rd18, %rd110;
	ld.local.u32 	%r153, [%rd111];
	and.b16  	%rs13, %rs44, 255;
	setp.ne.s16 	%p17, %rs13, 0;
	@%p17 bra 	$L__BB4_227;
	ld.global.u32 	%r154, [%rd13+89288];
	setp.lt.s32 	%p18, %r153, %r154;
	setp.gt.s32 	%p19, %r153, -1;
	and.pred  	%p20, %p19, %p18;
	@%p20 bra 	$L__BB4_222;
	st.local.v2.u32 	[%rd16], {%r153, %r154};
	cvta.global.u64 	%rd113, %rd112;
	add.u64 	%rd114, %SP, 0;
	{ // callseq 91, 0
	.param .b64 param0;
	st.param.b64 	[param0], %rd113;
	.param .b64 param1;
	st.param.b64 	[param1], %rd114;
	.param .b32 retval0;
	call.uni (retval0), 
	vprintf, 
	(
	param0, 
	param1
	);
	ld.param.b32 	%r179, [retval0];
	} // callseq 91
	mov.u64 	%rd115, $str$10;
	cvta.global.u64 	%rd116, %rd115;
	mov.u64 	%rd117, $str$5;
	cvta.global.u64 	%rd118, %rd117;
	mov.u64 	%rd119, __unnamed_1;
	cvta.global.u64 	%rd120, %rd119;
	{ // callseq 92, 0
	.param .b64 param0;
	st.param.b64 	[param0], %rd116;
	.param .b64 param1;
	st.param.b64 	[param1], %rd118;
	.param .b32 param2;
	st.param.b32 	[param2], 190;
	.param .b64 param3;
	st.param.b64 	[param3], %rd120;
	.param .b64 param4;
	st.param.b64 	[param4], 1;
	call.uni 
	__assertfail, 
	(
	param0, 
	param1, 
	param2, 
	param3, 
	param4
	);
	} // callseq 92
$L__BB4_222:
	mul.wide.s32 	%rd121, %r153, 16;
	add.s64 	%rd122, %rd13, %rd121;
	add.s64 	%rd64, %rd122, 8;
	ld.global.u32 	%r459, [%rd122+8];
$L__BB4_223:
	ld.global.u32 	%r181, [%rd13+89288];
	setp.lt.s32 	%p22, %r153, %r181;
	and.pred  	%p23, %p19, %p22;
	@%p23 bra 	$L__BB4_225;
	mov.u64 	%rd123, $str$11;
	cvta.global.u64 	%rd124, %rd123;
	mov.u64 	%rd125, $str$5;
	cvta.global.u64 	%rd126, %rd125;
	mov.u64 	%rd127, __unnamed_2;
	cvta.global.u64 	%rd128, %rd127;
	{ // callseq 93, 0
	.param .b64 param0;
	st.param.b64 	[param0], %rd124;
	.param .b64 param1;
	st.param.b64 	[param1], %rd126;
	.param .b32 param2;
	st.param.b32 	[param2], 198;
	.param .b64 param3;
	st.param.b64 	[param3], %rd128;
	.param .b64 param4;
	st.param.b64 	[param4], 1;
	call.uni 
	__assertfail, 
	(
	param0, 
	param1, 
	param2, 
	param3, 
	param4
	);
	} // callseq 93
$L__BB4_225:
	ld.global.u32 	%r182, [%rd64+4];
	setp.gt.s32 	%p24, %r459, %r182;
	@%p24 bra 	$L__BB4_227;
	mul.wide.s32 	%rd129, %r459, 4;
	add.s64 	%rd130, %rd63, %rd129;
	ld.global.u32 	%r183, [%rd130];
	setp.eq.s32 	%p25, %r183, %r151;
	add.s32 	%r459, %r459, 1;
	mov.b16 	%rs45, 1;
	@%p25 bra 	$L__BB4_228;
	bra.uni 	$L__BB4_223;
$L__BB4_227:
	setp.ne.s16 	%p26, %rs13, 0;
	setp.gt.s32 	%p27, %r153, %r151;
	and.pred  	%p28, %p26, %p27;
	mov.u16 	%rs45, %rs44;
	@%p28 bra 	$L__BB4_242;
$L__BB4_228:
	add.s32 	%r458, %r458, 1;
	setp.ne.s32 	%p29, %r458, %r149;
	mov.u16 	%rs44, %rs45;
	@%p29 bra 	$L__BB4_219;
	mov.b32 	%r460, 0;
$L__BB4_230:
	mul.wide.u32 	%rd131, %r460, 4;
	add.s64 	%rd132, %rd18, %rd131;
	ld.local.u32 	%r185, [%rd132];
	setp.eq.s32 	%p30, %r185, %r151;
	@%p30 bra 	$L__BB4_242;
	add.s32 	%r460, %r460, 1;
	setp.ne.s32 	%p31, %r460, %r149;
	@%p31 bra 	$L__BB4_230;
	mov.b32 	%r461, 0;
$L__BB4_233:
	mul.wide.u32 	%rd133, %r461, 4;
	add.s64 	%rd134, %rd18, %rd133;
	ld.local.u32 	%r162, [%rd134];
	ld.global.u32 	%r163, [%rd13+89288];
	setp.lt.s32 	%p32, %r162, %r163;
	setp.gt.s32 	%p33, %r162, -1;
	and.pred  	%p34, %p33, %p32;
	@%p34 bra 	$L__BB4_235;
	st.local.v2.u32 	[%rd15], {%r162, %r163};
	cvta.global.u64 	%rd136, %rd112;
	add.u64 	%rd137, %SP, 0;
	{ // callseq 94, 0
	.param .b64 param0;
	st.param.b64 	[param0], %rd136;
	.param .b64 param1;
	st.param.b64 	[param1], %rd137;
	.param .b32 retval0;
	call.uni (retval0), 
	vprintf, 
	(
	param0, 
	param1
	);
	ld.param.b32 	%r187, [retval0];
	} // callseq 94
	mov.u64 	%rd138, $str$10;
	cvta.global.u64 	%rd139, %rd138;
	mov.u64 	%rd140, $str$5;
	cvta.global.u64 	%rd141, %rd140;
	mov.u64 	%rd142, __unnamed_1;
	cvta.global.u64 	%rd143, %rd142;
	{ // callseq 95, 0
	.param .b64 param0;
	st.param.b64 	[param0], %rd139;
	.param .b64 param1;
	st.param.b64 	[param1], %rd141;
	.param .b32 param2;
	st.param.b32 	[param2], 190;
	.param .b64 param3;
	st.param.b64 	[param3], %rd143;
	.param .b64 param4;
	st.param.b64 	[param4], 1;
	call.uni 
	__assertfail, 
	(
	param0, 
	param1, 
	param2, 
	param3, 
	param4
	);
	} // callseq 95
$L__BB4_235:
	mul.wide.s32 	%rd144, %r162, 16;
	add.s64 	%rd145, %rd13, %rd144;
	add.s64 	%rd65, %rd145, 8;
	ld.global.u32 	%r462, [%rd145+8];
$L__BB4_236:
	setp.gt.s32 	%p35, %r162, -1;
	ld.global.u32 	%r189, [%rd13+89288];
	setp.lt.s32 	%p36, %r162, %r189;
	and.pred  	%p37, %p35, %p36;
	@%p37 bra 	$L__BB4_238;
	mov.u64 	%rd146, $str$11;
	cvta.global.u64 	%rd147, %rd146;
	mov.u64 	%rd148, $str$5;
	cvta.global.u64 	%rd149, %rd148;
	mov.u64 	%rd150, __unnamed_2;
	cvta.global.u64 	%rd151, %rd150;
	{ // callseq 96, 0
	.param .b64 param0;
	st.param.b64 	[param0], %rd147;
	.param .b64 param1;
	st.param.b64 	[param1], %rd149;
	.param .b32 param2;
	st.param.b32 	[param2], 198;
	.param .b64 param3;
	st.param.b64 	[param3], %rd151;
	.param .b64 param4;
	st.param.b64 	[param4], 1;
	call.uni 
	__assertfail, 
	(
	param0, 
	param1, 
	param2, 
	param3, 
	param4
	);
	} // callseq 96
$L__BB4_238:
	ld.global.u32 	%r190, [%rd65+4];
	setp.gt.s32 	%p38, %r462, %r190;
	@%p38 bra 	$L__BB4_242;
	mul.wide.s32 	%rd152, %r462, 4;
	add.s64 	%rd153, %rd13, %rd152;
	ld.global.u32 	%r191, [%rd153+52992];
	setp.ne.s32 	%p39, %r191, %r151;
	add.s32 	%r462, %r462, 1;
	@%p39 bra 	$L__BB4_236;
	add.s32 	%r461, %r461, 1;
	setp.ne.s32 	%p40, %r461, %r149;
	@%p40 bra 	$L__BB4_233;
$L__BB4_241:
	atom.global.add.u32 	%r192, [%rd12], 1;
	atom.global.add.u32 	%r193, [%rd11], 1;
	shl.b32 	%r194, %r193, 1;
	mul.wide.s32 	%rd154, %r194, 4;
	add.s64 	%rd155, %rd10, %rd154;
	st.global.u32 	[%rd155], %r1;
	st.global.u32 	[%rd155+4], %r151;
	shl.b32 	%r195, %r192, 1;
	mul.wide.s32 	%rd156, %r195, 4;
	add.s64 	%rd157, %rd9, %rd156;
	st.global.u32 	[%rd157], %r1;
	st.global.u32 	[%rd157+4], %r151;
$L__BB4_242:
	add.s32 	%r457, %r150, 1;
	setp.eq.s32 	%p41, %r150, %r147;
	@%p41 bra 	$L__BB4_102;
	bra.uni 	$L__BB4_216;

}
	// .globl	_Z49run_single_step_vectorvertex_embedding_per_vertexILm5EEvPviP3CSRS0_S0_PiS0_S3_PV13BUFFER_STATUSS0_S3_S6_PViS3_S3_i
.visible .entry _Z49run_single_step_vectorvertex_embedding_per_vertexILm5EEvPviP3CSRS0_S0_PiS0_S3_PV13BUFFER_STATUSS0_S3_S6_PViS3_S3_i(
	.param .u64 .ptr .align 1 _Z49run_single_step_vectorvertex_embedding_per_vertexILm5EEvPviP3CSRS0_S0_PiS0_S3_PV13BUFFER_STATUSS0_S3_S6_PViS3_S3_i_param_0,
	.param .u32 _Z49run_single_step_vectorvertex_embedding_per_vertexILm5EEvPviP3CSRS0_S0_PiS0_S3_PV13BUFFER_STATUSS0_S3_S6_PViS3_S3_i_param_1,
	.param .u64 .ptr .align 1 _Z49run_single_step_vectorvertex_embedding_per_vertexILm5EEvPviP3CSRS0_S0_PiS0_S3_PV13BUFFER_STATUSS0_S3_S6_PViS3_S3_i_param_2,
	.param .u64 .ptr .align 1 _Z49run_single_step_vectorvertex_embedding_per_vertexILm5EEvPviP3CSRS0_S0_PiS0_S3_PV13BUFFER_STATUSS0_S3_S6_PViS3_S3_i_param_3,
	.param .u64 .ptr .align 1 _Z49run_single_step_vectorvertex_embedding_per_vertexILm5EEvPviP3CSRS0_S0_PiS0_S3_PV13BUFFER_STATUSS0_S3_S6_PViS3_S3_i_param_4,
	.param .u64 .ptr .align 1 _Z49run_single_step_vectorvertex_embedding_per_vertexILm5EEvPviP3CSRS0_S0_PiS0_S3_PV13BUFFER_STATUSS0_S3_S6_PViS3_S3_i_param_5,
	.param .u64 .ptr .align 1 _Z49run_single_step_vectorvertex_embedding_per_vertexILm5EEvPviP3CSRS0_S0_PiS0_S3_PV13BUFFER_STATUSS0_S3_S6_PViS3_S3_i_param_6,
	.param .u64 .ptr .align 1 _Z49run_single_step_vectorvertex_embedding_per_vertexILm5EEvPviP3CSRS0_S0_PiS0_S3_PV13BUFFER_STATUSS0_S3_S6_PViS3_S3_i_param_7,
	.param .u64 .ptr .align 1 _Z49run_single_step_vectorvertex_embedding_per_vertexILm5EEvPviP3CSRS0_S0_PiS0_S3_PV13BUFFER_STATUSS0_S3_S6_PViS3_S3_i_param_8,
	.param .u64 .ptr .align 1 _Z49run_single_step_vectorvertex_embedding_per_vertexILm5EEvPviP3CSRS0_S0_PiS0_S3_PV13BUFFER_STATUSS0_S3_S6_PViS3_S3_i_param_9,
	.param .u64 .ptr .align 1 _Z49run_single_step_vectorvertex_embedding_per_vertexILm5EEvPviP3CSRS0_S0_PiS0_S3_PV13BUFFER_STATUSS0_S3_S6_PViS3_S3_i_param_10,
	.param .u64 .ptr .align 1 _Z49run_single_step_vectorvertex_embedding_per_vertexILm5EEvPviP3CSRS0_S0_PiS0_S3_PV13BUFFER_STATUSS0_S3_S6_PViS3_S3_i_param_11,
	.param .u64 .ptr .align 1 _Z49run_single_step_vectorvertex_embedding_per_vertexILm5EEvPviP3CSRS0_S0_PiS0_S3_PV13BUFFER_STATUSS0_S3_S6_PViS3_S3_i_param_12,
	.param .u64 .ptr .align 1 _Z49run_single_step_vectorvertex_embedding_per_vertexILm5EEvPviP3CSRS0_S0_PiS0_S3_PV13BUFFER_STATUSS0_S3_S6_PViS3_S3_i_param_13,
	.param .u64 .ptr .align 1 _Z49run_single_step_vectorvertex_embedding_per_vertexILm5EEvPviP3CSRS0_S0_PiS0_S3_PV13BUFFER_STATUSS0_S3_S6_PViS3_S3_i_param_14,
	.param .u32 _Z49run_single_step_vectorvertex_embedding_per_vertexILm5EEvPviP3CSRS0_S0_PiS0_S3_PV13BUFFER_STATUSS0_S3_S6_PViS3_S3_i_param_15
)
{
	.local .align 8 .b8 	__local_depot5[32];
	.reg .b64 	%SP;
	.reg .b64 	%SPL;
	.reg .pred 	%p<260>;
	.reg .b16 	%rs<55>;
	.reg .b32 	%r<519>;
	.reg .b64 	%rd<614>;

	mov.u64 	%SPL, __local_depot5;
	cvta.local.u64 	%SP, %SPL;
	ld.param.u64 	%rd74, [_Z49run_single_step_vectorvertex_embedding_per_vertexILm5EEvPviP3CSRS0_S0_PiS0_S3_PV13BUFFER_STATUSS0_S3_S6_PViS3_S3_i_param_0];
	ld.param.u32 	%r196, [_Z49run_single_step_vectorvertex_embedding_per_vertexILm5EEvPviP3CSRS0_S0_PiS0_S3_PV13BUFFER_STATUSS0_S3_S6_PViS3_S3_i_param_1];
	ld.param.u64 	%rd75, [_Z49run_single_step_vectorvertex_embedding_per_vertexILm5EEvPviP3CSRS0_S0_PiS0_S3_PV13BUFFER_STATUSS0_S3_S6_PViS3_S3_i_param_2];
	ld.param.u64 	%rd76, [_Z49run_single_step_vectorvertex_embedding_per_vertexILm5EEvPviP3CSRS0_S0_PiS0_S3_PV13BUFFER_STATUSS0_S3_S6_PViS3_S3_i_param_3];
	ld.param.u64 	%rd77, [_Z49run_single_step_vectorvertex_embedding_per_vertexILm5EEvPviP3CSRS0_S0_PiS0_S3_PV13BUFFER_STATUSS0_S3_S6_PViS3_S3_i_param_4];
	ld.param.u64 	%rd78, [_Z49run_single_step_vectorvertex_embedding_per_vertexILm5EEvPviP3CSRS0_S0_PiS0_S3_PV13BUFFER_STATUSS0_S3_S6_PViS3_S3_i_param_5];
	ld.param.u64 	%rd79, [_Z49run_single_step_vectorvertex_embedding_per_vertexILm5EEvPviP3CSRS0_S0_PiS0_S3_PV13BUFFER_STATUSS0_S3_S6_PViS3_S3_i_param_6];
	ld.param.u64 	%rd80, [_Z49run_single_step_vectorvertex_embedding_per_vertexILm5EEvPviP3CSRS0_S0_PiS0_S3_PV13BUFFER_STATUSS0_S3_S6_PViS3_S3_i_param_7];
	ld.param.u64 	%rd81, [_Z49run_single_step_vectorvertex_embedding_per_vertexILm5EEvPviP3CSRS0_S0_PiS0_S3_PV13BUFFER_STATUSS0_S3_S6_PViS3_S3_i_param_8];
	ld.param.u64 	%rd82, [_Z49run_single_step_vectorvertex_embedding_per_vertexILm5EEvPviP3CSRS0_S0_PiS0_S3_PV13BUFFER_STATUSS0_S3_S6_PViS3_S3_i_param_9];
	ld.param.u64 	%rd83, [_Z49run_single_step_vectorvertex_embedding_per_vertexILm5EEvPviP3CSRS0_S0_PiS0_S3_PV13BUFFER_STATUSS0_S3_S6_PViS3_S3_i_param_10];
	ld.param.u64 	%rd84, [_Z49run_single_step_vectorvertex_embedding_per_vertexILm5EEvPviP3CSRS0_S0_PiS0_S3_PV13BUFFER_STATUSS0_S3_S6_PViS3_S3_i_param_11];
	ld.param.u64 	%rd85, [_Z49run_single_step_vectorvertex_embedding_per_vertexILm5EEvPviP3CSRS0_S0_PiS0_S3_PV13BUFFER_STATUSS0_S3_S6_PViS3_S3_i_param_12];
	ld.param.u64 	%rd86, [_Z49run_single_step_vectorvertex_embedding_per_vertexILm5EEvPviP3CSRS0_S0_PiS0_S3_PV13BUFFER_STATUSS0_S3_S6_PViS3_S3_i_param_13];
	ld.param.u64 	%rd87, [_Z49run_single_step_vectorvertex_embedding_per_vertexILm5EEvPviP3CSRS0_S0_PiS0_S3_PV13BUFFER_STATUSS0_S3_S6_PViS3_S3_i_param_14];
	cvta.to.global.u64 	%rd1, %rd74;
	cvta.to.global.u64 	%rd2, %rd84;
	cvta.to.global.u64 	%rd3, %rd87;
	cvta.to.global.u64 	%rd4, %rd82;
	cvta.to.global.u64 	%rd5, %rd81;
	cvta.to.global.u64 	%rd6, %rd86;
	cvta.to.global.u64 	%rd7, %rd83;
	cvta.to.global.u64 	%rd8, %rd85;
	cvta.to.global.u64 	%rd9, %rd77;
	cvta.to.global.u64 	%rd10, %rd79;
	cvta.to.global.u64 	%rd11, %rd80;
	cvta.to.global.u64 	%rd12, %rd78;
	cvta.to.global.u64 	%rd13, %rd75;
	cvta.to.global.u64 	%rd14, %rd76;
	add.u64 	%rd88, %SP, 0;
	add.u64 	%rd15, %SPL, 0;
	add.u64 	%rd16, %SPL, 0;
	add.u64 	%rd17, %SPL, 0;
	add.u64 	%rd18, %SPL, 8;
	mov.u32 	%r198, %ctaid.x;
	mov.u32 	%r199, %ntid.x;
	mov.u32 	%r200, %tid.x;
	mad.lo.s32 	%r1, %r198, %r199, %r200;
	setp.ge.s32 	%p5, %r1, %r196;
	@%p5 bra 	$L__BB5_242;
	ld.param.u32 	%r459, [_Z49run_single_step_vectorvertex_embedding_per_vertexILm5EEvPviP3CSRS0_S0_PiS0_S3_PV13BUFFER_STATUSS0_S3_S6_PViS3_S3_i_param_15];
	setp.ne.s32 	%p6, %r459, 0;
	@%p6 bra 	$L__BB5_243;
	mov.b32 	%r460, 0;
	mov.u64 	%rd465, $str$9;
$L__BB5_3:
	ld.param.u32 	%r458, [_Z49run_single_step_vectorvertex_embedding_per_vertexILm5EEvPviP3CSRS0_S0_PiS0_S3_PV13BUFFER_STATUSS0_S3_S6_PViS3_S3_i_param_1];
	mad.lo.s32 	%r312, %r460, %r458, %r1;
	add.s32 	%r460, %r460, 1;
	mul.wide.s32 	%rd459, %r312, 8;
	add.s64 	%rd19, %rd14, %rd459;
	ld.global.u32 	%r313, [%rd19];
	mul.wide.s32 	%rd460, %r313, 24;
	add.s64 	%rd20, %rd1, %rd460;
	mov.b64 	%rd608, 0;
$L__BB5_4:
	add.s64 	%rd461, %rd20, %rd608;
	ld.global.u8 	%rs38, [%rd461];
	add.s64 	%rd462, %rd18, %rd608;
	st.local.u8 	[%rd462], %rs38;
	add.s64 	%rd22, %rd608, 1;
	setp.lt.u64 	%p182, %rd608, 23;
	mov.u64 	%rd608, %rd22;
	@%p182 bra 	$L__BB5_4;
	ld.global.u32 	%r314, [%rd19+4];
	mul.wide.s32 	%rd463, %r314, 4;
	add.s64 	%rd464, %rd18, %rd463;
	ld.local.u32 	%r4, [%rd464];
	ld.global.u32 	%r461, [%rd13+89288];
	setp.lt.s32 	%p183, %r4, %r461;
	setp.gt.s32 	%p184, %r4, -1;
	and.pred  	%p185, %p184, %p183;
	@%p185 bra 	$L__BB5_7;
	st.local.v2.u32 	[%rd17], {%r4, %r461};
	cvta.global.u64 	%rd466, %rd465;
	{ // callseq 178, 0
	.param .b64 param0;
	st.param.b64 	[param0], %rd466;
	.param .b64 param1;
	st.param.b64 	[param1], %rd88;
	.param .b32 retval0;
	call.uni (retval0), 
	vprintf, 
	(
	param0, 
	param1
	);
	ld.param.b32 	%r315, [retval0];
	} // callseq 178
	mov.u64 	%rd468, $str$10;
	cvta.global.u64 	%rd469, %rd468;
	mov.u64 	%rd470, $str$5;
	cvta.global.u64 	%rd471, %rd470;
	mov.u64 	%rd472, __unnamed_1;
	cvta.global.u64 	%rd473, %rd472;
	{ // callseq 179, 0
	.param .b64 param0;
	st.param.b64 	[param0], %rd469;
	.param .b64 param1;
	st.param.b64 	[param1], %rd471;
	.param .b32 param2;
	st.param.b32 	[param2], 190;
	.param .b64 param3;
	st.param.b64 	[param3], %rd473;
	.param .b64 param4;
	st.param.b64 	[param4], 1;
	call.uni 
	__assertfail, 
	(
	param0, 
	param1, 
	param2, 
	param3, 
	param4
	);
	} // callseq 179
	ld.global.u32 	%r461, [%rd13+89288];
$L__BB5_7:
	mul.wide.s32 	%rd474, %r4, 16;
	add.s64 	%rd475, %rd13, %rd474;
	add.s64 	%rd23, %rd475, 8;
	ld.global.u32 	%r462, [%rd475+8];
	setp.lt.s32 	%p186, %r4, %r461;
	and.pred  	%p188, %p184, %p186;
	@%p188 bra 	$L__BB5_9;
	mov.u64 	%rd476, $str$11;
	cvta.global.u64 	%rd477, %rd476;
	mov.u64 	%rd478, $str$5;
	cvta.global.u64 	%rd479, %rd478;
	mov.u64 	%rd480, __unnamed_2;
	cvta.global.u64 	%rd481, %rd480;
	{ // callseq 180, 0
	.param .b64 param0;
	st.param.b64 	[param0], %rd477;
	.param .b64 param1;
	st.param.b64 	[param1], %rd479;
	.param .b32 param2;
	st.param.b32 	[param2], 198;
	.param .b64 param3;
	st.param.b64 	[param3], %rd481;
	.param .b64 param4;
	st.param.b64 	[param4], 1;
	call.uni 
	__assertfail, 
	(
	param0, 
	param1, 
	param2, 
	param3, 
	param4
	);
	} // callseq 180
$L__BB5_9:
	ld.global.u32 	%r9, [%rd23+4];
	setp.gt.s32 	%p189, %r462, %r9;
	@%p189 bra 	$L__BB5_101;
	ld.local.u32 	%r10, [%rd18];
	ld.local.u32 	%r11, [%rd18+20];
	max.u32 	%r317, %r11, 1;
	and.b32  	%r12, %r11, 3;
	and.b32  	%r13, %r11, -4;
	and.b32  	%r14, %r317, 3;
	and.b32  	%r15, %r317, -4;
$L__BB5_11:
	mov.u32 	%r16, %r462;
	mul.wide.s32 	%rd482, %r16, 4;
	add.s64 	%rd483, %rd13, %rd482;
	ld.global.u32 	%r17, [%rd483+52992];
	setp.gt.s32 	%p190, %r10, %r17;
	@%p190 bra 	$L__BB5_100;
	setp.eq.s32 	%p191, %r11, 0;
	@%p191 bra 	$L__BB5_36;
	mov.b16 	%rs43, 0;
	mov.b32 	%r463, 0;
$L__BB5_14:
	mul.wide.u32 	%rd484, %r463, 4;
	add.s64 	%rd485, %rd18, %rd484;
	ld.local.u32 	%r19, [%rd485];
	and.b16  	%rs40, %rs43, 255;
	setp.ne.s16 	%p192, %rs40, 0;
	@%p192 bra 	$L__BB5_22;
	ld.global.u32 	%r20, [%rd13+89288];
	setp.lt.s32 	%p193, %r19, %r20;
	setp.gt.s32 	%p194, %r19, -1;
	and.pred  	%p195, %p194, %p193;
	@%p195 bra 	$L__BB5_17;
	st.local.v2.u32 	[%rd16], {%r19, %r20};
	mov.u64 	%rd486, $str$9;
	cvta.global.u64 	%rd487, %rd486;
	add.u64 	%rd488, %SP, 0;
	{ // callseq 181, 0
	.param .b64 param0;
	st.param.b64 	[param0], %rd487;
	.param .b64 param1;
	st.param.b64 	[param1], %rd488;
	.param .b32 retval0;
	call.uni (retval0), 
	vprintf, 
	(
	param0, 
	param1
	);
	ld.param.b32 	%r319, [retval0];
	} // callseq 181
	mov.u64 	%rd489, $str$10;
	cvta.global.u64 	%rd490, %rd489;
	mov.u64 	%rd491, $str$5;
	cvta.global.u64 	%rd492, %rd491;
	mov.u64 	%rd493, __unnamed_1;
	cvta.global.u64 	%rd494, %rd493;
	{ // callseq 182, 0
	.param .b64 param0;
	st.param.b64 	[param0], %rd490;
	.param .b64 param1;
	st.param.b64 	[param1], %rd492;
	.param .b32 param2;
	st.param.b32 	[param2], 190;
	.param .b64 param3;
	st.param.b64 	[param3], %rd494;
	.param .b64 param4;
	st.param.b64 	[param4], 1;
	call.uni 
	__assertfail, 
	(
	param0, 
	param1, 
	param2, 
	param3, 
	param4
	);
	} // callseq 182
$L__BB5_17:
	mul.wide.s32 	%rd495, %r19, 16;
	add.s64 	%rd496, %rd13, %rd495;
	add.s64 	%rd24, %rd496, 8;
	ld.global.u32 	%r464, [%rd496+8];
$L__BB5_18:
	ld.global.u32 	%r321, [%rd13+89288];
	setp.lt.s32 	%p197, %r19, %r321;
	and.pred  	%p198, %p194, %p197;
	@%p198 bra 	$L__BB5_20;
	mov.u64 	%rd497, $str$11;
	cvta.global.u64 	%rd498, %rd497;
	mov.u64 	%rd499, $str$5;
	cvta.global.u64 	%rd500, %rd499;
	mov.u64 	%rd501, __unnamed_2;
	cvta.global.u64 	%rd502, %rd501;
	{ // callseq 183, 0
	.param .b64 param0;
	st.param.b64 	[param0], %rd498;
	.param .b64 param1;
	st.param.b64 	[param1], %rd500;
	.param .b32 param2;
	st.param.b32 	[param2], 198;
	.param .b64 param3;
	st.param.b64 	[param3], %rd502;
	.param .b64 param4;
	st.param.b64 	[param4], 1;
	call.uni 
	__assertfail, 
	(
	param0, 
	param1, 
	param2, 
	param3, 
	param4
	);
	} // callseq 183
$L__BB5_20:
	ld.global.u32 	%r322, [%rd24+4];
	setp.gt.s32 	%p199, %r464, %r322;
	@%p199 bra 	$L__BB5_22;
	mul.wide.s32 	%rd503, %r464, 4;
	add.s64 	%rd504, %rd13, %rd503;
	ld.global.u32 	%r323, [%rd504+52992];
	setp.eq.s32 	%p200, %r323, %r17;
	add.s32 	%r464, %r464, 1;
	mov.b16 	%rs44, 1;
	@%p200 bra 	$L__BB5_23;
	bra.uni 	$L__BB5_18;
$L__BB5_22:
	and.b16  	%rs42, %rs43, 255;
	setp.ne.s16 	%p201, %rs42, 0;
	setp.gt.s32 	%p202, %r19, %r17;
	and.pred  	%p203, %p201, %p202;
	mov.u16 	%rs44, %rs43;
	@%p203 bra 	$L__BB5_100;
$L__BB5_23:
	add.s32 	%r463, %r463, 1;
	setp.ne.s32 	%p204, %r463, %r11;
	mov.u16 	%rs43, %rs44;
	@%p204 bra 	$L__BB5_14;
	mov.b32 	%r465, 0;
$L__BB5_25:
	mul.wide.u32 	%rd505, %r465, 4;
	add.s64 	%rd506, %rd18, %rd505;
	ld.local.u32 	%r325, [%rd506];
	setp.eq.s32 	%p205, %r325, %r17;
	@%p205 bra 	$L__BB5_100;
	add.s32 	%r465, %r465, 1;
	setp.ne.s32 	%p206, %r465, %r11;
	@%p206 bra 	$L__BB5_25;
	mov.b32 	%r466, 0;
$L__BB5_28:
	mul.wide.u32 	%rd507, %r466, 4;
	add.s64 	%rd508, %rd18, %rd507;
	ld.local.u32 	%r28, [%rd508];
	ld.global.u32 	%r29, [%rd13+89288];
	setp.lt.s32 	%p207, %r28, %r29;
	setp.gt.s32 	%p208, %r28, -1;
	and.pred  	%p209, %p208, %p207;
	@%p209 bra 	$L__BB5_30;
	st.local.v2.u32 	[%rd15], {%r28, %r29};
	mov.u64 	%rd509, $str$9;
	cvta.global.u64 	%rd510, %rd509;
	add.u64 	%rd511, %SP, 0;
	{ // callseq 184, 0
	.param .b64 param0;
	st.param.b64 	[param0], %rd510;
	.param .b64 param1;
	st.param.b64 	[param1], %rd511;
	.param .b32 retval0;
	call.uni (retval0), 
	vprintf, 
	(
	param0, 
	param1
	);
	ld.param.b32 	%r327, [retval0];
	} // callseq 184
	mov.u64 	%rd512, $str$10;
	cvta.global.u64 	%rd513, %rd512;
	mov.u64 	%rd514, $str$5;
	cvta.global.u64 	%rd515, %rd514;
	mov.u64 	%rd516, __unnamed_1;
	cvta.global.u64 	%rd517, %rd516;
	{ // callseq 185, 0
	.param .b64 param0;
	st.param.b64 	[param0], %rd513;
	.param .b64 param1;
	st.param.b64 	[param1], %rd515;
	.param .b32 param2;
	st.param.b32 	[param2], 190;
	.param .b64 param3;
	st.param.b64 	[param3], %rd517;
	.param .b64 param4;
	st.param.b64 	[param4], 1;
	call.uni 
	__assertfail, 
	(
	param0, 
	param1, 
	param2, 
	param3, 
	param4
	);
	} // callseq 185
$L__BB5_30:
	mul.wide.s32 	%rd518, %r28, 16;
	add.s64 	%rd519, %rd13, %rd518;
	add.s64 	%rd25, %rd519, 8;
	ld.global.u32 	%r467, [%rd519+8];
$L__BB5_31:
	ld.global.u32 	%r329, [%rd13+89288];
	setp.lt.s32 	%p211, %r28, %r329;
	and.pred  	%p212, %p208, %p211;
	@%p212 bra 	$L__BB5_33;
	mov.u64 	%rd520, $str$11;
	cvta.global.u64 	%rd521, %rd520;
	mov.u64 	%rd522, $str$5;
	cvta.global.u64 	%rd523, %rd522;
	mov.u64 	%rd524, __unnamed_2;
	cvta.global.u64 	%rd525, %rd524;
	{ // callseq 186, 0
	.param .b64 param0;
	st.param.b64 	[param0], %rd521;
	.param .b64 param1;
	st.param.b64 	[param1], %rd523;
	.param .b32 param2;
	st.param.b32 	[param2], 198;
	.param .b64 param3;
	st.param.b64 	[param3], %rd525;
	.param .b64 param4;
	st.param.b64 	[param4], 1;
	call.uni 
	__assertfail, 
	(
	param0, 
	param1, 
	param2, 
	param3, 
	param4
	);
	} // callseq 186
$L__BB5_33:
	ld.global.u32 	%r330, [%rd25+4];
	setp.gt.s32 	%p213, %r467, %r330;
	@%p213 bra 	$L__BB5_100;
	mul.wide.s32 	%rd526, %r467, 4;
	add.s64 	%rd527, %rd13, %rd526;
	ld.global.u32 	%r331, [%rd527+52992];
	setp.ne.s32 	%p214, %r331, %r17;
	add.s32 	%r467, %r467, 1;
	@%p214 bra 	$L__BB5_31;
	add.s32 	%r466, %r466, 1;
	setp.ne.s32 	%p215, %r466, %r11;
	@%p215 bra 	$L__BB5_28;
$L__BB5_36:
	ld.volatile.global.u32 	%r332, [%rd8];
	setp.eq.s32 	%p216, %r332, 0;
	@%p216 bra 	$L__BB5_69;
	setp.ne.s32 	%p217, %r332, 1;
	@%p217 bra 	$L__BB5_100;
	atom.global.add.u32 	%r471, [%rd7], 1;
	setp.lt.u32 	%p219, %r471, 365;
	mov.pred 	%p258, -1;
	@%p219 bra 	$L__BB5_48;
	mov.b32 	%r468, 1;
$L__BB5_40:
	setp.eq.s32 	%p258, %r468, 0;
	@%p258 bra 	$L__BB5_44;
	atom.global.add.u32 	%r334, [%rd7], -1;
$L__BB5_42:
	ld.volatile.global.u32 	%r335, [%rd5];
	setp.eq.s32 	%p220, %r335, 1;
	@%p220 bra 	$L__BB5_42;
	mov.b32 	%r468, 0;
	st.volatile.global.u32 	[%rd8], %r468;
	st.volatile.global.u32 	[%rd5], %r468;
	atom.global.add.u32 	%r471, [%rd11], 1;
	bra.uni 	$L__BB5_47;
$L__BB5_44:
	atom.global.add.u32 	%r337, [%rd11], -1;
$L__BB5_45:
	ld.volatile.global.u32 	%r338, [%rd2];
	setp.eq.s32 	%p221, %r338, 1;
	@%p221 bra 	$L__BB5_45;
	mov.b32 	%r340, 0;
	st.volatile.global.u32 	[%rd2], %r340;
	mov.b32 	%r468, 1;
	st.volatile.global.u32 	[%rd8], %r468;
	atom.global.add.u32 	%r471, [%rd7], 1;
$L__BB5_47:
	setp.gt.u32 	%p222, %r471, 364;
	@%p222 bra 	$L__BB5_40;
$L__BB5_48:
	@%p258 bra 	$L__BB5_59;
	mul.wide.u32 	%rd528, %r471, 28;
	add.s64 	%rd26, %rd10, %rd528;
	@%p191 bra 	$L__BB5_57;
	setp.lt.u32 	%p224, %r11, 4;
	mov.b32 	%r473, 0;
	@%p224 bra 	$L__BB5_53;
	mov.b32 	%r472, 0;
$L__BB5_52:
	mul.wide.u32 	%rd529, %r472, 4;
	add.s64 	%rd530, %rd18, %rd529;
	ld.local.v2.u32 	{%r343, %r344}, [%rd530];
	ld.global.u32 	%r345, [%rd26+24];
	add.s32 	%r346, %r345, 1;
	st.global.u32 	[%rd26+24], %r346;
	mul.wide.u32 	%rd531, %r345, 4;
	add.s64 	%rd532, %rd26, %rd531;
	st.global.u32 	[%rd532], %r343;
	ld.global.u32 	%r347, [%rd26+24];
	add.s32 	%r348, %r347, 1;
	st.global.u32 	[%rd26+24], %r348;
	mul.wide.u32 	%rd533, %r347, 4;
	add.s64 	%rd534, %rd26, %rd533;
	st.global.u32 	[%rd534], %r344;
	ld.local.v2.u32 	{%r349, %r350}, [%rd530+8];
	ld.global.u32 	%r351, [%rd26+24];
	add.s32 	%r352, %r351, 1;
	st.global.u32 	[%rd26+24], %r352;
	mul.wide.u32 	%rd535, %r351, 4;
	add.s64 	%rd536, %rd26, %rd535;
	st.global.u32 	[%rd536], %r349;
	ld.global.u32 	%r353, [%rd26+24];
	add.s32 	%r354, %r353, 1;
	st.global.u32 	[%rd26+24], %r354;
	mul.wide.u32 	%rd537, %r353, 4;
	add.s64 	%rd538, %rd26, %rd537;
	st.global.u32 	[%rd538], %r350;
	add.s32 	%r472, %r472, 4;
	setp.ne.s32 	%p225, %r472, %r13;
	mov.u32 	%r473, %r13;
	@%p225 bra 	$L__BB5_52;
$L__BB5_53:
	setp.eq.s32 	%p226, %r12, 0;
	@%p226 bra 	$L__BB5_57;
	setp.eq.s32 	%p227, %r12, 1;
	mul.wide.u32 	%rd539, %r473, 4;
	add.s64 	%rd27, %rd18, %rd539;
	ld.local.u32 	%r355, [%rd27];
	ld.global.u32 	%r356, [%rd26+24];
	add.s32 	%r357, %r356, 1;
	st.global.u32 	[%rd26+24], %r357;
	mul.wide.u32 	%rd540, %r356, 4;
	add.s64 	%rd541, %rd26, %rd540;
	st.global.u32 	[%rd541], %r355;
	@%p227 bra 	$L__BB5_57;
	setp.eq.s32 	%p228, %r12, 2;
	ld.local.u32 	%r358, [%rd27+4];
	ld.global.u32 	%r359, [%rd26+24];
	add.s32 	%r360, %r359, 1;
	st.global.u32 	[%rd26+24], %r360;
	mul.wide.u32 	%rd542, %r359, 4;
	add.s64 	%rd543, %rd26, %rd542;
	st.global.u32 	[%rd543], %r358;
	@%p228 bra 	$L__BB5_57;
	ld.local.u32 	%r361, [%rd27+8];
	ld.global.u32 	%r362, [%rd26+24];
	add.s32 	%r363, %r362, 1;
	st.global.u32 	[%rd26+24], %r363;
	mul.wide.u32 	%rd544, %r362, 4;
	add.s64 	%rd545, %rd26, %rd544;
	st.global.u32 	[%rd545], %r361;
$L__BB5_57:
	ld.global.u32 	%r364, [%rd26+24];
	add.s32 	%r365, %r364, 1;
	st.global.u32 	[%rd26+24], %r365;
	mul.wide.u32 	%rd546, %r364, 4;
	add.s64 	%rd547, %rd26, %rd546;
	st.global.u32 	[%rd547], %r17;
	atom.global.add.u32 	%r366, [%rd6], 1;
	setp.lt.u32 	%p229, %r366, 365;
	@%p229 bra 	$L__BB5_100;
	mov.b32 	%r367, 1;
	st.volatile.global.u32 	[%rd5], %r367;
	bra.uni 	$L__BB5_100;
$L__BB5_59:
	mul.wide.u32 	%rd548, %r471, 28;
	add.s64 	%rd28, %rd4, %rd548;
	@%p191 bra 	$L__BB5_67;
	setp.lt.u32 	%p231, %r11, 4;
	mov.b32 	%r475, 0;
	@%p231 bra 	$L__BB5_63;
	mov.b32 	%r474, 0;
$L__BB5_62:
	mul.wide.u32 	%rd549, %r474, 4;
	add.s64 	%rd550, %rd18, %rd549;
	ld.local.v2.u32 	{%r370, %r371}, [%rd550];
	ld.global.u32 	%r372, [%rd28+24];
	add.s32 	%r373, %r372, 1;
	st.global.u32 	[%rd28+24], %r373;
	mul.wide.u32 	%rd551, %r372, 4;
	add.s64 	%rd552, %rd28, %rd551;
	st.global.u32 	[%rd552], %r370;
	ld.global.u32 	%r374, [%rd28+24];
	add.s32 	%r375, %r374, 1;
	st.global.u32 	[%rd28+24], %r375;
	mul.wide.u32 	%rd553, %r374, 4;
	add.s64 	%rd554, %rd28, %rd553;
	st.global.u32 	[%rd554], %r371;
	ld.local.v2.u32 	{%r376, %r377}, [%rd550+8];
	ld.global.u32 	%r378, [%rd28+24];
	add.s32 	%r379, %r378, 1;
	st.global.u32 	[%rd28+24], %r379;
	mul.wide.u32 	%rd555, %r378, 4;
	add.s64 	%rd556, %rd28, %rd555;
	st.global.u32 	[%rd556], %r376;
	ld.global.u32 	%r380, [%rd28+24];
	add.s32 	%r381, %r380, 1;
	st.global.u32 	[%rd28+24], %r381;
	mul.wide.u32 	%rd557, %r380, 4;
	add.s64 	%rd558, %rd28, %rd557;
	st.global.u32 	[%rd558], %r377;
	add.s32 	%r474, %r474, 4;
	setp.ne.s32 	%p232, %r474, %r13;
	mov.u32 	%r475, %r13;
	@%p232 bra 	$L__BB5_62;
$L__BB5_63:
	setp.eq.s32 	%p233, %r12, 0;
	@%p233 bra 	$L__BB5_67;
	setp.eq.s32 	%p234, %r12, 1;
	mul.wide.u32 	%rd559, %r475, 4;
	add.s64 	%rd29, %rd18, %rd559;
	ld.local.u32 	%r382, [%rd29];
	ld.global.u32 	%r383, [%rd28+24];
	add.s32 	%r384, %r383, 1;
	st.global.u32 	[%rd28+24], %r384;
	mul.wide.u32 	%rd560, %r383, 4;
	add.s64 	%rd561, %rd28, %rd560;
	st.global.u32 	[%rd561], %r382;
	@%p234 bra 	$L__BB5_67;
	setp.eq.s32 	%p235, %r12, 2;
	ld.local.u32 	%r385, [%rd29+4];
	ld.global.u32 	%r386, [%rd28+24];
	add.s32 	%r387, %r386, 1;
	st.global.u32 	[%rd28+24], %r387;
	mul.wide.u32 	%rd562, %r386, 4;
	add.s64 	%rd563, %rd28, %rd562;
	st.global.u32 	[%rd563], %r385;
	@%p235 bra 	$L__BB5_67;
	ld.local.u32 	%r388, [%rd29+8];
	ld.global.u32 	%r389, [%rd28+24];
	add.s32 	%r390, %r389, 1;
	st.global.u32 	[%rd28+24], %r390;
	mul.wide.u32 	%rd564, %r389, 4;
	add.s64 	%rd565, %rd28, %rd564;
	st.global.u32 	[%rd565], %r388;
$L__BB5_67:
	ld.global.u32 	%r391, [%rd28+24];
	add.s32 	%r392, %r391, 1;
	st.global.u32 	[%rd28+24], %r392;
	mul.wide.u32 	%rd566, %r391, 4;
	add.s64 	%rd567, %rd28, %rd566;
	st.global.u32 	[%rd567], %r17;
	atom.global.add.u32 	%r393, [%rd3], 1;
	setp.lt.u32 	%p236, %r393, 365;
	@%p236 bra 	$L__BB5_100;
	mov.b32 	%r394, 1;
	st.volatile.global.u32 	[%rd2], %r394;
	bra.uni 	$L__BB5_100;
$L__BB5_69:
	atom.global.add.u32 	%r479, [%rd11], 1;
	setp.lt.u32 	%p238, %r479, 365;
	mov.pred 	%p259, 0;
	@%p238 bra 	$L__BB5_79;
	mov.b32 	%r476, 0;
$L__BB5_71:
	setp.eq.s32 	%p259, %r476, 0;
	@%p259 bra 	$L__BB5_75;
	atom.global.add.u32 	%r396, [%rd7], -1;
$L__BB5_73:
	ld.volatile.global.u32 	%r397, [%rd5];
	setp.eq.s32 	%p239, %r397, 1;
	@%p239 bra 	$L__BB5_73;
	mov.b32 	%r476, 0;
	st.volatile.global.u32 	[%rd8], %r476;
	st.volatile.global.u32 	[%rd5], %r476;
	atom.global.add.u32 	%r479, [%rd11], 1;
	bra.uni 	$L__BB5_78;
$L__BB5_75:
	atom.global.add.u32 	%r399, [%rd11], -1;
$L__BB5_76:
	ld.volatile.global.u32 	%r400, [%rd2];
	setp.eq.s32 	%p240, %r400, 1;
	@%p240 bra 	$L__BB5_76;
	mov.b32 	%r476, 1;
	st.volatile.global.u32 	[%rd8], %r476;
	mov.b32 	%r402, 0;
	st.volatile.global.u32 	[%rd2], %r402;
	atom.global.add.u32 	%r479, [%rd7], 1;
$L__BB5_78:
	setp.gt.u32 	%p241, %r479, 364;
	@%p241 bra 	$L__BB5_71;
$L__BB5_79:
	@%p259 bra 	$L__BB5_90;
	mul.wide.u32 	%rd568, %r479, 28;
	add.s64 	%rd30, %rd10, %rd568;
	@%p191 bra 	$L__BB5_88;
	setp.lt.u32 	%p243, %r11, 4;
	mov.b32 	%r481, 0;
	@%p243 bra 	$L__BB5_84;
	mov.b32 	%r480, 0;
$L__BB5_83:
	mul.wide.u32 	%rd569, %r480, 4;
	add.s64 	%rd570, %rd18, %rd569;
	ld.local.v2.u32 	{%r405, %r406}, [%rd570];
	ld.global.u32 	%r407, [%rd30+24];
	add.s32 	%r408, %r407, 1;
	st.global.u32 	[%rd30+24], %r408;
	mul.wide.u32 	%rd571, %r407, 4;
	add.s64 	%rd572, %rd30, %rd571;
	st.global.u32 	[%rd572], %r405;
	ld.global.u32 	%r409, [%rd30+24];
	add.s32 	%r410, %r409, 1;
	st.global.u32 	[%rd30+24], %r410;
	mul.wide.u32 	%rd573, %r409, 4;
	add.s64 	%rd574, %rd30, %rd573;
	st.global.u32 	[%rd574], %r406;
	ld.local.v2.u32 	{%r411, %r412}, [%rd570+8];
	ld.global.u32 	%r413, [%rd30+24];
	add.s32 	%r414, %r413, 1;
	st.global.u32 	[%rd30+24], %r414;
	mul.wide.u32 	%rd575, %r413, 4;
	add.s64 	%rd576, %rd30, %rd575;
	st.global.u32 	[%rd576], %r411;
	ld.global.u32 	%r415, [%rd30+24];
	add.s32 	%r416, %r415, 1;
	st.global.u32 	[%rd30+24], %r416;
	mul.wide.u32 	%rd577, %r415, 4;
	add.s64 	%rd578, %rd30, %rd577;
	st.global.u32 	[%rd578], %r412;
	add.s32 	%r480, %r480, 4;
	setp.ne.s32 	%p244, %r480, %r15;
	mov.u32 	%r481, %r15;
	@%p244 bra 	$L__BB5_83;
$L__BB5_84:
	setp.eq.s32 	%p245, %r14, 0;
	@%p245 bra 	$L__BB5_88;
	setp.eq.s32 	%p246, %r14, 1;
	mul.wide.u32 	%rd579, %r481, 4;
	add.s64 	%rd31, %rd18, %rd579;
	ld.local.u32 	%r417, [%rd31];
	ld.global.u32 	%r418, [%rd30+24];
	add.s32 	%r419, %r418, 1;
	st.global.u32 	[%rd30+24], %r419;
	mul.wide.u32 	%rd580, %r418, 4;
	add.s64 	%rd581, %rd30, %rd580;
	st.global.u32 	[%rd581], %r417;
	@%p246 bra 	$L__BB5_88;
	setp.eq.s32 	%p247, %r14, 2;
	ld.local.u32 	%r420, [%rd31+4];
	ld.global.u32 	%r421, [%rd30+24];
	add.s32 	%r422, %r421, 1;
	st.global.u32 	[%rd30+24], %r422;
	mul.wide.u32 	%rd582, %r421, 4;
	add.s64 	%rd583, %rd30, %rd582;
	st.global.u32 	[%rd583], %r420;
	@%p247 bra 	$L__BB5_88;
	ld.local.u32 	%r423, [%rd31+8];
	ld.global.u32 	%r424, [%rd30+24];
	add.s32 	%r425, %r424, 1;
	st.global.u32 	[%rd30+24], %r425;
	mul.wide.u32 	%rd584, %r424, 4;
	add.s64 	%rd585, %rd30, %rd584;
	st.global.u32 	[%rd585], %r423;
$L__BB5_88:
	ld.global.u32 	%r426, [%rd30+24];
	add.s32 	%r427, %r426, 1;
	st.global.u32 	[%rd30+24], %r427;
	mul.wide.u32 	%rd586, %r426, 4;
	add.s64 	%rd587, %rd30, %rd586;
	st.global.u32 	[%rd587], %r17;
	atom.global.add.u32 	%r428, [%rd6], 1;
	setp.lt.u32 	%p248, %r428, 365;
	@%p248 bra 	$L__BB5_100;
	mov.b32 	%r429, 1;
	st.volatile.global.u32 	[%rd5], %r429;
	bra.uni 	$L__BB5_100;
$L__BB5_90:
	mul.wide.u32 	%rd588, %r479, 28;
	add.s64 	%rd32, %rd4, %rd588;
	@%p191 bra 	$L__BB5_98;
	setp.lt.u32 	%p250, %r11, 4;
	mov.b32 	%r483, 0;
	@%p250 bra 	$L__BB5_94;
	mov.b32 	%r482, 0;
$L__BB5_93:
	mul.wide.u32 	%rd589, %r482, 4;
	add.s64 	%rd590, %rd18, %rd589;
	ld.local.v2.u32 	{%r432, %r433}, [%rd590];
	ld.global.u32 	%r434, [%rd32+24];
	add.s32 	%r435, %r434, 1;
	st.global.u32 	[%rd32+24], %r435;
	mul.wide.u32 	%rd591, %r434, 4;
	add.s64 	%rd592, %rd32, %rd591;
	st.global.u32 	[%rd592], %r432;
	ld.global.u32 	%r436, [%rd32+24];
	add.s32 	%r437, %r436, 1;
	st.global.u32 	[%rd32+24], %r437;
	mul.wide.u32 	%rd593, %r436, 4;
	add.s64 	%rd594, %rd32, %rd593;
	st.global.u32 	[%rd594], %r433;
	ld.local.v2.u32 	{%r438, %r439}, [%rd590+8];
	ld.global.u32 	%r440, [%rd32+24];
	add.s32 	%r441, %r440, 1;
	st.global.u32 	[%rd32+24], %r441;
	mul.wide.u32 	%rd595, %r440, 4;
	add.s64 	%rd596, %rd32, %rd595;
	st.global.u32 	[%rd596], %r438;
	ld.global.u32 	%r442, [%rd32+24];
	add.s32 	%r443, %r442, 1;
	st.global.u32 	[%rd32+24], %r443;
	mul.wide.u32 	%rd597, %r442, 4;
	add.s64 	%rd598, %rd32, %rd597;
	st.global.u32 	[%rd598], %r439;
	add.s32 	%r482, %r482, 4;
	setp.ne.s32 	%p251, %r482, %r13;
	mov.u32 	%r483, %r13;
	@%p251 bra 	$L__BB5_93;
$L__BB5_94:
	setp.eq.s32 	%p252, %r12, 0;
	@%p252 bra 	$L__BB5_98;
	setp.eq.s32 	%p253, %r12, 1;
	mul.wide.u32 	%rd599, %r483, 4;
	add.s64 	%rd33, %rd18, %rd599;
	ld.local.u32 	%r444, [%rd33];
	ld.global.u32 	%r445, [%rd32+24];
	add.s32 	%r446, %r445, 1;
	st.global.u32 	[%rd32+24], %r446;
	mul.wide.u32 	%rd600, %r445, 4;
	add.s64 	%rd601, %rd32, %rd600;
	st.global.u32 	[%rd601], %r444;
	@%p253 bra 	$L__BB5_98;
	setp.eq.s32 	%p254, %r12, 2;
	ld.local.u32 	%r447, [%rd33+4];
	ld.global.u32 	%r448, [%rd32+24];
	add.s32 	%r449, %r448, 1;
	st.global.u32 	[%rd32+24], %r449;
	mul.wide.u32 	%rd602, %r448, 4;
	add.s64 	%rd603, %rd32, %rd602;
	st.global.u32 	[%rd603], %r447;
	@%p254 bra 	$L__BB5_98;
	ld.local.u32 	%r450, [%rd33+8];
	ld.global.u32 	%r451, [%rd32+24];
	add.s32 	%r452, %r451, 1;
	st.global.u32 	[%rd32+24], %r452;
	mul.wide.u32 	%rd604, %r451, 4;
	add.s64 	%rd605, %rd32, %rd604;
	st.global.u32 	[%rd605], %r450;
$L__BB5_98:
	ld.global.u32 	%r453, [%rd32+24];
	add.s32 	%r454, %r453, 1;
	st.global.u32 	[%rd32+24], %r454;
	mul.wide.u32 	%rd606, %r453, 4;
	add.s64 	%rd607, %rd32, %rd606;
	st.global.u32 	[%rd607], %r17;
	atom.global.add.u32 	%r455, [%rd3], 1;
	setp.lt.u32 	%p255, %r455, 365;
	@%p255 bra 	$L__BB5_100;
	mov.b32 	%r456, 1;
	st.volatile.global.u32 	[%rd2], %r456;
$L__BB5_100:
	add.s32 	%r462, %r16, 1;
	setp.eq.s32 	%p256, %r16, %r9;
	@%p256 bra 	$L__BB5_101;
	bra.uni 	$L__BB5_11;
$L__BB5_101:
	setp.eq.s32 	%p257, %r460, 5;
	@%p257 bra 	$L__BB5_242;
	bra.uni 	$L__BB5_3;
$L__BB5_102:
	ld.param.u32 	%r457, [_Z49run_single_step_vectorvertex_embedding_per_vertexILm5EEvPviP3CSRS0_S0_PiS0_S3_PV13BUFFER_STATUSS0_S3_S6_PViS3_S3_i_param_1];
	mul.wide.s32 	%rd34, %r457, 8;
	add.s64 	%rd35, %rd66, %rd34;
	ld.global.u32 	%r223, [%rd35];
	mul.wide.s32 	%rd167, %r223, 24;
	add.s64 	%rd36, %rd1, %rd167;
	mov.b64 	%rd609, 0;
$L__BB5_103:
	add.s64 	%rd168, %rd36, %rd609;
	ld.global.u8 	%rs18, [%rd168];
	add.s64 	%rd169, %rd18, %rd609;
	st.local.u8 	[%rd169], %rs18;
	add.s64 	%rd38, %rd609, 1;
	setp.lt.u64 	%p42, %rd609, 23;
	mov.u64 	%rd609, %rd38;
	@%p42 bra 	$L__BB5_103;
	ld.global.u32 	%r224, [%rd35+4];
	mul.wide.s32 	%rd170, %r224, 4;
	add.s64 	%rd171, %rd18, %rd170;
	ld.local.u32 	%r61, [%rd171];
	ld.global.u32 	%r484, [%rd13+89288];
	setp.lt.s32 	%p43, %r61, %r484;
	setp.gt.s32 	%p44, %r61, -1;
	and.pred  	%p45, %p44, %p43;
	@%p45 bra 	$L__BB5_106;
	st.local.v2.u32 	[%rd17], {%r61, %r484};
	mov.u64 	%rd172, $str$9;
	cvta.global.u64 	%rd173, %rd172;
	add.u64 	%rd174, %SP, 0;
	{ // callseq 142, 0
	.param .b64 param0;
	st.param.b64 	[param0], %rd173;
	.param .b64 param1;
	st.param.b64 	[param1], %rd174;
	.param .b32 retval0;
	call.uni (retval0), 
	vprintf, 
	(
	param0, 
	param1
	);
	ld.param.b32 	%r225, [retval0];
	} // callseq 142
	mov.u64 	%rd175, $str$10;
	cvta.global.u64 	%rd176, %rd175;
	mov.u64 	%rd177, $str$5;
	cvta.global.u64 	%rd178, %rd177;
	mov.u64 	%rd179, __unnamed_1;
	cvta.global.u64 	%rd180, %rd179;
	{ // callseq 143, 0
	.param .b64 param0;
	st.param.b64 	[param0], %rd176;
	.param .b64 param1;
	st.param.b64 	[param1], %rd178;
	.param .b32 param2;
	st.param.b32 	[param2], 190;
	.param .b64 param3;
	st.param.b64 	[param3], %rd180;
	.param .b64 param4;
	st.param.b64 	[param4], 1;
	call.uni 
	__assertfail, 
	(
	param0, 
	param1, 
	param2, 
	param3, 
	param4
	);
	} // callseq 143
	ld.global.u32 	%r484, [%rd13+89288];
$L__BB5_106:
	mul.wide.s32 	%rd181, %r61, 16;
	add.s64 	%rd182, %rd13, %rd181;
	add.s64 	%rd39, %rd182, 8;
	ld.global.u32 	%r485, [%rd182+8];
	setp.lt.s32 	%p46, %r61, %r484;
	setp.gt.s32 	%p47, %r61, -1;
	and.pred  	%p48, %p47, %p46;
	@%p48 bra 	$L__BB5_108;
	mov.u64 	%rd183, $str$11;
	cvta.global.u64 	%rd184, %rd183;
	mov.u64 	%rd185, $str$5;
	cvta.global.u64 	%rd186, %rd185;
	mov.u64 	%rd187, __unnamed_2;
	cvta.global.u64 	%rd188, %rd187;
	{ // callseq 144, 0
	.param .b64 param0;
	st.param.b64 	[param0], %rd184;
	.param .b64 param1;
	st.param.b64 	[param1], %rd186;
	.param .b32 param2;
	st.param.b32 	[param2], 198;
	.param .b64 param3;
	st.param.b64 	[param3], %rd188;
	.param .b64 param4;
	st.param.b64 	[param4], 1;
	call.uni 
	__assertfail, 
	(
	param0, 
	param1, 
	param2, 
	param3, 
	param4
	);
	} // callseq 144
$L__BB5_108:
	ld.global.u32 	%r66, [%rd39+4];
	setp.gt.s32 	%p49, %r485, %r66;
	@%p49 bra 	$L__BB5_137;
	ld.local.u32 	%r67, [%rd18];
	ld.local.u32 	%r68, [%rd18+20];
	add.s64 	%rd40, %rd13, 52992;
	mov.u64 	%rd193, $str$9;
$L__BB5_110:
	mov.u32 	%r69, %r485;
	mul.wide.s32 	%rd189, %r69, 4;
	add.s64 	%rd190, %rd13, %rd189;
	ld.global.u32 	%r70, [%rd190+52992];
	setp.gt.s32 	%p50, %r67, %r70;
	@%p50 bra 	$L__BB5_136;
	setp.eq.s32 	%p51, %r68, 0;
	@%p51 bra 	$L__BB5_135;
	mov.b16 	%rs45, 0;
	mov.b32 	%r486, 0;
$L__BB5_113:
	mul.wide.u32 	%rd191, %r486, 4;
	add.s64 	%rd192, %rd18, %rd191;
	ld.local.u32 	%r72, [%rd192];
	and.b16  	%rs20, %rs45, 255;
	setp.ne.s16 	%p52, %rs20, 0;
	@%p52 bra 	$L__BB5_121;
	ld.global.u32 	%r73, [%rd13+89288];
	setp.lt.s32 	%p53, %r72, %r73;
	setp.gt.s32 	%p54, %r72, -1;
	and.pred  	%p55, %p54, %p53;
	@%p55 bra 	$L__BB5_116;
	st.local.v2.u32 	[%rd16], {%r72, %r73};
	cvta.global.u64 	%rd194, %rd193;
	add.u64 	%rd195, %SP, 0;
	{ // callseq 145, 0
	.param .b64 param0;
	st.param.b64 	[param0], %rd194;
	.param .b64 param1;
	st.param.b64 	[param1], %rd195;
	.param .b32 retval0;
	call.uni (retval0), 
	vprintf, 
	(
	param0, 
	param1
	);
	ld.param.b32 	%r228, [retval0];
	} // callseq 145
	mov.u64 	%rd196, $str$10;
	cvta.global.u64 	%rd197, %rd196;
	mov.u64 	%rd198, $str$5;
	cvta.global.u64 	%rd199, %rd198;
	mov.u64 	%rd200, __unnamed_1;
	cvta.global.u64 	%rd201, %rd200;
	{ // callseq 146, 0
	.param .b64 param0;
	st.param.b64 	[param0], %rd197;
	.param .b64 param1;
	st.param.b64 	[param1], %rd199;
	.param .b32 param2;
	st.param.b32 	[param2], 190;
	.param .b64 param3;
	st.param.b64 	[param3], %rd201;
	.param .b64 param4;
	st.param.b64 	[param4], 1;
	call.uni 
	__assertfail, 
	(
	param0, 
	param1, 
	param2, 
	param3, 
	param4
	);
	} // callseq 146
$L__BB5_116:
	mul.wide.s32 	%rd202, %r72, 16;
	add.s64 	%rd203, %rd13, %rd202;
	add.s64 	%rd41, %rd203, 8;
	ld.global.u32 	%r487, [%rd203+8];
$L__BB5_117:
	ld.global.u32 	%r230, [%rd13+89288];
	setp.lt.s32 	%p57, %r72, %r230;
	and.pred  	%p58, %p54, %p57;
	@%p58 bra 	$L__BB5_119;
	mov.u64 	%rd204, $str$11;
	cvta.global.u64 	%rd205, %rd204;
	mov.u64 	%rd206, $str$5;
	cvta.global.u64 	%rd207, %rd206;
	mov.u64 	%rd208, __unnamed_2;
	cvta.global.u64 	%rd209, %rd208;
	{ // callseq 147, 0
	.param .b64 param0;
	st.param.b64 	[param0], %rd205;
	.param .b64 param1;
	st.param.b64 	[param1], %rd207;
	.param .b32 param2;
	st.param.b32 	[param2], 198;
	.param .b64 param3;
	st.param.b64 	[param3], %rd209;
	.param .b64 param4;
	st.param.b64 	[param4], 1;
	call.uni 
	__assertfail, 
	(
	param0, 
	param1, 
	param2, 
	param3, 
	param4
	);
	} // callseq 147
$L__BB5_119:
	ld.global.u32 	%r231, [%rd41+4];
	setp.gt.s32 	%p59, %r487, %r231;
	@%p59 bra 	$L__BB5_121;
	mul.wide.s32 	%rd210, %r487, 4;
	add.s64 	%rd211, %rd40, %rd210;
	ld.global.u32 	%r232, [%rd211];
	setp.eq.s32 	%p60, %r232, %r70;
	add.s32 	%r487, %r487, 1;
	mov.b16 	%rs46, 1;
	@%p60 bra 	$L__BB5_122;
	bra.uni 	$L__BB5_117;
$L__BB5_121:
	and.b16  	%rs22, %rs45, 255;
	setp.ne.s16 	%p61, %rs22, 0;
	setp.gt.s32 	%p62, %r72, %r70;
	and.pred  	%p63, %p61, %p62;
	mov.u16 	%rs46, %rs45;
	@%p63 bra 	$L__BB5_136;
$L__BB5_122:
	add.s32 	%r486, %r486, 1;
	setp.ne.s32 	%p64, %r486, %r68;
	mov.u16 	%rs45, %rs46;
	@%p64 bra 	$L__BB5_113;
	mov.b32 	%r488, 0;
$L__BB5_124:
	mul.wide.u32 	%rd212, %r488, 4;
	add.s64 	%rd213, %rd18, %rd212;
	ld.local.u32 	%r234, [%rd213];
	setp.eq.s32 	%p65, %r234, %r70;
	@%p65 bra 	$L__BB5_136;
	add.s32 	%r488, %r488, 1;
	setp.ne.s32 	%p66, %r488, %r68;
	@%p66 bra 	$L__BB5_124;
	mov.b32 	%r489, 0;
$L__BB5_127:
	mul.wide.u32 	%rd214, %r489, 4;
	add.s64 	%rd215, %rd18, %rd214;
	ld.local.u32 	%r81, [%rd215];
	ld.global.u32 	%r82, [%rd13+89288];
	setp.lt.s32 	%p67, %r81, %r82;
	setp.gt.s32 	%p68, %r81, -1;
	and.pred  	%p69, %p68, %p67;
	@%p69 bra 	$L__BB5_129;
	st.local.v2.u32 	[%rd15], {%r81, %r82};
	cvta.global.u64 	%rd217, %rd193;
	add.u64 	%rd218, %SP, 0;
	{ // callseq 148, 0
	.param .b64 param0;
	st.param.b64 	[param0], %rd217;
	.param .b64 param1;
	st.param.b64 	[param1], %rd218;
	.param .b32 retval0;
	call.uni (retval0), 
	vprintf, 
	(
	param0, 
	param1
	);
	ld.param.b32 	%r236, [retval0];
	} // callseq 148
	mov.u64 	%rd219, $str$10;
	cvta.global.u64 	%rd220, %rd219;
	mov.u64 	%rd221, $str$5;
	cvta.global.u64 	%rd222, %rd221;
	mov.u64 	%rd223, __unnamed_1;
	cvta.global.u64 	%rd224, %rd223;
	{ // callseq 149, 0
	.param .b64 param0;
	st.param.b64 	[param0], %rd220;
	.param .b64 param1;
	st.param.b64 	[param1], %rd222;
	.param .b32 param2;
	st.param.b32 	[param2], 190;
	.param .b64 param3;
	st.param.b64 	[param3], %rd224;
	.param .b64 param4;
	st.param.b64 	[param4], 1;
	call.uni 
	__assertfail, 
	(
	param0, 
	param1, 
	param2, 
	param3, 
	param4
	);
	} // callseq 149
$L__BB5_129:
	mul.wide.s32 	%rd225, %r81, 16;
	add.s64 	%rd226, %rd13, %rd225;
	add.s64 	%rd42, %rd226, 8;
	ld.global.u32 	%r490, [%rd226+8];
$L__BB5_130:
	ld.global.u32 	%r238, [%rd13+89288];
	setp.lt.s32 	%p71, %r81, %r238;
	and.pred  	%p72, %p68, %p71;
	@%p72 bra 	$L__BB5_132;
	mov.u64 	%rd227, $str$11;
	cvta.global.u64 	%rd228, %rd227;
	mov.u64 	%rd229, $str$5;
	cvta.global.u64 	%rd230, %rd229;
	mov.u64 	%rd231, __unnamed_2;
	cvta.global.u64 	%rd232, %rd231;
	{ // callseq 150, 0
	.param .b64 param0;
	st.param.b64 	[param0], %rd228;
	.param .b64 param1;
	st.param.b64 	[param1], %rd230;
	.param .b32 param2;
	st.param.b32 	[param2], 198;
	.param .b64 param3;
	st.param.b64 	[param3], %rd232;
	.param .b64 param4;
	st.param.b64 	[param4], 1;
	call.uni 
	__assertfail, 
	(
	param0, 
	param1, 
	param2, 
	param3, 
	param4
	);
	} // callseq 150
$L__BB5_132:
	ld.global.u32 	%r239, [%rd42+4];
	setp.gt.s32 	%p73, %r490, %r239;
	@%p73 bra 	$L__BB5_136;
	mul.wide.s32 	%rd233, %r490, 4;
	add.s64 	%rd234, %rd13, %rd233;
	ld.global.u32 	%r240, [%rd234+52992];
	setp.ne.s32 	%p74, %r240, %r70;
	add.s32 	%r490, %r490, 1;
	@%p74 bra 	$L__BB5_130;
	add.s32 	%r489, %r489, 1;
	setp.ne.s32 	%p75, %r489, %r68;
	@%p75 bra 	$L__BB5_127;
$L__BB5_135:
	atom.global.add.u32 	%r241, [%rd12], 1;
	atom.global.add.u32 	%r242, [%rd11], 1;
	shl.b32 	%r243, %r242, 1;
	mul.wide.s32 	%rd235, %r243, 4;
	add.s64 	%rd236, %rd10, %rd235;
	st.global.u32 	[%rd236], %r1;
	st.global.u32 	[%rd236+4], %r70;
	shl.b32 	%r244, %r241, 1;
	mul.wide.s32 	%rd237, %r244, 4;
	add.s64 	%rd238, %rd9, %rd237;
	st.global.u32 	[%rd238], %r1;
	st.global.u32 	[%rd238+4], %r70;
$L__BB5_136:
	add.s32 	%r485, %r69, 1;
	setp.ne.s32 	%p76, %r69, %r66;
	@%p76 bra 	$L__BB5_110;
$L__BB5_137:
	add.s64 	%rd43, %rd35, %rd34;
	ld.global.u32 	%r245, [%rd43];
	mul.wide.s32 	%rd240, %r245, 24;
	add.s64 	%rd44, %rd1, %rd240;
	mov.b64 	%rd610, 0;
$L__BB5_138:
	add.s64 	%rd241, %rd44, %rd610;
	ld.global.u8 	%rs23, [%rd241];
	add.s64 	%rd242, %rd18, %rd610;
	st.local.u8 	[%rd242], %rs23;
	add.s64 	%rd46, %rd610, 1;
	setp.lt.u64 	%p77, %rd610, 23;
	mov.u64 	%rd610, %rd46;
	@%p77 bra 	$L__BB5_138;
	ld.global.u32 	%r246, [%rd43+4];
	mul.wide.s32 	%rd243, %r246, 4;
	add.s64 	%rd244, %rd18, %rd243;
	ld.local.u32 	%r88, [%rd244];
	ld.global.u32 	%r491, [%rd13+89288];
	setp.lt.s32 	%p78, %r88, %r491;
	setp.gt.s32 	%p79, %r88, -1;
	and.pred  	%p80, %p79, %p78;
	@%p80 bra 	$L__BB5_141;
	st.local.v2.u32 	[%rd17], {%r88, %r491};
	mov.u64 	%rd245, $str$9;
	cvta.global.u64 	%rd246, %rd245;
	add.u64 	%rd247, %SP, 0;
	{ // callseq 151, 0
	.param .b64 param0;
	st.param.b64 	[param0], %rd246;
	.param .b64 param1;
	st.param.b64 	[param1], %rd247;
	.param .b32 retval0;
	call.uni (retval0), 
	vprintf, 
	(
	param0, 
	param1
	);
	ld.param.b32 	%r247, [retval0];
	} // callseq 151
	mov.u64 	%rd248, $str$10;
	cvta.global.u64 	%rd249, %rd248;
	mov.u64 	%rd250, $str$5;
	cvta.global.u64 	%rd251, %rd250;
	mov.u64 	%rd252, __unnamed_1;
	cvta.global.u64 	%rd253, %rd252;
	{ // callseq 152, 0
	.param .b64 param0;
	st.param.b64 	[param0], %rd249;
	.param .b64 param1;
	st.param.b64 	[param1], %rd251;
	.param .b32 param2;
	st.param.b32 	[param2], 190;
	.param .b64 param3;
	st.param.b64 	[param3], %rd253;
	.param .b64 param4;
	st.param.b64 	[param4], 1;
	call.uni 
	__assertfail, 
	(
	param0, 
	param1, 
	param2, 
	param3, 
	param4
	);
	} // callseq 152
	ld.global.u32 	%r491, [%rd13+89288];
$L__BB5_141:
	mul.wide.s32 	%rd254, %r88, 16;
	add.s64 	%rd255, %rd13, %rd254;
	add.s64 	%rd47, %rd255, 8;
	ld.global.u32 	%r492, [%rd255+8];
	setp.lt.s32 	%p81, %r88, %r491;
	setp.gt.s32 	%p82, %r88, -1;
	and.pred  	%p83, %p82, %p81;
	@%p83 bra 	$L__BB5_143;
	mov.u64 	%rd256, $str$11;
	cvta.global.u64 	%rd257, %rd256;
	mov.u64 	%rd258, $str$5;
	cvta.global.u64 	%rd259, %rd258;
	mov.u64 	%rd260, __unnamed_2;
	cvta.global.u64 	%rd261, %rd260;
	{ // callseq 153, 0
	.param .b64 param0;
	st.param.b64 	[param0], %rd257;
	.param .b64 param1;
	st.param.b64 	[param1], %rd259;
	.param .b32 param2;
	st.param.b32 	[param2], 198;
	.param .b64 param3;
	st.param.b64 	[param3], %rd261;
	.param .b64 param4;
	st.param.b64 	[param4], 1;
	call.uni 
	__assertfail, 
	(
	param0, 
	param1, 
	param2, 
	param3, 
	param4
	);
	} // callseq 153
$L__BB5_143:
	ld.global.u32 	%r93, [%rd47+4];
	setp.gt.s32 	%p84, %r492, %r93;
	@%p84 bra 	$L__BB5_172;
	ld.local.u32 	%r94, [%rd18];
	ld.local.u32 	%r95, [%rd18+20];
	add.s64 	%rd48, %rd13, 52992;
	mov.u64 	%rd266, $str$9;
$L__BB5_145:
	mov.u32 	%r96, %r492;
	mul.wide.s32 	%rd262, %r96, 4;
	add.s64 	%rd263, %rd13, %rd262;
	ld.global.u32 	%r97, [%rd263+52992];
	setp.gt.s32 	%p85, %r94, %r97;
	@%p85 bra 	$L__BB5_171;
	setp.eq.s32 	%p86, %r95, 0;
	@%p86 bra 	$L__BB5_170;
	mov.b16 	%rs47, 0;
	mov.b32 	%r493, 0;
$L__BB5_148:
	mul.wide.u32 	%rd264, %r493, 4;
	add.s64 	%rd265, %rd18, %rd264;
	ld.local.u32 	%r99, [%rd265];
	and.b16  	%rs25, %rs47, 255;
	setp.ne.s16 	%p87, %rs25, 0;
	@%p87 bra 	$L__BB5_156;
	ld.global.u32 	%r100, [%rd13+89288];
	setp.lt.s32 	%p88, %r99, %r100;
	setp.gt.s32 	%p89, %r99, -1;
	and.pred  	%p90, %p89, %p88;
	@%p90 bra 	$L__BB5_151;
	st.local.v2.u32 	[%rd16], {%r99, %r100};
	cvta.global.u64 	%rd267, %rd266;
	add.u64 	%rd268, %SP, 0;
	{ // callseq 154, 0
	.param .b64 param0;
	st.param.b64 	[param0], %rd267;
	.param .b64 param1;
	st.param.b64 	[param1], %rd268;
	.param .b32 retval0;
	call.uni (retval0), 
	vprintf, 
	(
	param0, 
	param1
	);
	ld.param.b32 	%r250, [retval0];
	} // callseq 154
	mov.u64 	%rd269, $str$10;
	cvta.global.u64 	%rd270, %rd269;
	mov.u64 	%rd271, $str$5;
	cvta.global.u64 	%rd272, %rd271;
	mov.u64 	%rd273, __unnamed_1;
	cvta.global.u64 	%rd274, %rd273;
	{ // callseq 155, 0
	.param .b64 param0;
	st.param.b64 	[param0], %rd270;
	.param .b64 param1;
	st.param.b64 	[param1], %rd272;
	.param .b32 param2;
	st.param.b32 	[param2], 190;
	.param .b64 param3;
	st.param.b64 	[param3], %rd274;
	.param .b64 param4;
	st.param.b64 	[param4], 1;
	call.uni 
	__assertfail, 
	(
	param0, 
	param1, 
	param2, 
	param3, 
	param4
	);
	} // callseq 155
$L__BB5_151:
	mul.wide.s32 	%rd275, %r99, 16;
	add.s64 	%rd276, %rd13, %rd275;
	add.s64 	%rd49, %rd276, 8;
	ld.global.u32 	%r494, [%rd276+8];
$L__BB5_152:
	ld.global.u32 	%r252, [%rd13+89288];
	setp.lt.s32 	%p92, %r99, %r252;
	and.pred  	%p93, %p89, %p92;
	@%p93 bra 	$L__BB5_154;
	mov.u64 	%rd277, $str$11;
	cvta.global.u64 	%rd278, %rd277;
	mov.u64 	%rd279, $str$5;
	cvta.global.u64 	%rd280, %rd279;
	mov.u64 	%rd281, __unnamed_2;
	cvta.global.u64 	%rd282, %rd281;
	{ // callseq 156, 0
	.param .b64 param0;
	st.param.b64 	[param0], %rd278;
	.param .b64 param1;
	st.param.b64 	[param1], %rd280;
	.param .b32 param2;
	st.param.b32 	[param2], 198;
	.param .b64 param3;
	st.param.b64 	[param3], %rd282;
	.param .b64 param4;
	st.param.b64 	[param4], 1;
	call.uni 
	__assertfail, 
	(
	param0, 
	param1, 
	param2, 
	param3, 
	param4
	);
	} // callseq 156
$L__BB5_154:
	ld.global.u32 	%r253, [%rd49+4];
	setp.gt.s32 	%p94, %r494, %r253;
	@%p94 bra 	$L__BB5_156;
	mul.wide.s32 	%rd283, %r494, 4;
	add.s64 	%rd284, %rd48, %rd283;
	ld.global.u32 	%r254, [%rd284];
	setp.eq.s32 	%p95, %r254, %r97;
	add.s32 	%r494, %r494, 1;
	mov.b16 	%rs48, 1;
	@%p95 bra 	$L__BB5_157;
	bra.uni 	$L__BB5_152;
$L__BB5_156:
	and.b16  	%rs27, %rs47, 255;
	setp.ne.s16 	%p96, %rs27, 0;
	setp.gt.s32 	%p97, %r99, %r97;
	and.pred  	%p98, %p96, %p97;
	mov.u16 	%rs48, %rs47;
	@%p98 bra 	$L__BB5_171;
$L__BB5_157:
	add.s32 	%r493, %r493, 1;
	setp.ne.s32 	%p99, %r493, %r95;
	mov.u16 	%rs47, %rs48;
	@%p99 bra 	$L__BB5_148;
	mov.b32 	%r495, 0;
$L__BB5_159:
	mul.wide.u32 	%rd285, %r495, 4;
	add.s64 	%rd286, %rd18, %rd285;
	ld.local.u32 	%r256, [%rd286];
	setp.eq.s32 	%p100, %r256, %r97;
	@%p100 bra 	$L__BB5_171;
	add.s32 	%r495, %r495, 1;
	setp.ne.s32 	%p101, %r495, %r95;
	@%p101 bra 	$L__BB5_159;
	mov.b32 	%r496, 0;
$L__BB5_162:
	mul.wide.u32 	%rd287, %r496, 4;
	add.s64 	%rd288, %rd18, %rd287;
	ld.local.u32 	%r108, [%rd288];
	ld.global.u32 	%r109, [%rd13+89288];
	setp.lt.s32 	%p102, %r108, %r109;
	setp.gt.s32 	%p103, %r108, -1;
	and.pred  	%p104, %p103, %p102;
	@%p104 bra 	$L__BB5_164;
	st.local.v2.u32 	[%rd15], {%r108, %r109};
	cvta.global.u64 	%rd290, %rd266;
	add.u64 	%rd291, %SP, 0;
	{ // callseq 157, 0
	.param .b64 param0;
	st.param.b64 	[param0], %rd290;
	.param .b64 param1;
	st.param.b64 	[param1], %rd291;
	.param .b32 retval0;
	call.uni (retval0), 
	vprintf, 
	(
	param0, 
	param1
	);
	ld.param.b32 	%r258, [retval0];
	} // callseq 157
	mov.u64 	%rd292, $str$10;
	cvta.global.u64 	%rd293, %rd292;
	mov.u64 	%rd294, $str$5;
	cvta.global.u64 	%rd295, %rd294;
	mov.u64 	%rd296, __unnamed_1;
	cvta.global.u64 	%rd297, %rd296;
	{ // callseq 158, 0
	.param .b64 param0;
	st.param.b64 	[param0], %rd293;
	.param .b64 param1;
	st.param.b64 	[param1], %rd295;
	.param .b32 param2;
	st.param.b32 	[param2], 190;
	.param .b64 param3;
	st.param.b64 	[param3], %rd297;
	.param .b64 param4;
	st.param.b64 	[param4], 1;
	call.uni 
	__assertfail, 
	(
	param0, 
	param1, 
	param2, 
	param3, 
	param4
	);
	} // callseq 158
$L__BB5_164:
	mul.wide.s32 	%rd298, %r108, 16;
	add.s64 	%rd299, %rd13, %rd298;
	add.s64 	%rd50, %rd299, 8;
	ld.global.u32 	%r497, [%rd299+8];
$L__BB5_165:
	ld.global.u32 	%r260, [%rd13+89288];
	setp.lt.s32 	%p106, %r108, %r260;
	and.pred  	%p107, %p103, %p106;
	@%p107 bra 	$L__BB5_167;
	mov.u64 	%rd300, $str$11;
	cvta.global.u64 	%rd301, %rd300;
	mov.u64 	%rd302, $str$5;
	cvta.global.u64 	%rd303, %rd302;
	mov.u64 	%rd304, __unnamed_2;
	cvta.global.u64 	%rd305, %rd304;
	{ // callseq 159, 0
	.param .b64 param0;
	st.param.b64 	[param0], %rd301;
	.param .b64 param1;
	st.param.b64 	[param1], %rd303;
	.param .b32 param2;
	st.param.b32 	[param2], 198;
	.param .b64 param3;
	st.param.b64 	[param3], %rd305;
	.param .b64 param4;
	st.param.b64 	[param4], 1;
	call.uni 
	__assertfail, 
	(
	param0, 
	param1, 
	param2, 
	param3, 
	param4
	);
	} // callseq 159
$L__BB5_167:
	ld.global.u32 	%r261, [%rd50+4];
	setp.gt.s32 	%p108, %r497, %r261;
	@%p108 bra 	$L__BB5_171;
	mul.wide.s32 	%rd306, %r497, 4;
	add.s64 	%rd307, %rd13, %rd306;
	ld.global.u32 	%r262, [%rd307+52992];
	setp.ne.s32 	%p109, %r262, %r97;
	add.s32 	%r497, %r497, 1;
	@%p109 bra 	$L__BB5_165;
	add.s32 	%r496, %r496, 1;
	setp.ne.s32 	%p110, %r496, %r95;
	@%p110 bra 	$L__BB5_162;
$L__BB5_170:
	atom.global.add.u32 	%r263, [%rd12], 1;
	atom.global.add.u32 	%r264, [%rd11], 1;
	shl.b32 	%r265, %r264, 1;
	mul.wide.s32 	%rd308, %r265, 4;
	add.s64 	%rd309, %rd10, %rd308;
	st.global.u32 	[%rd309], %r1;
	st.global.u32 	[%rd309+4], %r97;
	shl.b32 	%r266, %r263, 1;
	mul.wide.s32 	%rd310, %r266, 4;
	add.s64 	%rd311, %rd9, %rd310;
	st.global.u32 	[%rd311], %r1;
	st.global.u32 	[%rd311+4], %r97;
$L__BB5_171:
	add.s32 	%r492, %r96, 1;
	setp.ne.s32 	%p111, %r96, %r93;
	@%p111 bra 	$L__BB5_145;
$L__BB5_172:
	add.s64 	%rd51, %rd43, %rd34;
	ld.global.u32 	%r267, [%rd51];
	mul.wide.s32 	%rd313, %r267, 24;
	add.s64 	%rd52, %rd1, %rd313;
	mov.b64 	%rd611, 0;
$L__BB5_173:
	add.s64 	%rd314, %rd52, %rd611;
	ld.global.u8 	%rs28, [%rd314];
	add.s64 	%rd315, %rd18, %rd611;
	st.local.u8 	[%rd315], %rs28;
	add.s64 	%rd54, %rd611, 1;
	setp.lt.u64 	%p112, %rd611, 23;
	mov.u64 	%rd611, %rd54;
	@%p112 bra 	$L__BB5_173;
	ld.global.u32 	%r268, [%rd51+4];
	mul.wide.s32 	%rd316, %r268, 4;
	add.s64 	%rd317, %rd18, %rd316;
	ld.local.u32 	%r115, [%rd317];
	ld.global.u32 	%r498, [%rd13+89288];
	setp.lt.s32 	%p113, %r115, %r498;
	setp.gt.s32 	%p114, %r115, -1;
	and.pred  	%p115, %p114, %p113;
	@%p115 bra 	$L__BB5_176;
	st.local.v2.u32 	[%rd17], {%r115, %r498};
	mov.u64 	%rd318, $str$9;
	cvta.global.u64 	%rd319, %rd318;
	add.u64 	%rd320, %SP, 0;
	{ // callseq 160, 0
	.param .b64 param0;
	st.param.b64 	[param0], %rd319;
	.param .b64 param1;
	st.param.b64 	[param1], %rd320;
	.param .b32 retval0;
	call.uni (retval0), 
	vprintf, 
	(
	param0, 
	param1
	);
	ld.param.b32 	%r269, [retval0];
	} // callseq 160
	mov.u64 	%rd321, $str$10;
	cvta.global.u64 	%rd322, %rd321;
	mov.u64 	%rd323, $str$5;
	cvta.global.u64 	%rd324, %rd323;
	mov.u64 	%rd325, __unnamed_1;
	cvta.global.u64 	%rd326, %rd325;
	{ // callseq 161, 0
	.param .b64 param0;
	st.param.b64 	[param0], %rd322;
	.param .b64 param1;
	st.param.b64 	[param1], %rd324;
	.param .b32 param2;
	st.param.b32 	[param2], 190;
	.param .b64 param3;
	st.param.b64 	[param3], %rd326;
	.param .b64 param4;
	st.param.b64 	[param4], 1;
	call.uni 
	__assertfail, 
	(
	param0, 
	param1, 
	param2, 
	param3, 
	param4
	);
	} // callseq 161
	ld.global.u32 	%r498, [%rd13+89288];
$L__BB5_176:
	mul.wide.s32 	%rd327, %r115, 16;
	add.s64 	%rd328, %rd13, %rd327;
	add.s64 	%rd55, %rd328, 8;
	ld.global.u32 	%r499, [%rd328+8];
	setp.lt.s32 	%p116, %r115, %r498;
	setp.gt.s32 	%p117, %r115, -1;
	and.pred  	%p118, %p117, %p116;
	@%p118 bra 	$L__BB5_178;
	mov.u64 	%rd329, $str$11;
	cvta.global.u64 	%rd330, %rd329;
	mov.u64 	%rd331, $str$5;
	cvta.global.u64 	%rd332, %rd331;
	mov.u64 	%rd333, __unnamed_2;
	cvta.global.u64 	%rd334, %rd333;
	{ // callseq 162, 0
	.param .b64 param0;
	st.param.b64 	[param0], %rd330;
	.param .b64 param1;
	st.param.b64 	[param1], %rd332;
	.param .b32 param2;
	st.param.b32 	[param2], 198;
	.param .b64 param3;
	st.param.b64 	[param3], %rd334;
	.param .b64 param4;
	st.param.b64 	[param4], 1;
	call.uni 
	__assertfail, 
	(
	param0, 
	param1, 
	param2, 
	param3, 
	param4
	);
	} // callseq 162
$L__BB5_178:
	ld.global.u32 	%r120, [%rd55+4];
	setp.gt.s32 	%p119, %r499, %r120;
	@%p119 bra 	$L__BB5_207;
	ld.local.u32 	%r121, [%rd18];
	ld.local.u32 	%r122, [%rd18+20];
	add.s64 	%rd56, %rd13, 52992;
	mov.u64 	%rd339, $str$9;
$L__BB5_180:
	mov.u32 	%r123, %r499;
	mul.wide.s32 	%rd335, %r123, 4;
	add.s64 	%rd336, %rd13, %rd335;
	ld.global.u32 	%r124, [%rd336+52992];
	setp.gt.s32 	%p120, %r121, %r124;
	@%p120 bra 	$L__BB5_206;
	setp.eq.s32 	%p121, %r122, 0;
	@%p121 bra 	$L__BB5_205;
	mov.b16 	%rs49, 0;
	mov.b32 	%r500, 0;
$L__BB5_183:
	mul.wide.u32 	%rd337, %r500, 4;
	add.s64 	%rd338, %rd18, %rd337;
	ld.local.u32 	%r126, [%rd338];
	and.b16  	%rs30, %rs49, 255;
	setp.ne.s16 	%p122, %rs30, 0;
	@%p122 bra 	$L__BB5_191;
	ld.global.u32 	%r127, [%rd13+89288];
	setp.lt.s32 	%p123, %r126, %r127;
	setp.gt.s32 	%p124, %r126, -1;
	and.pred  	%p125, %p124, %p123;
	@%p125 bra 	$L__BB5_186;
	st.local.v2.u32 	[%rd16], {%r126, %r127};
	cvta.global.u64 	%rd340, %rd339;
	add.u64 	%rd341, %SP, 0;
	{ // callseq 163, 0
	.param .b64 param0;
	st.param.b64 	[param0], %rd340;
	.param .b64 param1;
	st.param.b64 	[param1], %rd341;
	.param .b32 retval0;
	call.uni (retval0), 
	vprintf, 
	(
	param0, 
	param1
	);
	ld.param.b32 	%r272, [retval0];
	} // callseq 163
	mov.u64 	%rd342, $str$10;
	cvta.global.u64 	%rd343, %rd342;
	mov.u64 	%rd344, $str$5;
	cvta.global.u64 	%rd345, %rd344;
	mov.u64 	%rd346, __unnamed_1;
	cvta.global.u64 	%rd347, %rd346;
	{ // callseq 164, 0
	.param .b64 param0;
	st.param.b64 	[param0], %rd343;
	.param .b64 param1;
	st.param.b64 	[param1], %rd345;
	.param .b32 param2;
	st.param.b32 	[param2], 190;
	.param .b64 param3;
	st.param.b64 	[param3], %rd347;
	.param .b64 param4;
	st.param.b64 	[param4], 1;
	call.uni 
	__assertfail, 
	(
	param0, 
	param1, 
	param2, 
	param3, 
	param4
	);
	} // callseq 164
$L__BB5_186:
	mul.wide.s32 	%rd348, %r126, 16;
	add.s64 	%rd349, %rd13, %rd348;
	add.s64 	%rd57, %rd349, 8;
	ld.global.u32 	%r501, [%rd349+8];
$L__BB5_187:
	ld.global.u32 	%r274, [%rd13+89288];
	setp.lt.s32 	%p127, %r126, %r274;
	and.pred  	%p128, %p124, %p127;
	@%p128 bra 	$L__BB5_189;
	mov.u64 	%rd350, $str$11;
	cvta.global.u64 	%rd351, %rd350;
	mov.u64 	%rd352, $str$5;
	cvta.global.u64 	%rd353, %rd352;
	mov.u64 	%rd354, __unnamed_2;
	cvta.global.u64 	%rd355, %rd354;
	{ // callseq 165, 0
	.param .b64 param0;
	st.param.b64 	[param0], %rd351;
	.param .b64 param1;
	st.param.b64 	[param1], %rd353;
	.param .b32 param2;
	st.param.b32 	[param2], 198;
	.param .b64 param3;
	st.param.b64 	[param3], %rd355;
	.param .b64 param4;
	st.param.b64 	[param4], 1;
	call.uni 
	__assertfail, 
	(
	param0, 
	param1, 
	param2, 
	param3, 
	param4
	);
	} // callseq 165
$L__BB5_189:
	ld.global.u32 	%r275, [%rd57+4];
	setp.gt.s32 	%p129, %r501, %r275;
	@%p129 bra 	$L__BB5_191;
	mul.wide.s32 	%rd356, %r501, 4;
	add.s64 	%rd357, %rd56, %rd356;
	ld.global.u32 	%r276, [%rd357];
	setp.eq.s32 	%p130, %r276, %r124;
	add.s32 	%r501, %r501, 1;
	mov.b16 	%rs50, 1;
	@%p130 bra 	$L__BB5_192;
	bra.uni 	$L__BB5_187;
$L__BB5_191:
	and.b16  	%rs32, %rs49, 255;
	setp.ne.s16 	%p131, %rs32, 0;
	setp.gt.s32 	%p132, %r126, %r124;
	and.pred  	%p133, %p131, %p132;
	mov.u16 	%rs50, %rs49;
	@%p133 bra 	$L__BB5_206;
$L__BB5_192:
	add.s32 	%r500, %r500, 1;
	setp.ne.s32 	%p134, %r500, %r122;
	mov.u16 	%rs49, %rs50;
	@%p134 bra 	$L__BB5_183;
	mov.b32 	%r502, 0;
$L__BB5_194:
	mul.wide.u32 	%rd358, %r502, 4;
	add.s64 	%rd359, %rd18, %rd358;
	ld.local.u32 	%r278, [%rd359];
	setp.eq.s32 	%p135, %r278, %r124;
	@%p135 bra 	$L__BB5_206;
	add.s32 	%r502, %r502, 1;
	setp.ne.s32 	%p136, %r502, %r122;
	@%p136 bra 	$L__BB5_194;
	mov.b32 	%r503, 0;
$L__BB5_197:
	mul.wide.u32 	%rd360, %r503, 4;
	add.s64 	%rd361, %rd18, %rd360;
	ld.local.u32 	%r135, [%rd361];
	ld.global.u32 	%r136, [%rd13+89288];
	setp.lt.s32 	%p137, %r135, %r136;
	setp.gt.s32 	%p138, %r135, -1;
	and.pred  	%p139, %p138, %p137;
	@%p139 bra 	$L__BB5_199;
	st.local.v2.u32 	[%rd15], {%r135, %r136};
	cvta.global.u64 	%rd363, %rd339;
	add.u64 	%rd364, %SP, 0;
	{ // callseq 166, 0
	.param .b64 param0;
	st.param.b64 	[param0], %rd363;
	.param .b64 param1;
	st.param.b64 	[param1], %rd364;
	.param .b32 retval0;
	call.uni (retval0), 
	vprintf, 
	(
	param0, 
	param1
	);
	ld.param.b32 	%r280, [retval0];
	} // callseq 166
	mov.u64 	%rd365, $str$10;
	cvta.global.u64 	%rd366, %rd365;
	mov.u64 	%rd367, $str$5;
	cvta.global.u64 	%rd368, %rd367;
	mov.u64 	%rd369, __unnamed_1;
	cvta.global.u64 	%rd370, %rd369;
	{ // callseq 167, 0
	.param .b64 param0;
	st.param.b64 	[param0], %rd366;
	.param .b64 param1;
	st.param.b64 	[param1], %rd368;
	.param .b32 param2;
	st.param.b32 	[param2], 190;
	.param .b64 param3;
	st.param.b64 	[param3], %rd370;
	.param .b64 param4;
	st.param.b64 	[param4], 1;
	call.uni 
	__assertfail, 
	(
	param0, 
	param1, 
	param2, 
	param3, 
	param4
	);
	} // callseq 167
$L__BB5_199:
	mul.wide.s32 	%rd371, %r135, 16;
	add.s64 	%rd372, %rd13, %rd371;
	add.s64 	%rd58, %rd372, 8;
	ld.global.u32 	%r504, [%rd372+8];
$L__BB5_200:
	ld.global.u32 	%r282, [%rd13+89288];
	setp.lt.s32 	%p141, %r135, %r282;
	and.pred  	%p142, %p138, %p141;
	@%p142 bra 	$L__BB5_202;
	mov.u64 	%rd373, $str$11;
	cvta.global.u64 	%rd374, %rd373;
	mov.u64 	%rd375, $str$5;
	cvta.global.u64 	%rd376, %rd375;
	mov.u64 	%rd377, __unnamed_2;
	cvta.global.u64 	%rd378, %rd377;
	{ // callseq 168, 0
	.param .b64 param0;
	st.param.b64 	[param0], %rd374;
	.param .b64 param1;
	st.param.b64 	[param1], %rd376;
	.param .b32 param2;
	st.param.b32 	[param2], 198;
	.param .b64 param3;
	st.param.b64 	[param3], %rd378;
	.param .b64 param4;
	st.param.b64 	[param4], 1;
	call.uni 
	__assertfail, 
	(
	param0, 
	param1, 
	param2, 
	param3, 
	param4
	);
	} // callseq 168
$L__BB5_202:
	ld.global.u32 	%r283, [%rd58+4];
	setp.gt.s32 	%p143, %r504, %r283;
	@%p143 bra 	$L__BB5_206;
	mul.wide.s32 	%rd379, %r504, 4;
	add.s64 	%rd380, %rd13, %rd379;
	ld.global.u32 	%r284, [%rd380+52992];
	setp.ne.s32 	%p144, %r284, %r124;
	add.s32 	%r504, %r504, 1;
	@%p144 bra 	$L__BB5_200;
	add.s32 	%r503, %r503, 1;
	setp.ne.s32 	%p145, %r503, %r122;
	@%p145 bra 	$L__BB5_197;
$L__BB5_205:
	atom.global.add.u32 	%r285, [%rd12], 1;
	atom.global.add.u32 	%r286, [%rd11], 1;
	shl.b32 	%r287, %r286, 1;
	mul.wide.s32 	%rd381, %r287, 4;
	add.s64 	%rd382, %rd10, %rd381;
	st.global.u32 	[%rd382], %r1;
	st.global.u32 	[%rd382+4], %r124;
	shl.b32 	%r288, %r285, 1;
	mul.wide.s32 	%rd383, %r288, 4;
	add.s64 	%rd384, %rd9, %rd383;
	st.global.u32 	[%rd384], %r1;
	st.global.u32 	[%rd384+4], %r124;
$L__BB5_206:
	add.s32 	%r499, %r123, 1;
	setp.ne.s32 	%p146, %r123, %r120;
	@%p146 bra 	$L__BB5_180;
$L__BB5_207:
	add.s64 	%rd59, %rd51, %rd34;
	ld.global.u32 	%r289, [%rd59];
	mul.wide.s32 	%rd386, %r289, 24;
	add.s64 	%rd60, %rd1, %rd386;
	mov.b64 	%rd612, 0;
$L__BB5_208:
	add.s64 	%rd387, %rd60, %rd612;
	ld.global.u8 	%rs33, [%rd387];
	add.s64 	%rd388, %rd18, %rd612;
	st.local.u8 	[%rd388], %rs33;
	add.s64 	%rd62, %rd612, 1;
	setp.lt.u64 	%p147, %rd612, 23;
	mov.u64 	%rd612, %rd62;
	@%p147 bra 	$L__BB5_208;
	ld.global.u32 	%r290, [%rd59+4];
	mul.wide.s32 	%rd389, %r290, 4;
	add.s64 	%rd390, %rd18, %rd389;
	ld.local.u32 	%r142, [%rd390];
	ld.global.u32 	%r505, [%rd13+89288];
	setp.lt.s32 	%p148, %r142, %r505;
	setp.gt.s32 	%p149, %r142, -1;
	and.pred  	%p150, %p149, %p148;
	@%p150 bra 	$L__BB5_211;
	st.local.v2.u32 	[%rd17], {%r142, %r505};
	mov.u64 	%rd391, $str$9;
	cvta.global.u64 	%rd392, %rd391;
	add.u64 	%rd393, %SP, 0;
	{ // callseq 169, 0
	.param .b64 param0;
	st.param.b64 	[param0], %rd392;
	.param .b64 param1;
	st.param.b64 	[param1], %rd393;
	.param .b32 retval0;
	call.uni (retval0), 
	vprintf, 
	(
	param0, 
	param1
	);
	ld.param.b32 	%r291, [retval0];
	} // callseq 169
	mov.u64 	%rd394, $str$10;
	cvta.global.u64 	%rd395, %rd394;
	mov.u64 	%rd396, $str$5;
	cvta.global.u64 	%rd397, %rd396;
	mov.u64 	%rd398, __unnamed_1;
	cvta.global.u64 	%rd399, %rd398;
	{ // callseq 170, 0
	.param .b64 param0;
	st.param.b64 	[param0], %rd395;
	.param .b64 param1;
	st.param.b64 	[param1], %rd397;
	.param .b32 param2;
	st.param.b32 	[param2], 190;
	.param .b64 param3;
	st.param.b64 	[param3], %rd399;
	.param .b64 param4;
	st.param.b64 	[param4], 1;
	call.uni 
	__assertfail, 
	(
	param0, 
	param1, 
	param2, 
	param3, 
	param4
	);
	} // callseq 170
	ld.global.u32 	%r505, [%rd13+89288];
$L__BB5_211:
	mul.wide.s32 	%rd400, %r142, 16;
	add.s64 	%rd401, %rd13, %rd400;
	add.s64 	%rd63, %rd401, 8;
	ld.global.u32 	%r506, [%rd401+8];
	setp.lt.s32 	%p151, %r142, %r505;
	setp.gt.s32 	%p152, %r142, -1;
	and.pred  	%p153, %p152, %p151;
	@%p153 bra 	$L__BB5_213;
	mov.u64 	%rd402, $str$11;
	cvta.global.u64 	%rd403, %rd402;
	mov.u64 	%rd404, $str$5;
	cvta.global.u64 	%rd405, %rd404;
	mov.u64 	%rd406, __unnamed_2;
	cvta.global.u64 	%rd407, %rd406;
	{ // callseq 171, 0
	.param .b64 param0;
	st.param.b64 	[param0], %rd403;
	.param .b64 param1;
	st.param.b64 	[param1], %rd405;
	.param .b32 param2;
	st.param.b32 	[param2], 198;
	.param .b64 param3;
	st.param.b64 	[param3], %rd407;
	.param .b64 param4;
	st.param.b64 	[param4], 1;
	call.uni 
	__assertfail, 
	(
	param0, 
	param1, 
	param2, 
	param3, 
	param4
	);
	} // callseq 171
$L__BB5_213:
	ld.global.u32 	%r147, [%rd63+4];
	setp.gt.s32 	%p154, %r506, %r147;
	@%p154 bra 	$L__BB5_242;
	ld.local.u32 	%r148, [%rd18];
	ld.local.u32 	%r149, [%rd18+20];
	mov.u64 	%rd412, $str$9;
	add.u64 	%rd414, %SP, 0;
	mov.u64 	%rd415, $str$10;
$L__BB5_215:
	mov.u32 	%r150, %r506;
	mul.wide.s32 	%rd408, %r150, 4;
	add.s64 	%rd409, %rd13, %rd408;
	ld.global.u32 	%r151, [%rd409+52992];
	setp.gt.s32 	%p155, %r148, %r151;
	@%p155 bra 	$L__BB5_241;
	setp.eq.s32 	%p156, %r149, 0;
	@%p156 bra 	$L__BB5_240;
	mov.b16 	%rs51, 0;
	mov.b32 	%r507, 0;
$L__BB5_218:
	mul.wide.u32 	%rd410, %r507, 4;
	add.s64 	%rd411, %rd18, %rd410;
	ld.local.u32 	%r153, [%rd411];
	and.b16  	%rs35, %rs51, 255;
	setp.ne.s16 	%p157, %rs35, 0;
	@%p157 bra 	$L__BB5_226;
	ld.global.u32 	%r154, [%rd13+89288];
	setp.lt.s32 	%p158, %r153, %r154;
	setp.gt.s32 	%p159, %r153, -1;
	and.pred  	%p160, %p159, %p158;
	@%p160 bra 	$L__BB5_221;
	st.local.v2.u32 	[%rd16], {%r153, %r154};
	cvta.global.u64 	%rd413, %rd412;
	{ // callseq 172, 0
	.param .b64 param0;
	st.param.b64 	[param0], %rd413;
	.param .b64 param1;
	st.param.b64 	[param1], %rd414;
	.param .b32 retval0;
	call.uni (retval0), 
	vprintf, 
	(
	param0, 
	param1
	);
	ld.param.b32 	%r294, [retval0];
	} // callseq 172
	cvta.global.u64 	%rd416, %rd415;
	mov.u64 	%rd417, $str$5;
	cvta.global.u64 	%rd418, %rd417;
	mov.u64 	%rd419, __unnamed_1;
	cvta.global.u64 	%rd420, %rd419;
	{ // callseq 173, 0
	.param .b64 param0;
	st.param.b64 	[param0], %rd416;
	.param .b64 param1;
	st.param.b64 	[param1], %rd418;
	.param .b32 param2;
	st.param.b32 	[param2], 190;
	.param .b64 param3;
	st.param.b64 	[param3], %rd420;
	.param .b64 param4;
	st.param.b64 	[param4], 1;
	call.uni 
	__assertfail, 
	(
	param0, 
	param1, 
	param2, 
	param3, 
	param4
	);
	} // callseq 173
$L__BB5_221:
	mul.wide.s32 	%rd421, %r153, 16;
	add.s64 	%rd422, %rd13, %rd421;
	add.s64 	%rd64, %rd422, 8;
	ld.global.u32 	%r508, [%rd422+8];
$L__BB5_222:
	setp.gt.s32 	%p161, %r153, -1;
	ld.global.u32 	%r296, [%rd13+89288];
	setp.lt.s32 	%p162, %r153, %r296;
	and.pred  	%p163, %p161, %p162;
	@%p163 bra 	$L__BB5_224;
	mov.u64 	%rd423, $str$11;
	cvta.global.u64 	%rd424, %rd423;
	mov.u64 	%rd425, $str$5;
	cvta.global.u64 	%rd426, %rd425;
	mov.u64 	%rd427, __unnamed_2;
	cvta.global.u64 	%rd428, %rd427;
	{ // callseq 174, 0
	.param .b64 param0;
	st.param.b64 	[param0], %rd424;
	.param .b64 param1;
	st.param.b64 	[param1], %rd426;
	.param .b32 param2;
	st.param.b32 	[param2], 198;
	.param .b64 param3;
	st.param.b64 	[param3], %rd428;
	.param .b64 param4;
	st.param.b64 	[param4], 1;
	call.uni 
	__assertfail, 
	(
	param0, 
	param1, 
	param2, 
	param3, 
	param4
	);
	} // callseq 174
$L__BB5_224:
	ld.global.u32 	%r297, [%rd64+4];
	setp.gt.s32 	%p164, %r508, %r297;
	@%p164 bra 	$L__BB5_226;
	mul.wide.s32 	%rd429, %r508, 4;
	add.s64 	%rd430, %rd13, %rd429;
	ld.global.u32 	%r298, [%rd430+52992];
	setp.eq.s32 	%p165, %r298, %r151;
	add.s32 	%r508, %r508, 1;
	mov.b16 	%rs52, 1;
	@%p165 bra 	$L__BB5_227;
	bra.uni 	$L__BB5_222;
$L__BB5_226:
	setp.ne.s16 	%p166, %rs35, 0;
	setp.gt.s32 	%p167, %r153, %r151;
	and.pred  	%p168, %p166, %p167;
	mov.u16 	%rs52, %rs51;
	@%p168 bra 	$L__BB5_241;
$L__BB5_227:
	add.s32 	%r507, %r507, 1;
	setp.ne.s32 	%p169, %r507, %r149;
	mov.u16 	%rs51, %rs52;
	@%p169 bra 	$L__BB5_218;
	mov.b32 	%r509, 0;
$L__BB5_229:
	mul.wide.u32 	%rd431, %r509, 4;
	add.s64 	%rd432, %rd18, %rd431;
	ld.local.u32 	%r300, [%rd432];
	setp.eq.s32 	%p170, %r300, %r151;
	@%p170 bra 	$L__BB5_241;
	add.s32 	%r509, %r509, 1;
	setp.ne.s32 	%p171, %r509, %r149;
	@%p171 bra 	$L__BB5_229;
	mov.b32 	%r510, 0;
$L__BB5_232:
	mul.wide.u32 	%rd433, %r510, 4;
	add.s64 	%rd434, %rd18, %rd433;
	ld.local.u32 	%r162, [%rd434];
	ld.global.u32 	%r163, [%rd13+89288];
	setp.lt.s32 	%p172, %r162, %r163;
	setp.gt.s32 	%p173, %r162, -1;
	and.pred  	%p174, %p173, %p172;
	@%p174 bra 	$L__BB5_234;
	st.local.v2.u32 	[%rd15], {%r162, %r163};
	cvta.global.u64 	%rd436, %rd412;
	{ // callseq 175, 0
	.param .b64 param0;
	st.param.b64 	[param0], %rd436;
	.param .b64 param1;
	st.param.b64 	[param1], %rd414;
	.param .b32 retval0;
	call.uni (retval0), 
	vprintf, 
	(
	param0, 
	param1
	);
	ld.param.b32 	%r302, [retval0];
	} // callseq 175
	cvta.global.u64 	%rd439, %rd415;
	mov.u64 	%rd440, $str$5;
	cvta.global.u64 	%rd441, %rd440;
	mov.u64 	%rd442, __unnamed_1;
	cvta.global.u64 	%rd443, %rd442;
	{ // callseq 176, 0
	.param .b64 param0;
	st.param.b64 	[param0], %rd439;
	.param .b64 param1;
	st.param.b64 	[param1], %rd441;
	.param .b32 param2;
	st.param.b32 	[param2], 190;
	.param .b64 param3;
	st.param.b64 	[param3], %rd443;
	.param .b64 param4;
	st.param.b64 	[param4], 1;
	call.uni 
	__assertfail, 
	(
	param0, 
	param1, 
	param2, 
	param3, 
	param4
	);
	} // callseq 176
$L__BB5_234:
	mul.wide.s32 	%rd444, %r162, 16;
	add.s64 	%rd445, %rd13, %rd444;
	add.s64 	%rd65, %rd445, 8;
	ld.global.u32 	%r511, [%rd445+8];
$L__BB5_235:
	setp.gt.s32 	%p175, %r162, -1;
	ld.global.u32 	%r304, [%rd13+89288];
	setp.lt.s32 	%p176, %r162, %r304;
	and.pred  	%p177, %p175, %p176;
	@%p177 bra 	$L__BB5_237;
	mov.u64 	%rd446, $str$11;
	cvta.global.u64 	%rd447, %rd446;
	mov.u64 	%rd448, $str$5;
	cvta.global.u64 	%rd449, %rd448;
	mov.u64 	%rd450, __unnamed_2;
	cvta.global.u64 	%rd451, %rd450;
	{ // callseq 177, 0
	.param .b64 param0;
	st.param.b64 	[param0], %rd447;
	.param .b64 param1;
	st.param.b64 	[param1], %rd449;
	.param .b32 param2;
	st.param.b32 	[param2], 198;
	.param .b64 param3;
	st.param.b64 	[param3], %rd451;
	.param .b64 param4;
	st.param.b64 	[param4], 1;
	call.uni 
	__assertfail, 
	(
	param0, 
	param1, 
	param2, 
	param3, 
	param4
	);
	} // callseq 177
$L__BB5_237:
	ld.global.u32 	%r305, [%rd65+4];
	setp.gt.s32 	%p178, %r511, %r305;
	@%p178 bra 	$L__BB5_241;
	mul.wide.s32 	%rd452, %r511, 4;
	add.s64 	%rd453, %rd13, %rd452;
	ld.global.u32 	%r306, [%rd453+52992];
	setp.ne.s32 	%p179, %r306, %r151;
	add.s32 	%r511, %r511, 1;
	@%p179 bra 	$L__BB5_235;
	add.s32 	%r510, %r510, 1;
	setp.ne.s32 	%p180, %r510, %r149;
	@%p180 bra 	$L__BB5_232;
$L__BB5_240:
	atom.global.add.u32 	%r307, [%rd12], 1;
	atom.global.add.u32 	%r308, [%rd11], 1;
	shl.b32 	%r309, %r308, 1;
	mul.wide.s32 	%rd454, %r309, 4;
	add.s64 	%rd455, %rd10, %rd454;
	st.global.u32 	[%rd455], %r1;
	st.global.u32 	[%rd455+4], %r151;
	shl.b32 	%r310, %r307, 1;
	mul.wide.s32 	%rd456, %r310, 4;
	add.s64 	%rd457, %rd9, %rd456;
	st.global.u32 	[%rd457], %r1;
	st.global.u32 	[%rd457+4], %r151;
$L__BB5_241:
	add.s32 	%r506, %r150, 1;
	setp.eq.s32 	%p181, %r150, %r147;
	@%p181 bra 	$L__BB5_242;
	bra.uni 	$L__BB5_215;
$L__BB5_242:
	ret;
$L__BB5_243:
	mul.wide.s32 	%rd93, %r1, 8;
	add.s64 	%rd66, %rd14, %rd93;
	ld.global.u32 	%r201, [%rd66];
	mul.wide.s32 	%rd94, %r201, 24;
	add.s64 	%rd67, %rd1, %rd94;
	mov.b64 	%rd613, 0;
$L__BB5_244:
	add.s64 	%rd95, %rd67, %rd613;
	ld.global.u8 	%rs13, [%rd95];
	add.s64 	%rd96, %rd18, %rd613;
	st.local.u8 	[%rd96], %rs13;
	add.s64 	%rd69, %rd613, 1;
	setp.lt.u64 	%p7, %rd613, 23;
	mov.u64 	%rd613, %rd69;
	@%p7 bra 	$L__BB5_244;
	ld.global.u32 	%r202, [%rd66+4];
	mul.wide.s32 	%rd97, %r202, 4;
	add.s64 	%rd98, %rd18, %rd97;
	ld.local.u32 	%r169, [%rd98];
	ld.global.u32 	%r512, [%rd13+89288];
	setp.lt.s32 	%p8, %r169, %r512;
	setp.gt.s32 	%p9, %r169, -1;
	and.pred  	%p10, %p9, %p8;
	@%p10 bra 	$L__BB5_247;
	st.local.v2.u32 	[%rd17], {%r169, %r512};
	mov.u64 	%rd99, $str$9;
	cvta.global.u64 	%rd100, %rd99;
	{ // callseq 133, 0
	.param .b64 param0;
	st.param.b64 	[param0], %rd100;
	.param .b64 param1;
	st.param.b64 	[param1], %rd88;
	.param .b32 retval0;
	call.uni (retval0), 
	vprintf, 
	(
	param0, 
	param1
	);
	ld.param.b32 	%r203, [retval0];
	} // callseq 133
	mov.u64 	%rd102, $str$10;
	cvta.global.u64 	%rd103, %rd102;
	mov.u64 	%rd104, $str$5;
	cvta.global.u64 	%rd105, %rd104;
	mov.u64 	%rd106, __unnamed_1;
	cvta.global.u64 	%rd107, %rd106;
	{ // callseq 134, 0
	.param .b64 param0;
	st.param.b64 	[param0], %rd103;
	.param .b64 param1;
	st.param.b64 	[param1], %rd105;
	.param .b32 param2;
	st.param.b32 	[param2], 190;
	.param .b64 param3;
	st.param.b64 	[param3], %rd107;
	.param .b64 param4;
	st.param.b64 	[param4], 1;
	call.uni 
	__assertfail, 
	(
	param0, 
	param1, 
	param2, 
	param3, 
	param4
	);
	} // callseq 134
	ld.global.u32 	%r512, [%rd13+89288];
$L__BB5_247:
	mul.wide.s32 	%rd108, %r169, 16;
	add.s64 	%rd109, %rd13, %rd108;
	add.s64 	%rd70, %rd109, 8;
	ld.global.u32 	%r513, [%rd109+8];
	setp.lt.s32 	%p11, %r169, %r512;
	setp.gt.s32 	%p12, %r169, -1;
	and.pred  	%p13, %p12, %p11;
	@%p13 bra 	$L__BB5_249;
	mov.u64 	%rd110, $str$11;
	cvta.global.u64 	%rd111, %rd110;
	mov.u64 	%rd112, $str$5;
	cvta.global.u64 	%rd113, %rd112;
	mov.u64 	%rd114, __unnamed_2;
	cvta.global.u64 	%rd115, %rd114;
	{ // callseq 135, 0
	.param .b64 param0;
	st.param.b64 	[param0], %rd111;
	.param .b64 param1;
	st.param.b64 	[param1], %rd113;
	.param .b32 param2;
	st.param.b32 	[param2], 198;
	.param .b64 param3;
	st.param.b64 	[param3], %rd115;
	.param .b64 param4;
	st.param.b64 	[param4], 1;
	call.uni 
	__assertfail, 
	(
	param0, 
	param1, 
	param2, 
	param3, 
	param4
	);
	} // callseq 135
$L__BB5_249:
	ld.global.u32 	%r174, [%rd70+4];
	setp.gt.s32 	%p14, %r513, %r174;
	@%p14 bra 	$L__BB5_102;
	ld.local.u32 	%r175, [%rd18];
	ld.local.u32 	%r176, [%rd18+20];
	add.s64 	%rd71, %rd13, 52992;
	mov.u64 	%rd120, $str$9;
$L__BB5_251:
	mov.u32 	%r177, %r513;
	mul.wide.s32 	%rd116, %r177, 4;
	add.s64 	%rd117, %rd13, %rd116;
	ld.global.u32 	%r178, [%rd117+52992];
	setp.gt.s32 	%p15, %r175, %r178;
	@%p15 bra 	$L__BB5_277;
	setp.eq.s32 	%p16, %r176, 0;
	@%p16 bra 	$L__BB5_276;
	mov.b16 	%rs53, 0;
	mov.b32 	%r514, 0;
$L__BB5_254:
	mul.wide.u32 	%rd118, %r514, 4;
	add.s64 	%rd119, %rd18, %rd118;
	ld.local.u32 	%r180, [%rd119];
	and.b16  	%rs15, %rs53, 255;
	setp.ne.s16 	%p17, %rs15, 0;
	@%p17 bra 	$L__BB5_262;
	ld.global.u32 	%r181, [%rd13+89288];
	setp.lt.s32 	%p18, %r180, %r181;
	setp.gt.s32 	%p19, %r180, -1;
	and.pred  	%p20, %p19, %p18;
	@%p20 bra 	$L__BB5_257;
	st.local.v2.u32 	[%rd16], {%r180, %r181};
	cvta.global.u64 	%rd121, %rd120;
	add.u64 	%rd122, %SP, 0;
	{ // callseq 136, 0
	.param .b64 param0;
	st.param.b64 	[param0], %rd121;
	.param .b64 param1;
	st.param.b64 	[param1], %rd122;
	.param .b32 retval0;
	call.uni (retval0), 
	vprintf, 
	(
	param0, 
	param1
	);
	ld.param.b32 	%r206, [retval0];
	} // callseq 136
	mov.u64 	%rd123, $str$10;
	cvta.global.u64 	%rd124, %rd123;
	mov.u64 	%rd125, $str$5;
	cvta.global.u64 	%rd126, %rd125;
	mov.u64 	%rd127, __unnamed_1;
	cvta.global.u64 	%rd128, %rd127;
	{ // callseq 137, 0
	.param .b64 param0;
	st.param.b64 	[param0], %rd124;
	.param .b64 param1;
	st.param.b64 	[param1], %rd126;
	.param .b32 param2;
	st.param.b32 	[param2], 190;
	.param .b64 param3;
	st.param.b64 	[param3], %rd128;
	.param .b64 param4;
	st.param.b64 	[param4], 1;
	call.uni 
	__assertfail, 
	(
	param0, 
	param1, 
	param2, 
	param3, 
	param4
	);
	} // callseq 137
$L__BB5_257:
	mul.wide.s32 	%rd129, %r180, 16;
	add.s64 	%rd130, %rd13, %rd129;
	add.s64 	%rd72, %rd130, 8;
	ld.global.u32 	%r515, [%rd130+8];
$L__BB5_258:
	ld.global.u32 	%r208, [%rd13+89288];
	setp.lt.s32 	%p22, %r180, %r208;
	and.pred  	%p23, %p19, %p22;
	@%p23 bra 	$L__BB5_260;
	mov.u64 	%rd131, $str$11;
	cvta.global.u64 	%rd132, %rd131;
	mov.u64 	%rd133, $str$5;
	cvta.global.u64 	%rd134, %rd133;
	mov.u64 	%rd135, __unnamed_2;
	cvta.global.u64 	%rd136, %rd135;
	{ // callseq 138, 0
	.param .b64 param0;
	st.param.b64 	[param0], %rd132;
	.param .b64 param1;
	st.param.b64 	[param1], %rd134;
	.param .b32 param2;
	st.param.b32 	[param2], 198;
	.param .b64 param3;
	st.param.b64 	[param3], %rd136;
	.param .b64 param4;
	st.param.b64 	[param4], 1;
	call.uni 
	__assertfail, 
	(
	param0, 
	param1, 
	param2, 
	param3, 
	param4
	);
	} // callseq 138
$L__BB5_260:
	ld.global.u32 	%r209, [%rd72+4];
	setp.gt.s32 	%p24, %r515, %r209;
	@%p24 bra 	$L__BB5_262;
	mul.wide.s32 	%rd137, %r515, 4;
	add.s64 	%rd138, %rd71, %rd137;
	ld.global.u32 	%r210, [%rd138];
	setp.eq.s32 	%p25, %r210, %r178;
	add.s32 	%r515, %r515, 1;
	mov.b16 	%rs54, 1;
	@%p25 bra 	$L__BB5_263;
	bra.uni 	$L__BB5_258;
$L__BB5_262:
	setp.ne.s16 	%p26, %rs15, 0;
	setp.gt.s32 	%p27, %r180, %r178;
	and.pred  	%p28, %p26, %p27;
	mov.u16 	%rs54, %rs53;
	@%p28 bra 	$L__BB5_277;
$L__BB5_263:
	add.s32 	%r514, %r514, 1;
	setp.ne.s32 	%p29, %r514, %r176;
	mov.u16 	%rs53, %rs54;
	@%p29 bra 	$L__BB5_254;
	mov.b32 	%r516, 0;
$L__BB5_265:
	mul.wide.u32 	%rd139, %r516, 4;
	add.s64 	%rd140, %rd18, %rd139;
	ld.local.u32 	%r212, [%rd140];
	setp.eq.s32 	%p30, %r212, %r178;
	@%p30 bra 	$L__BB5_277;
	add.s32 	%r516, %r516, 1;
	setp.ne.s32 	%p31, %r516, %r176;
	@%p31 bra 	$L__BB5_265;
	mov.b32 	%r517, 0;
$L__BB5_268:
	mul.wide.u32 	%rd141, %r517, 4;
	add.s64 	%rd142, %rd18, %rd141;
	ld.local.u32 	%r189, [%rd142];
	ld.global.u32 	%r190, [%rd13+89288];
	setp.lt.s32 	%p32, %r189, %r190;
	setp.gt.s32 	%p33, %r189, -1;
	and.pred  	%p34, %p33, %p32;
	@%p34 bra 	$L__BB5_270;
	st.local.v2.u32 	[%rd15], {%r189, %r190};
	cvta.global.u64 	%rd144, %rd120;
	add.u64 	%rd145, %SP, 0;
	{ // callseq 139, 0
	.param .b64 param0;
	st.param.b64 	[param0], %rd144;
	.param .b64 param1;
	st.param.b64 	[param1], %rd145;
	.param .b32 retval0;
	call.uni (retval0), 
	vprintf, 
	(
	param0, 
	param1
	);
	ld.param.b32 	%r214, [retval0];
	} // callseq 139
	mov.u64 	%rd146, $str$10;
	cvta.global.u64 	%rd147, %rd146;
	mov.u64 	%rd148, $str$5;
	cvta.global.u64 	%rd149, %rd148;
	mov.u64 	%rd150, __unnamed_1;
	cvta.global.u64 	%rd151, %rd150;
	{ // callseq 140, 0
	.param .b64 param0;
	st.param.b64 	[param0], %rd147;
	.param .b64 param1;
	st.param.b64 	[param1], %rd149;
	.param .b32 param2;
	st.param.b32 	[param2], 190;
	.param .b64 param3;
	st.param.b64 	[param3], %rd151;
	.param .b64 param4;
	st.param.b64 	[param4], 1;
	call.uni 
	__assertfail, 
	(
	param0, 
	param1, 
	param2, 
	param3, 
	param4
	);
	} // callseq 140
$L__BB5_270:
	mul.wide.s32 	%rd152, %r189, 16;
	add.s64 	%rd153, %rd13, %rd152;
	add.s64 	%rd73, %rd153, 8;
	ld.global.u32 	%r518, [%rd153+8];
$L__BB5_271:
	setp.gt.s32 	%p35, %r189, -1;
	ld.global.u32 	%r216, [%rd13+89288];
	setp.lt.s32 	%p36, %r189, %r216;
	and.pred  	%p37, %p35, %p36;
	@%p37 bra 	$L__BB5_273;
	mov.u64 	%rd154, $str$11;
	cvta.global.u64 	%rd155, %rd154;
	mov.u64 	%rd156, $str$5;
	cvta.global.u64 	%rd157, %rd156;
	mov.u64 	%rd158, __unnamed_2;
	cvta.global.u64 	%rd159, %rd158;
	{ // callseq 141, 0
	.param .b64 param0;
	st.param.b64 	[param0], %rd155;
	.param .b64 param1;
	st.param.b64 	[param1], %rd157;
	.param .b32 param2;
	st.param.b32 	[param2], 198;
	.param .b64 param3;
	st.param.b64 	[param3], %rd159;
	.param .b64 param4;
	st.param.b64 	[param4], 1;
	call.uni 
	__assertfail, 
	(
	param0, 
	param1, 
	param2, 
	param3, 
	param4
	);
	} // callseq 141
$L__BB5_273:
	ld.global.u32 	%r217, [%rd73+4];
	setp.gt.s32 	%p38, %r518, %r217;
	@%p38 bra 	$L__BB5_277;
	mul.wide.s32 	%rd160, %r518, 4;
	add.s64 	%rd161, %rd13, %rd160;
	ld.global.u32 	%r218, [%rd161+52992];
	setp.ne.s32 	%p39, %r218, %r178;
	add.s32 	%r518, %r518, 1;
	@%p39 bra 	$L__BB5_271;
	add.s32 	%r517, %r517, 1;
	setp.ne.s32 	%p40, %r517, %r176;
	@%p40 bra 	$L__BB5_268;
$L__BB5_276:
	atom.global.add.u32 	%r219, [%rd12], 1;
	atom.global.add.u32 	%r220, [%rd11], 1;
	shl.b32 	%r221, %r220, 1;
	mul.wide.s32 	%rd162, %r221, 4;
	add.s64 	%rd163, %rd10, %rd162;
	st.global.u32 	[%rd163], %r1;
	st.global.u32 	[%rd163+4], %r178;
	shl.b32 	%r222, %r219, 1;
	mul.wide.s32 	%rd164, %r222, 4;
	add.s64 	%rd165, %rd9, %rd164;
	st.global.u32 	[%rd165], %r1;
	st.global.u32 	[%rd165+4], %r178;
$L__BB5_277:
	add.s32 	%r513, %r177, 1;
	setp.eq.s32 	%p41, %r177, %r174;
	@%p41 bra 	$L__BB5_102;
	bra.uni 	$L__BB5_251;

}
	// .globl	_Z49run_single_step_vectorvertex_embedding_per_vertexILm6EEvPviP3CSRS0_S0_PiS0_S3_PV13BUFFER_STATUSS0_S3_S6_PViS3_S3_i
.visible .entry _Z49run_single_step_vectorvertex_embedding_per_vertexILm6EEvPviP3CSRS0_S0_PiS0_S3_PV13BUFFER_STATUSS0_S3_S6_PViS3_S3_i(
	.param .u64 .ptr .align 1 _Z49run_single_step_vectorvertex_embedding_per_vertexILm6EEvPviP3CSRS0_S0_PiS0_S3_PV13BUFFER_STATUSS0_S3_S6_PViS3_S3_i_param_0,
	.param .u32 _Z49run_single_step_vectorvertex_embedding_per_vertexILm6EEvPviP3CSRS0_S0_PiS0_S3_PV13BUFFER_STATUSS0_S3_S6_PViS3_S3_i_param_1,
	.param .u64 .ptr .align 1 _Z49run_single_step_vectorvertex_embedding_per_vertexILm6EEvPviP3CSRS0_S0_PiS0_S3_PV13BUFFER_STATUSS0_S3_S6_PViS3_S3_i_param_2,
	.param .u64 .ptr .align 1 _Z49run_single_step_vectorvertex_embedding_per_vertexILm6EEvPviP3CSRS0_S0_PiS0_S3_PV13BUFFER_STATUSS0_S3_S6_PViS3_S3_i_param_3,
	.param .u64 .ptr .align 1 _Z49run_single_step_vectorvertex_embedding_per_vertexILm6EEvPviP3CSRS0_S0_PiS0_S3_PV13BUFFER_STATUSS0_S3_S6_PViS3_S3_i_param_4,
	.param .u64 .ptr .align 1 _Z49run_single_step_vectorvertex_embedding_per_vertexILm6EEvPviP3CSRS0_S0_PiS0_S3_PV13BUFFER_STATUSS0_S3_S6_PViS3_S3_i_param_5,
	.param .u64 .ptr .align 1 _Z49run_single_step_vectorvertex_embedding_per_vertexILm6EEvPviP3CSRS0_S0_PiS0_S3_PV13BUFFER_STATUSS0_S3_S6_PViS3_S3_i_param_6,
	.param .u64 .ptr .align 1 _Z49run_single_step_vectorvertex_embedding_per_vertexILm6EEvPviP3CSRS0_S0_PiS0_S3_PV13BUFFER_STATUSS0_S3_S6_PViS3_S3_i_param_7,
	.param .u64 .ptr .align 1 _Z49run_single_step_vectorvertex_embedding_per_vertexILm6EEvPviP3CSRS0_S0_PiS0_S3_PV13BUFFER_STATUSS0_S3_S6_PViS3_S3_i_param_8,
	.param .u64 .ptr .align 1 _Z49run_single_step_vectorvertex_embedding_per_vertexILm6EEvPviP3CSRS0_S0_PiS0_S3_PV13BUFFER_STATUSS0_S3_S6_PViS3_S3_i_param_9,
	.param .u64 .ptr .align 1 _Z49run_single_step_vectorvertex_embedding_per_vertexILm6EEvPviP3CSRS0_S0_PiS0_S3_PV13BUFFER_STATUSS0_S3_S6_PViS3_S3_i_param_10,
	.param .u64 .ptr .align 1 _Z49run_single_step_vectorvertex_embedding_per_vertexILm6EEvPviP3CSRS0_S0_PiS0_S3_PV13BUFFER_STATUSS0_S3_S6_PViS3_S3_i_param_11,
	.param .u64 .ptr .align 1 _Z49run_single_step_vectorvertex_embedding_per_vertexILm6EEvPviP3CSRS0_S0_PiS0_S3_PV13BUFFER_STATUSS0_S3_S6_PViS3_S3_i_param_12,
	.param .u64 .ptr .align 1 _Z49run_single_step_vectorvertex_embedding_per_vertexILm6EEvPviP3CSRS0_S0_PiS0_S3_PV13BUFFER_STATUSS0_S3_S6_PViS3_S3_i_param_13,
	.param .u64 .ptr .align 1 _Z49run_single_step_vectorvertex_embedding_per_vertexILm6EEvPviP3CSRS0_S0_PiS0_S3_PV13BUFFER_STATUSS0_S3_S6_PViS3_S3_i_param_14,
	.param .u32 _Z49run_single_step_vectorvertex_embedding_per_vertexILm6EEvPviP3CSRS0_S0_PiS0_S3_PV13BUFFER_STATUSS0_S3_S6_PViS3_S3_i_param_15
)
{
	.local .align 8 .b8 	__local_depot6[40];
	.reg .b64 	%SP;
	.reg .b64 	%SPL;
	.reg .pred 	%p<295>;
	.reg .b16 	%rs<64>;
	.reg .b32 	%r<575>;
	.reg .b64 	%rd<696>;

	mov.u64 	%SPL, __local_depot6;
	cvta.local.u64 	%SP, %SPL;
	ld.param.u64 	%rd82, [_Z49run_single_step_vectorvertex_embedding_per_vertexILm6EEvPviP3CSRS0_S0_PiS0_S3_PV13BUFFER_STATUSS0_S3_S6_PViS3_S3_i_param_0];
	ld.param.u32 	%r223, [_Z49run_single_step_vectorvertex_embedding_per_vertexILm6EEvPviP3CSRS0_S0_PiS0_S3_PV13BUFFER_STATUSS0_S3_S6_PViS3_S3_i_param_1];
	ld.param.u64 	%rd83, [_Z49run_single_step_vectorvertex_embedding_per_vertexILm6EEvPviP3CSRS0_S0_PiS0_S3_PV13BUFFER_STATUSS0_S3_S6_PViS3_S3_i_param_2];
	ld.param.u64 	%rd84, [_Z49run_single_step_vectorvertex_embedding_per_vertexILm6EEvPviP3CSRS0_S0_PiS0_S3_PV13BUFFER_STATUSS0_S3_S6_PViS3_S3_i_param_3];
	ld.param.u64 	%rd85, [_Z49run_single_step_vectorvertex_embedding_per_vertexILm6EEvPviP3CSRS0_S0_PiS0_S3_PV13BUFFER_STATUSS0_S3_S6_PViS3_S3_i_param_4];
	ld.param.u64 	%rd86, [_Z49run_single_step_vectorvertex_embedding_per_vertexILm6EEvPviP3CSRS0_S0_PiS0_S3_PV13BUFFER_STATUSS0_S3_S6_PViS3_S3_i_param_5];
	ld.param.u64 	%rd87, [_Z49run_single_step_vectorvertex_embedding_per_vertexILm6EEvPviP3CSRS0_S0_PiS0_S3_PV13BUFFER_STATUSS0_S3_S6_PViS3_S3_i_param_6];
	ld.param.u64 	%rd88, [_Z49run_single_step_vectorvertex_embedding_per_vertexILm6EEvPviP3CSRS0_S0_PiS0_S3_PV13BUFFER_STATUSS0_S3_S6_PViS3_S3_i_param_7];
	ld.param.u64 	%rd89, [_Z49run_single_step_vectorvertex_embedding_per_vertexILm6EEvPviP3CSRS0_S0_PiS0_S3_PV13BUFFER_STATUSS0_S3_S6_PViS3_S3_i_param_8];
	ld.param.u64 	%rd90, [_Z49run_single_step_vectorvertex_embedding_per_vertexILm6EEvPviP3CSRS0_S0_PiS0_S3_PV13BUFFER_STATUSS0_S3_S6_PViS3_S3_i_param_9];
	ld.param.u64 	%rd91, [_Z49run_single_step_vectorvertex_embedding_per_vertexILm6EEvPviP3CSRS0_S0_PiS0_S3_PV13BUFFER_STATUSS0_S3_S6_PViS3_S3_i_param_10];
	ld.param.u64 	%rd92, [_Z49run_single_step_vectorvertex_embedding_per_vertexILm6EEvPviP3CSRS0_S0_PiS0_S3_PV13BUFFER_STATUSS0_S3_S6_PViS3_S3_i_param_11];
	ld.param.u64 	%rd93, [_Z49run_single_step_vectorvertex_embedding_per_vertexILm6EEvPviP3CSRS0_S0_PiS0_S3_PV13BUFFER_STATUSS0_S3_S6_PViS3_S3_i_param_12];
	ld.param.u64 	%rd94, [_Z49run_single_step_vectorvertex_embedding_per_vertexILm6EEvPviP3CSRS0_S0_PiS0_S3_PV13BUFFER_STATUSS0_S3_S6_PViS3_S3_i_param_13];
	ld.param.u64 	%rd95, [_Z49run_single_step_vectorvertex_embedding_per_vertexILm6EEvPviP3CSRS0_S0_PiS0_S3_PV13BUFFER_STATUSS0_S3_S6_PViS3_S3_i_param_14];
	cvta.to.global.u64 	%rd1, %rd82;
	cvta.to.global.u64 	%rd2, %rd92;
	cvta.to.global.u64 	%rd3, %rd95;
	cvta.to.global.u64 	%rd4, %rd90;
	cvta.to.global.u64 	%rd5, %rd89;
	cvta.to.global.u64 	%rd6, %rd94;
	cvta.to.global.u64 	%rd7, %rd91;
	cvta.to.global.u64 	%rd8, %rd93;
	cvta.to.global.u64 	%rd9, %rd85;
	cvta.to.global.u64 	%rd10, %rd87;
	cvta.to.global.u64 	%rd11, %rd88;
	cvta.to.global.u64 	%rd12, %rd86;
	cvta.to.global.u64 	%rd13, %rd83;
	cvta.to.global.u64 	%rd14, %rd84;
	add.u64 	%rd96, %SP, 0;
	add.u64 	%rd15, %SPL, 0;
	add.u64 	%rd16, %SPL, 0;
	add.u64 	%rd17, %SPL, 0;
	add.u64 	%rd18, %SPL, 8;
	mov.u32 	%r225, %ctaid.x;
	mov.u32 	%r226, %ntid.x;
	mov.u32 	%r227, %tid.x;
	mad.lo.s32 	%r1, %r225, %r226, %r227;
	setp.ge.s32 	%p5, %r1, %r223;
	@%p5 bra 	$L__BB6_277;
	ld.param.u32 	%r508, [_Z49run_single_step_vectorvertex_embedding_per_vertexILm6EEvPviP3CSRS0_S0_PiS0_S3_PV13BUFFER_STATUSS0_S3_S6_PViS3_S3_i_param_15];
	setp.ne.s32 	%p6, %r508, 0;
	@%p6 bra 	$L__BB6_278;
	mov.b32 	%r509, 0;
	mov.u64 	%rd546, $str$9;
$L__BB6_3:
	ld.param.u32 	%r507, [_Z49run_single_step_vectorvertex_embedding_per_vertexILm6EEvPviP3CSRS0_S0_PiS0_S3_PV13BUFFER_STATUSS0_S3_S6_PViS3_S3_i_param_1];
	mad.lo.s32 	%r361, %r509, %r507, %r1;
	add.s32 	%r509, %r509, 1;
	mul.wide.s32 	%rd540, %r361, 8;
	add.s64 	%rd19, %rd14, %rd540;
	ld.global.u32 	%r362, [%rd19];
	mul.wide.s32 	%rd541, %r362, 28;
	add.s64 	%rd20, %rd1, %rd541;
	mov.b64 	%rd689, 0;
$L__BB6_4:
	add.s64 	%rd542, %rd20, %rd689;
	ld.global.u8 	%rs45, [%rd542];
	add.s64 	%rd543, %rd18, %rd689;
	st.local.u8 	[%rd543], %rs45;
	add.s64 	%rd22, %rd689, 1;
	setp.lt.u64 	%p217, %rd689, 27;
	mov.u64 	%rd689, %rd22;
	@%p217 bra 	$L__BB6_4;
	ld.global.u32 	%r363, [%rd19+4];
	mul.wide.s32 	%rd544, %r363, 4;
	add.s64 	%rd545, %rd18, %rd544;
	ld.local.u32 	%r4, [%rd545];
	ld.global.u32 	%r510, [%rd13+89288];
	setp.lt.s32 	%p218, %r4, %r510;
	setp.gt.s32 	%p219, %r4, -1;
	and.pred  	%p220, %p219, %p218;
	@%p220 bra 	$L__BB6_7;
	st.local.v2.u32 	[%rd17], {%r4, %r510};
	cvta.global.u64 	%rd547, %rd546;
	{ // callseq 241, 0
	.param .b64 param0;
	st.param.b64 	[param0], %rd547;
	.param .b64 param1;
	st.param.b64 	[param1], %rd96;
	.param .b32 retval0;
	call.uni (retval0), 
	vprintf, 
	(
	param0, 
	param1
	);
	ld.param.b32 	%r364, [retval0];
	} // callseq 241
	mov.u64 	%rd549, $str$10;
	cvta.global.u64 	%rd550, %rd549;
	mov.u64 	%rd551, $str$5;
	cvta.global.u64 	%rd552, %rd551;
	mov.u64 	%rd553, __unnamed_1;
	cvta.global.u64 	%rd554, %rd553;
	{ // callseq 242, 0
	.param .b64 param0;
	st.param.b64 	[param0], %rd550;
	.param .b64 param1;
	st.param.b64 	[param1], %rd552;
	.param .b32 param2;
	st.param.b32 	[param2], 190;
	.param .b64 param3;
	st.param.b64 	[param3], %rd554;
	.param .b64 param4;
	st.param.b64 	[param4], 1;
	call.uni 
	__assertfail, 
	(
	param0, 
	param1, 
	param2, 
	param3, 
	param4
	);
	} // callseq 242
	ld.global.u32 	%r510, [%rd13+89288];
$L__BB6_7:
	mul.wide.s32 	%rd555, %r4, 16;
	add.s64 	%rd556, %rd13, %rd555;
	add.s64 	%rd23, %rd556, 8;
	ld.global.u32 	%r511, [%rd556+8];
	setp.lt.s32 	%p221, %r4, %r510;
	and.pred  	%p223, %p219, %p221;
	@%p223 bra 	$L__BB6_9;
	mov.u64 	%rd557, $str$11;
	cvta.global.u64 	%rd558, %rd557;
	mov.u64 	%rd559, $str$5;
	cvta.global.u64 	%rd560, %rd559;
	mov.u64 	%rd561, __unnamed_2;
	cvta.global.u64 	%rd562, %rd561;
	{ // callseq 243, 0
	.param .b64 param0;
	st.param.b64 	[param0], %rd558;
	.param .b64 param1;
	st.param.b64 	[param1], %rd560;
	.param .b32 param2;
	st.param.b32 	[param2], 198;
	.param .b64 param3;
	st.param.b64 	[param3], %rd562;
	.param .b64 param4;
	st.param.b64 	[param4], 1;
	call.uni 
	__assertfail, 
	(
	param0, 
	param1, 
	param2, 
	param3, 
	param4
	);
	} // callseq 243
$L__BB6_9:
	ld.global.u32 	%r9, [%rd23+4];
	setp.gt.s32 	%p224, %r511, %r9;
	@%p224 bra 	$L__BB6_101;
	ld.local.u32 	%r10, [%rd18];
	ld.local.u32 	%r11, [%rd18+24];
	max.u32 	%r366, %r11, 1;
	and.b32  	%r12, %r11, 3;
	and.b32  	%r13, %r11, -4;
	and.b32  	%r14, %r366, 3;
	and.b32  	%r15, %r366, -4;
$L__BB6_11:
	mov.u32 	%r16, %r511;
	mul.wide.s32 	%rd563, %r16, 4;
	add.s64 	%rd564, %rd13, %rd563;
	ld.global.u32 	%r17, [%rd564+52992];
	setp.gt.s32 	%p225, %r10, %r17;
	@%p225 bra 	$L__BB6_100;
	setp.eq.s32 	%p226, %r11, 0;
	@%p226 bra 	$L__BB6_36;
	mov.b16 	%rs50, 0;
	mov.b32 	%r512, 0;
$L__BB6_14:
	mul.wide.u32 	%rd565, %r512, 4;
	add.s64 	%rd566, %rd18, %rd565;
	ld.local.u32 	%r19, [%rd566];
	and.b16  	%rs47, %rs50, 255;
	setp.ne.s16 	%p227, %rs47, 0;
	@%p227 bra 	$L__BB6_22;
	ld.global.u32 	%r20, [%rd13+89288];
	setp.lt.s32 	%p228, %r19, %r20;
	setp.gt.s32 	%p229, %r19, -1;
	and.pred  	%p230, %p229, %p228;
	@%p230 bra 	$L__BB6_17;
	st.local.v2.u32 	[%rd16], {%r19, %r20};
	mov.u64 	%rd567, $str$9;
	cvta.global.u64 	%rd568, %rd567;
	add.u64 	%rd569, %SP, 0;
	{ // callseq 244, 0
	.param .b64 param0;
	st.param.b64 	[param0], %rd568;
	.param .b64 param1;
	st.param.b64 	[param1], %rd569;
	.param .b32 retval0;
	call.uni (retval0), 
	vprintf, 
	(
	param0, 
	param1
	);
	ld.param.b32 	%r368, [retval0];
	} // callseq 244
	mov.u64 	%rd570, $str$10;
	cvta.global.u64 	%rd571, %rd570;
	mov.u64 	%rd572, $str$5;
	cvta.global.u64 	%rd573, %rd572;
	mov.u64 	%rd574, __unnamed_1;
	cvta.global.u64 	%rd575, %rd574;
	{ // callseq 245, 0
	.param .b64 param0;
	st.param.b64 	[param0], %rd571;
	.param .b64 param1;
	st.param.b64 	[param1], %rd573;
	.param .b32 param2;
	st.param.b32 	[param2], 190;
	.param .b64 param3;
	st.param.b64 	[param3], %rd575;
	.param .b64 param4;
	st.param.b64 	[param4], 1;
	call.uni 
	__assertfail, 
	(
	param0, 
	param1, 
	param2, 
	param3, 
	param4
	);
	} // callseq 245
$L__BB6_17:
	mul.wide.s32 	%rd576, %r19, 16;
	add.s64 	%rd577, %rd13, %rd576;
	add.s64 	%rd24, %rd577, 8;
	ld.global.u32 	%r513, [%rd577+8];
$L__BB6_18:
	ld.global.u32 	%r370, [%rd13+89288];
	setp.lt.s32 	%p232, %r19, %r370;
	and.pred  	%p233, %p229, %p232;
	@%p233 bra 	$L__BB6_20;
	mov.u64 	%rd578, $str$11;
	cvta.global.u64 	%rd579, %rd578;
	mov.u64 	%rd580, $str$5;
	cvta.global.u64 	%rd581, %rd580;
	mov.u64 	%rd582, __unnamed_2;
	cvta.global.u64 	%rd583, %rd582;
	{ // callseq 246, 0
	.param .b64 param0;
	st.param.b64 	[param0], %rd579;
	.param .b64 param1;
	st.param.b64 	[param1], %rd581;
	.param .b32 param2;
	st.param.b32 	[param2], 198;
	.param .b64 param3;
	st.param.b64 	[param3], %rd583;
	.param .b64 param4;
	st.param.b64 	[param4], 1;
	call.uni 
	__assertfail, 
	(
	param0, 
	param1, 
	param2, 
	param3, 
	param4
	);
	} // callseq 246
$L__BB6_20:
	ld.global.u32 	%r371, [%rd24+4];
	setp.gt.s32 	%p234, %r513, %r371;
	@%p234 bra 	$L__BB6_22;
	mul.wide.s32 	%rd584, %r513, 4;
	add.s64 	%rd585, %rd13, %rd584;
	ld.global.u32 	%r372, [%rd585+52992];
	setp.eq.s32 	%p235, %r372, %r17;
	add.s32 	%r513, %r513, 1;
	mov.b16 	%rs51, 1;
	@%p235 bra 	$L__BB6_23;
	bra.uni 	$L__BB6_18;
$L__BB6_22:
	and.b16  	%rs49, %rs50, 255;
	setp.ne.s16 	%p236, %rs49, 0;
	setp.gt.s32 	%p237, %r19, %r17;
	and.pred  	%p238, %p236, %p237;
	mov.u16 	%rs51, %rs50;
	@%p238 bra 	$L__BB6_100;
$L__BB6_23:
	add.s32 	%r512, %r512, 1;
	setp.ne.s32 	%p239, %r512, %r11;
	mov.u16 	%rs50, %rs51;
	@%p239 bra 	$L__BB6_14;
	mov.b32 	%r514, 0;
$L__BB6_25:
	mul.wide.u32 	%rd586, %r514, 4;
	add.s64 	%rd587, %rd18, %rd586;
	ld.local.u32 	%r374, [%rd587];
	setp.eq.s32 	%p240, %r374, %r17;
	@%p240 bra 	$L__BB6_100;
	add.s32 	%r514, %r514, 1;
	setp.ne.s32 	%p241, %r514, %r11;
	@%p241 bra 	$L__BB6_25;
	mov.b32 	%r515, 0;
$L__BB6_28:
	mul.wide.u32 	%rd588, %r515, 4;
	add.s64 	%rd589, %rd18, %rd588;
	ld.local.u32 	%r28, [%rd589];
	ld.global.u32 	%r29, [%rd13+89288];
	setp.lt.s32 	%p242, %r28, %r29;
	setp.gt.s32 	%p243, %r28, -1;
	and.pred  	%p244, %p243, %p242;
	@%p244 bra 	$L__BB6_30;
	st.local.v2.u32 	[%rd15], {%r28, %r29};
	mov.u64 	%rd590, $str$9;
	cvta.global.u64 	%rd591, %rd590;
	add.u64 	%rd592, %SP, 0;
	{ // callseq 247, 0
	.param .b64 param0;
	st.param.b64 	[param0], %rd591;
	.param .b64 param1;
	st.param.b64 	[param1], %rd592;
	.param .b32 retval0;
	call.uni (retval0), 
	vprintf, 
	(
	param0, 
	param1
	);
	ld.param.b32 	%r376, [retval0];
	} // callseq 247
	mov.u64 	%rd593, $str$10;
	cvta.global.u64 	%rd594, %rd593;
	mov.u64 	%rd595, $str$5;
	cvta.global.u64 	%rd596, %rd595;
	mov.u64 	%rd597, __unnamed_1;
	cvta.global.u64 	%rd598, %rd597;
	{ // callseq 248, 0
	.param .b64 param0;
	st.param.b64 	[param0], %rd594;
	.param .b64 param1;
	st.param.b64 	[param1], %rd596;
	.param .b32 param2;
	st.param.b32 	[param2], 190;
	.param .b64 param3;
	st.param.b64 	[param3], %rd598;
	.param .b64 param4;
	st.param.b64 	[param4], 1;
	call.uni 
	__assertfail, 
	(
	param0, 
	param1, 
	param2, 
	param3, 
	param4
	);
	} // callseq 248
$L__BB6_30:
	mul.wide.s32 	%rd599, %r28, 16;
	add.s64 	%rd600, %rd13, %rd599;
	add.s64 	%rd25, %rd600, 8;
	ld.global.u32 	%r516, [%rd600+8];
$L__BB6_31:
	ld.global.u32 	%r378, [%rd13+89288];
	setp.lt.s32 	%p246, %r28, %r378;
	and.pred  	%p247, %p243, %p246;
	@%p247 bra 	$L__BB6_33;
	mov.u64 	%rd601, $str$11;
	cvta.global.u64 	%rd602, %rd601;
	mov.u64 	%rd603, $str$5;
	cvta.global.u64 	%rd604, %rd603;
	mov.u64 	%rd605, __unnamed_2;
	cvta.global.u64 	%rd606, %rd605;
	{ // callseq 249, 0
	.param .b64 param0;
	st.param.b64 	[param0], %rd602;
	.param .b64 param1;
	st.param.b64 	[param1], %rd604;
	.param .b32 param2;
	st.param.b32 	[param2], 198;
	.param .b64 param3;
	st.param.b64 	[param3], %rd606;
	.param .b64 param4;
	st.param.b64 	[param4], 1;
	call.uni 
	__assertfail, 
	(
	param0, 
	param1, 
	param2, 
	param3, 
	param4
	);
	} // callseq 249
$L__BB6_33:
	ld.global.u32 	%r379, [%rd25+4];
	setp.gt.s32 	%p248, %r516, %r379;
	@%p248 bra 	$L__BB6_100;
	mul.wide.s32 	%rd607, %r516, 4;
	add.s64 	%rd608, %rd13, %rd607;
	ld.global.u32 	%r380, [%rd608+52992];
	setp.ne.s32 	%p249, %r380, %r17;
	add.s32 	%r516, %r516, 1;
	@%p249 bra 	$L__BB6_31;
	add.s32 	%r515, %r515, 1;
	setp.ne.s32 	%p250, %r515, %r11;
	@%p250 bra 	$L__BB6_28;
$L__BB6_36:
	ld.volatile.global.u32 	%r381, [%rd8];
	setp.eq.s32 	%p251, %r381, 0;
	@%p251 bra 	$L__BB6_69;
	setp.ne.s32 	%p252, %r381, 1;
	@%p252 bra 	$L__BB6_100;
	atom.global.add.u32 	%r520, [%rd7], 1;
	setp.lt.u32 	%p254, %r520, 320;
	mov.pred 	%p293, -1;
	@%p254 bra 	$L__BB6_48;
	mov.b32 	%r517, 1;
$L__BB6_40:
	setp.eq.s32 	%p293, %r517, 0;
	@%p293 bra 	$L__BB6_44;
	atom.global.add.u32 	%r383, [%rd7], -1;
$L__BB6_42:
	ld.volatile.global.u32 	%r384, [%rd5];
	setp.eq.s32 	%p255, %r384, 1;
	@%p255 bra 	$L__BB6_42;
	mov.b32 	%r517, 0;
	st.volatile.global.u32 	[%rd8], %r517;
	st.volatile.global.u32 	[%rd5], %r517;
	atom.global.add.u32 	%r520, [%rd11], 1;
	bra.uni 	$L__BB6_47;
$L__BB6_44:
	atom.global.add.u32 	%r386, [%rd11], -1;
$L__BB6_45:
	ld.volatile.global.u32 	%r387, [%rd2];
	setp.eq.s32 	%p256, %r387, 1;
	@%p256 bra 	$L__BB6_45;
	mov.b32 	%r389, 0;
	st.volatile.global.u32 	[%rd2], %r389;
	mov.b32 	%r517, 1;
	st.volatile.global.u32 	[%rd8], %r517;
	atom.global.add.u32 	%r520, [%rd7], 1;
$L__BB6_47:
	setp.gt.u32 	%p257, %r520, 319;
	@%p257 bra 	$L__BB6_40;
$L__BB6_48:
	@%p293 bra 	$L__BB6_59;
	mul.wide.u32 	%rd609, %r520, 32;
	add.s64 	%rd26, %rd10, %rd609;
	@%p226 bra 	$L__BB6_57;
	setp.lt.u32 	%p259, %r11, 4;
	mov.b32 	%r522, 0;
	@%p259 bra 	$L__BB6_53;
	mov.b32 	%r521, 0;
$L__BB6_52:
	mul.wide.u32 	%rd610, %r521, 4;
	add.s64 	%rd611, %rd18, %rd610;
	ld.local.u32 	%r392, [%rd611];
	ld.global.u32 	%r393, [%rd26+28];
	add.s32 	%r394, %r393, 1;
	st.global.u32 	[%rd26+28], %r394;
	mul.wide.u32 	%rd612, %r393, 4;
	add.s64 	%rd613, %rd26, %rd612;
	st.global.u32 	[%rd613], %r392;
	ld.local.u32 	%r395, [%rd611+4];
	ld.global.u32 	%r396, [%rd26+28];
	add.s32 	%r397, %r396, 1;
	st.global.u32 	[%rd26+28], %r397;
	mul.wide.u32 	%rd614, %r396, 4;
	add.s64 	%rd615, %rd26, %rd614;
	st.global.u32 	[%rd615], %r395;
	ld.local.u32 	%r398, [%rd611+8];
	ld.global.u32 	%r399, [%rd26+28];
	add.s32 	%r400, %r399, 1;
	st.global.u32 	[%rd26+28], %r400;
	mul.wide.u32 	%rd616, %r399, 4;
	add.s64 	%rd617, %rd26, %rd616;
	st.global.u32 	[%rd617], %r398;
	ld.local.u32 	%r401, [%rd611+12];
	ld.global.u32 	%r402, [%rd26+28];
	add.s32 	%r403, %r402, 1;
	st.global.u32 	[%rd26+28], %r403;
	mul.wide.u32 	%rd618, %r402, 4;
	add.s64 	%rd619, %rd26, %rd618;
	st.global.u32 	[%rd619], %r401;
	add.s32 	%r521, %r521, 4;
	setp.ne.s32 	%p260, %r521, %r13;
	mov.u32 	%r522, %r13;
	@%p260 bra 	$L__BB6_52;
$L__BB6_53:
	setp.eq.s32 	%p261, %r12, 0;
	@%p261 bra 	$L__BB6_57;
	setp.eq.s32 	%p262, %r12, 1;
	mul.wide.u32 	%rd620, %r522, 4;
	add.s64 	%rd27, %rd18, %rd620;
	ld.local.u32 	%r404, [%rd27];
	ld.global.u32 	%r405, [%rd26+28];
	add.s32 	%r406, %r405, 1;
	st.global.u32 	[%rd26+28], %r406;
	mul.wide.u32 	%rd621, %r405, 4;
	add.s64 	%rd622, %rd26, %rd621;
	st.global.u32 	[%rd622], %r404;
	@%p262 bra 	$L__BB6_57;
	setp.eq.s32 	%p263, %r12, 2;
	ld.local.u32 	%r407, [%rd27+4];
	ld.global.u32 	%r408, [%rd26+28];
	add.s32 	%r409, %r408, 1;
	st.global.u32 	[%rd26+28], %r409;
	mul.wide.u32 	%rd623, %r408, 4;
	add.s64 	%rd624, %rd26, %rd623;
	st.global.u32 	[%rd624], %r407;
	@%p263 bra 	$L__BB6_57;
	ld.local.u32 	%r410, [%rd27+8];
	ld.global.u32 	%r411, [%rd26+28];
	add.s32 	%r412, %r411, 1;
	st.global.u32 	[%rd26+28], %r412;
	mul.wide.u32 	%rd625, %r411, 4;
	add.s64 	%rd626, %rd26, %rd625;
	st.global.u32 	[%rd626], %r410;
$L__BB6_57:
	ld.global.u32 	%r413, [%rd26+28];
	add.s32 	%r414, %r413, 1;
	st.global.u32 	[%rd26+28], %r414;
	mul.wide.u32 	%rd627, %r413, 4;
	add.s64 	%rd628, %rd26, %rd627;
	st.global.u32 	[%rd628], %r17;
	atom.global.add.u32 	%r415, [%rd6], 1;
	setp.lt.u32 	%p264, %r415, 320;
	@%p264 bra 	$L__BB6_100;
	mov.b32 	%r416, 1;
	st.volatile.global.u32 	[%rd5], %r416;
	bra.uni 	$L__BB6_100;
$L__BB6_59:
	mul.wide.u32 	%rd629, %r520, 32;
	add.s64 	%rd28, %rd4, %rd629;
	@%p226 bra 	$L__BB6_67;
	setp.lt.u32 	%p266, %r11, 4;
	mov.b32 	%r524, 0;
	@%p266 bra 	$L__BB6_63;
	mov.b32 	%r523, 0;
$L__BB6_62:
	mul.wide.u32 	%rd630, %r523, 4;
	add.s64 	%rd631, %rd18, %rd630;
	ld.local.u32 	%r419, [%rd631];
	ld.global.u32 	%r420, [%rd28+28];
	add.s32 	%r421, %r420, 1;
	st.global.u32 	[%rd28+28], %r421;
	mul.wide.u32 	%rd632, %r420, 4;
	add.s64 	%rd633, %rd28, %rd632;
	st.global.u32 	[%rd633], %r419;
	ld.local.u32 	%r422, [%rd631+4];
	ld.global.u32 	%r423, [%rd28+28];
	add.s32 	%r424, %r423, 1;
	st.global.u32 	[%rd28+28], %r424;
	mul.wide.u32 	%rd634, %r423, 4;
	add.s64 	%rd635, %rd28, %rd634;
	st.global.u32 	[%rd635], %r422;
	ld.local.u32 	%r425, [%rd631+8];
	ld.global.u32 	%r426, [%rd28+28];
	add.s32 	%r427, %r426, 1;
	st.global.u32 	[%rd28+28], %r427;
	mul.wide.u32 	%rd636, %r426, 4;
	add.s64 	%rd637, %rd28, %rd636;
	st.global.u32 	[%rd637], %r425;
	ld.local.u32 	%r428, [%rd631+12];
	ld.global.u32 	%r429, [%rd28+28];
	add.s32 	%r430, %r429, 1;
	st.global.u32 	[%rd28+28], %r430;
	mul.wide.u32 	%rd638, %r429, 4;
	add.s64 	%rd639, %rd28, %rd638;
	st.global.u32 	[%rd639], %r428;
	add.s32 	%r523, %r523, 4;
	setp.ne.s32 	%p267, %r523, %r13;
	mov.u32 	%r524, %r13;
	@%p267 bra 	$L__BB6_62;
$L__BB6_63:
	setp.eq.s32 	%p268, %r12, 0;
	@%p268 bra 	$L__BB6_67;
	setp.eq.s32 	%p269, %r12, 1;
	mul.wide.u32 	%rd640, %r524, 4;
	add.s64 	%rd29, %rd18, %rd640;
	ld.local.u32 	%r431, [%rd29];
	ld.global.u32 	%r432, [%rd28+28];
	add.s32 	%r433, %r432, 1;
	st.global.u32 	[%rd28+28], %r433;
	mul.wide.u32 	%rd641, %r432, 4;
	add.s64 	%rd642, %rd28, %rd641;
	st.global.u32 	[%rd642], %r431;
	@%p269 bra 	$L__BB6_67;
	setp.eq.s32 	%p270, %r12, 2;
	ld.local.u32 	%r434, [%rd29+4];
	ld.global.u32 	%r435, [%rd28+28];
	add.s32 	%r436, %r435, 1;
	st.global.u32 	[%rd28+28], %r436;
	mul.wide.u32 	%rd643, %r435, 4;
	add.s64 	%rd644, %rd28, %rd643;
	st.global.u32 	[%rd644], %r434;
	@%p270 bra 	$L__BB6_67;
	ld.local.u32 	%r437, [%rd29+8];
	ld.global.u32 	%r438, [%rd28+28];
	add.s32 	%r439, %r438, 1;
	st.global.u32 	[%rd28+28], %r439;
	mul.wide.u32 	%rd645, %r438, 4;
	add.s64 	%rd646, %rd28, %rd645;
	st.global.u32 	[%rd646], %r437;
$L__BB6_67:
	ld.global.u32 	%r440, [%rd28+28];
	add.s32 	%r441, %r440, 1;
	st.global.u32 	[%rd28+28], %r441;
	mul.wide.u32 	%rd647, %r440, 4;
	add.s64 	%rd648, %rd28, %rd647;
	st.global.u32 	[%rd648], %r17;
	atom.global.add.u32 	%r442, [%rd3], 1;
	setp.lt.u32 	%p271, %r442, 320;
	@%p271 bra 	$L__BB6_100;
	mov.b32 	%r443, 1;
	st.volatile.global.u32 	[%rd2], %r443;
	bra.uni 	$L__BB6_100;
$L__BB6_69:
	atom.global.add.u32 	%r528, [%rd11], 1;
	setp.lt.u32 	%p273, %r528, 320;
	mov.pred 	%p294, 0;
	@%p273 bra 	$L__BB6_79;
	mov.b32 	%r525, 0;
$L__BB6_71:
	setp.eq.s32 	%p294, %r525, 0;
	@%p294 bra 	$L__BB6_75;
	atom.global.add.u32 	%r445, [%rd7], -1;
$L__BB6_73:
	ld.volatile.global.u32 	%r446, [%rd5];
	setp.eq.s32 	%p274, %r446, 1;
	@%p274 bra 	$L__BB6_73;
	mov.b32 	%r525, 0;
	st.volatile.global.u32 	[%rd8], %r525;
	st.volatile.global.u32 	[%rd5], %r525;
	atom.global.add.u32 	%r528, [%rd11], 1;
	bra.uni 	$L__BB6_78;
$L__BB6_75:
	atom.global.add.u32 	%r448, [%rd11], -1;
$L__BB6_76:
	ld.volatile.global.u32 	%r449, [%rd2];
	setp.eq.s32 	%p275, %r449, 1;
	@%p275 bra 	$L__BB6_76;
	mov.b32 	%r525, 1;
	st.volatile.global.u32 	[%rd8], %r525;
	mov.b32 	%r451, 0;
	st.volatile.global.u32 	[%rd2], %r451;
	atom.global.add.u32 	%r528, [%rd7], 1;
$L__BB6_78:
	setp.gt.u32 	%p276, %r528, 319;
	@%p276 bra 	$L__BB6_71;
$L__BB6_79:
	@%p294 bra 	$L__BB6_90;
	mul.wide.u32 	%rd649, %r528, 32;
	add.s64 	%rd30, %rd10, %rd649;
	@%p226 bra 	$L__BB6_88;
	setp.lt.u32 	%p278, %r11, 4;
	mov.b32 	%r530, 0;
	@%p278 bra 	$L__BB6_84;
	mov.b32 	%r529, 0;
$L__BB6_83:
	mul.wide.u32 	%rd650, %r529, 4;
	add.s64 	%rd651, %rd18, %rd650;
	ld.local.u32 	%r454, [%rd651];
	ld.global.u32 	%r455, [%rd30+28];
	add.s32 	%r456, %r455, 1;
	st.global.u32 	[%rd30+28], %r456;
	mul.wide.u32 	%rd652, %r455, 4;
	add.s64 	%rd653, %rd30, %rd652;
	st.global.u32 	[%rd653], %r454;
	ld.local.u32 	%r457, [%rd651+4];
	ld.global.u32 	%r458, [%rd30+28];
	add.s32 	%r459, %r458, 1;
	st.global.u32 	[%rd30+28], %r459;
	mul.wide.u32 	%rd654, %r458, 4;
	add.s64 	%rd655, %rd30, %rd654;
	st.global.u32 	[%rd655], %r457;
	ld.local.u32 	%r460, [%rd651+8];
	ld.global.u32 	%r461, [%rd30+28];
	add.s32 	%r462, %r461, 1;
	st.global.u32 	[%rd30+28], %r462;
	mul.wide.u32 	%rd656, %r461, 4;
	add.s64 	%rd657, %rd30, %rd656;
	st.global.u32 	[%rd657], %r460;
	ld.local.u32 	%r463, [%rd651+12];
	ld.global.u32 	%r464, [%rd30+28];
	add.s32 	%r465, %r464, 1;
	st.global.u32 	[%rd30+28], %r465;
	mul.wide.u32 	%rd658, %r464, 4;
	add.s64 	%rd659, %rd30, %rd658;
	st.global.u32 	[%rd659], %r463;
	add.s32 	%r529, %r529, 4;
	setp.ne.s32 	%p279, %r529, %r15;
	mov.u32 	%r530, %r15;
	@%p279 bra 	$L__BB6_83;
$L__BB6_84:
	setp.eq.s32 	%p280, %r14, 0;
	@%p280 bra 	$L__BB6_88;
	setp.eq.s32 	%p281, %r14, 1;
	mul.wide.u32 	%rd660, %r530, 4;
	add.s64 	%rd31, %rd18, %rd660;
	ld.local.u32 	%r466, [%rd31];
	ld.global.u32 	%r467, [%rd30+28];
	add.s32 	%r468, %r467, 1;
	st.global.u32 	[%rd30+28], %r468;
	mul.wide.u32 	%rd661, %r467, 4;
	add.s64 	%rd662, %rd30, %rd661;
	st.global.u32 	[%rd662], %r466;
	@%p281 bra 	$L__BB6_88;
	setp.eq.s32 	%p282, %r14, 2;
	ld.local.u32 	%r469, [%rd31+4];
	ld.global.u32 	%r470, [%rd30+28];
	add.s32 	%r471, %r470, 1;
	st.global.u32 	[%rd30+28], %r471;
	mul.wide.u32 	%rd663, %r470, 4;
	add.s64 	%rd664, %rd30, %rd663;
	st.global.u32 	[%rd664], %r469;
	@%p282 bra 	$L__BB6_88;
	ld.local.u32 	%r472, [%rd31+8];
	ld.global.u32 	%r473, [%rd30+28];
	add.s32 	%r474, %r473, 1;
	st.global.u32 	[%rd30+28], %r474;
	mul.wide.u32 	%rd665, %r473, 4;
	add.s64 	%rd666, %rd30, %rd665;
	st.global.u32 	[%rd666], %r472;
$L__BB6_88:
	ld.global.u32 	%r475, [%rd30+28];
	add.s32 	%r476, %r475, 1;
	st.global.u32 	[%rd30+28], %r476;
	mul.wide.u32 	%rd667, %r475, 4;
	add.s64 	%rd668, %rd30, %rd667;
	st.global.u32 	[%rd668], %r17;
	atom.global.add.u32 	%r477, [%rd6], 1;
	setp.lt.u32 	%p283, %r477, 320;
	@%p283 bra 	$L__BB6_100;
	mov.b32 	%r478, 1;
	st.volatile.global.u32 	[%rd5], %r478;
	bra.uni 	$L__BB6_100;
$L__BB6_90:
	mul.wide.u32 	%rd669, %r528, 32;
	add.s64 	%rd32, %rd4, %rd669;
	@%p226 bra 	$L__BB6_98;
	setp.lt.u32 	%p285, %r11, 4;
	mov.b32 	%r532, 0;
	@%p285 bra 	$L__BB6_94;
	mov.b32 	%r531, 0;
$L__BB6_93:
	mul.wide.u32 	%rd670, %r531, 4;
	add.s64 	%rd671, %rd18, %rd670;
	ld.local.u32 	%r481, [%rd671];
	ld.global.u32 	%r482, [%rd32+28];
	add.s32 	%r483, %r482, 1;
	st.global.u32 	[%rd32+28], %r483;
	mul.wide.u32 	%rd672, %r482, 4;
	add.s64 	%rd673, %rd32, %rd672;
	st.global.u32 	[%rd673], %r481;
	ld.local.u32 	%r484, [%rd671+4];
	ld.global.u32 	%r485, [%rd32+28];
	add.s32 	%r486, %r485, 1;
	st.global.u32 	[%rd32+28], %r486;
	mul.wide.u32 	%rd674, %r485, 4;
	add.s64 	%rd675, %rd32, %rd674;
	st.global.u32 	[%rd675], %r484;
	ld.local.u32 	%r487, [%rd671+8];
	ld.global.u32 	%r488, [%rd32+28];
	add.s32 	%r489, %r488, 1;
	st.global.u32 	[%rd32+28], %r489;
	mul.wide.u32 	%rd676, %r488, 4;
	add.s64 	%rd677, %rd32, %rd676;
	st.global.u32 	[%rd677], %r487;
	ld.local.u32 	%r490, [%rd671+12];
	ld.global.u32 	%r491, [%rd32+28];
	add.s32 	%r492, %r491, 1;
	st.global.u32 	[%rd32+28], %r492;
	mul.wide.u32 	%rd678, %r491, 4;
	add.s64 	%rd679, %rd32, %rd678;
	st.global.u32 	[%rd679], %r490;
	add.s32 	%r531, %r531, 4;
	setp.ne.s32 	%p286, %r531, %r13;
	mov.u32 	%r532, %r13;
	@%p286 bra 	$L__BB6_93;
$L__BB6_94:
	setp.eq.s32 	%p287, %r12, 0;
	@%p287 bra 	$L__BB6_98;
	setp.eq.s32 	%p288, %r12, 1;
	mul.wide.u32 	%rd680, %r532, 4;
	add.s64 	%rd33, %rd18, %rd680;
	ld.local.u32 	%r493, [%rd33];
	ld.global.u32 	%r494, [%rd32+28];
	add.s32 	%r495, %r494, 1;
	st.global.u32 	[%rd32+28], %r495;
	mul.wide.u32 	%rd681, %r494, 4;
	add.s64 	%rd682, %rd32, %rd681;
	st.global.u32 	[%rd682], %r493;
	@%p288 bra 	$L__BB6_98;
	setp.eq.s32 	%p289, %r12, 2;
	ld.local.u32 	%r496, [%rd33+4];
	ld.global.u32 	%r497, [%rd32+28];
	add.s32 	%r498, %r497, 1;
	st.global.u32 	[%rd32+28], %r498;
	mul.wide.u32 	%rd683, %r497, 4;
	add.s64 	%rd684, %rd32, %rd683;
	st.global.u32 	[%rd684], %r496;
	@%p289 bra 	$L__BB6_98;
	ld.local.u32 	%r499, [%rd33+8];
	ld.global.u32 	%r500, [%rd32+28];
	add.s32 	%r501, %r500, 1;
	st.global.u32 	[%rd32+28], %r501;
	mul.wide.u32 	%rd685, %r500, 4;
	add.s64 	%rd686, %rd32, %rd685;
	st.global.u32 	[%rd686], %r499;
$L__BB6_98:
	ld.global.u32 	%r502, [%rd32+28];
	add.s32 	%r503, %r502, 1;
	st.global.u32 	[%rd32+28], %r503;
	mul.wide.u32 	%rd687, %r502, 4;
	add.s64 	%rd688, %rd32, %rd687;
	st.global.u32 	[%rd688], %r17;
	atom.global.add.u32 	%r504, [%rd3], 1;
	setp.lt.u32 	%p290, %r504, 320;
	@%p290 bra 	$L__BB6_100;
	mov.b32 	%r505, 1;
	st.volatile.global.u32 	[%rd2], %r505;
$L__BB6_100:
	add.s32 	%r511, %r16, 1;
	setp.eq.s32 	%p291, %r16, %r9;
	@%p291 bra 	$L__BB6_101;
	bra.uni 	$L__BB6_11;
$L__BB6_101:
	setp.eq.s32 	%p292, %r509, 6;
	@%p292 bra 	$L__BB6_277;
	bra.uni 	$L__BB6_3;
$L__BB6_102:
	ld.param.u32 	%r506, [_Z49run_single_step_vectorvertex_embedding_per_vertexILm6EEvPviP3CSRS0_S0_PiS0_S3_PV13BUFFER_STATUSS0_S3_S6_PViS3_S3_i_param_1];
	mul.wide.s32 	%rd34, %r506, 8;
	add.s64 	%rd35, %rd74, %rd34;
	ld.global.u32 	%r250, [%rd35];
	mul.wide.s32 	%rd175, %r250, 28;
	add.s64 	%rd36, %rd1, %rd175;
	mov.b64 	%rd690, 0;
$L__BB6_103:
	add.s64 	%rd176, %rd36, %rd690;
	ld.global.u8 	%rs20, [%rd176];
	add.s64 	%rd177, %rd18, %rd690;
	st.local.u8 	[%rd177], %rs20;
	add.s64 	%rd38, %rd690, 1;
	setp.lt.u64 	%p42, %rd690, 27;
	mov.u64 	%rd690, %rd38;
	@%p42 bra 	$L__BB6_103;
	ld.global.u32 	%r251, [%rd35+4];
	mul.wide.s32 	%rd178, %r251, 4;
	add.s64 	%rd179, %rd18, %rd178;
	ld.local.u32 	%r61, [%rd179];
	ld.global.u32 	%r533, [%rd13+89288];
	setp.lt.s32 	%p43, %r61, %r533;
	setp.gt.s32 	%p44, %r61, -1;
	and.pred  	%p45, %p44, %p43;
	@%p45 bra 	$L__BB6_106;
	st.local.v2.u32 	[%rd17], {%r61, %r533};
	mov.u64 	%rd180, $str$9;
	cvta.global.u64 	%rd181, %rd180;
	add.u64 	%rd182, %SP, 0;
	{ // callseq 196, 0
	.param .b64 param0;
	st.param.b64 	[param0], %rd181;
	.param .b64 param1;
	st.param.b64 	[param1], %rd182;
	.param .b32 retval0;
	call.uni (retval0), 
	vprintf, 
	(
	param0, 
	param1
	);
	ld.param.b32 	%r252, [retval0];
	} // callseq 196
	mov.u64 	%rd183, $str$10;
	cvta.global.u64 	%rd184, %rd183;
	mov.u64 	%rd185, $str$5;
	cvta.global.u64 	%rd186, %rd185;
	mov.u64 	%rd187, __unnamed_1;
	cvta.global.u64 	%rd188, %rd187;
	{ // callseq 197, 0
	.param .b64 param0;
	st.param.b64 	[param0], %rd184;
	.param .b64 param1;
	st.param.b64 	[param1], %rd186;
	.param .b32 param2;
	st.param.b32 	[param2], 190;
	.param .b64 param3;
	st.param.b64 	[param3], %rd188;
	.param .b64 param4;
	st.param.b64 	[param4], 1;
	call.uni 
	__assertfail, 
	(
	param0, 
	param1, 
	param2, 
	param3, 
	param4
	);
	} // callseq 197
	ld.global.u32 	%r533, [%rd13+89288];
$L__BB6_106:
	mul.wide.s32 	%rd189, %r61, 16;
	add.s64 	%rd190, %rd13, %rd189;
	add.s64 	%rd39, %rd190, 8;
	ld.global.u32 	%r534, [%rd190+8];
	setp.lt.s32 	%p46, %r61, %r533;
	setp.gt.s32 	%p47, %r61, -1;
	and.pred  	%p48, %p47, %p46;
	@%p48 bra 	$L__BB6_108;
	mov.u64 	%rd191, $str$11;
	cvta.global.u64 	%rd192, %rd191;
	mov.u64 	%rd193, $str$5;
	cvta.global.u64 	%rd194, %rd193;
	mov.u64 	%rd195, __unnamed_2;
	cvta.global.u64 	%rd196, %rd195;
	{ // callseq 198, 0
	.param .b64 param0;
	st.param.b64 	[param0], %rd192;
	.param .b64 param1;
	st.param.b64 	[param1], %rd194;
	.param .b32 param2;
	st.param.b32 	[param2], 198;
	.param .b64 param3;
	st.param.b64 	[param3], %rd196;
	.param .b64 param4;
	st.param.b64 	[param4], 1;
	call.uni 
	__assertfail, 
	(
	param0, 
	param1, 
	param2, 
	param3, 
	param4
	);
	} // callseq 198
$L__BB6_108:
	ld.global.u32 	%r66, [%rd39+4];
	setp.gt.s32 	%p49, %r534, %r66;
	@%p49 bra 	$L__BB6_137;
	ld.local.u32 	%r67, [%rd18];
	ld.local.u32 	%r68, [%rd18+24];
	add.s64 	%rd40, %rd13, 52992;
	mov.u64 	%rd201, $str$9;
$L__BB6_110:
	mov.u32 	%r69, %r534;
	mul.wide.s32 	%rd197, %r69, 4;
	add.s64 	%rd198, %rd13, %rd197;
	ld.global.u32 	%r70, [%rd198+52992];
	setp.gt.s32 	%p50, %r67, %r70;
	@%p50 bra 	$L__BB6_136;
	setp.eq.s32 	%p51, %r68, 0;
	@%p51 bra 	$L__BB6_135;
	mov.b16 	%rs52, 0;
	mov.b32 	%r535, 0;
$L__BB6_113:
	mul.wide.u32 	%rd199, %r535, 4;
	add.s64 	%rd200, %rd18, %rd199;
	ld.local.u32 	%r72, [%rd200];
	and.b16  	%rs22, %rs52, 255;
	setp.ne.s16 	%p52, %rs22, 0;
	@%p52 bra 	$L__BB6_121;
	ld.global.u32 	%r73, [%rd13+89288];
	setp.lt.s32 	%p53, %r72, %r73;
	setp.gt.s32 	%p54, %r72, -1;
	and.pred  	%p55, %p54, %p53;
	@%p55 bra 	$L__BB6_116;
	st.local.v2.u32 	[%rd16], {%r72, %r73};
	cvta.global.u64 	%rd202, %rd201;
	add.u64 	%rd203, %SP, 0;
	{ // callseq 199, 0
	.param .b64 param0;
	st.param.b64 	[param0], %rd202;
	.param .b64 param1;
	st.param.b64 	[param1], %rd203;
	.param .b32 retval0;
	call.uni (retval0), 
	vprintf, 
	(
	param0, 
	param1
	);
	ld.param.b32 	%r255, [retval0];
	} // callseq 199
	mov.u64 	%rd204, $str$10;
	cvta.global.u64 	%rd205, %rd204;
	mov.u64 	%rd206, $str$5;
	cvta.global.u64 	%rd207, %rd206;
	mov.u64 	%rd208, __unnamed_1;
	cvta.global.u64 	%rd209, %rd208;
	{ // callseq 200, 0
	.param .b64 param0;
	st.param.b64 	[param0], %rd205;
	.param .b64 param1;
	st.param.b64 	[param1], %rd207;
	.param .b32 param2;
	st.param.b32 	[param2], 190;
	.param .b64 param3;
	st.param.b64 	[param3], %rd209;
	.param .b64 param4;
	st.param.b64 	[param4], 1;
	call.uni 
	__assertfail, 
	(
	param0, 
	param1, 
	param2, 
	param3, 
	param4
	);
	} // callseq 200
$L__BB6_116:
	mul.wide.s32 	%rd210, %r72, 16;
	add.s64 	%rd211, %rd13, %rd210;
	add.s64 	%rd41, %rd211, 8;
	ld.global.u32 	%r536, [%rd211+8];
$L__BB6_117:
	ld.global.u32 	%r257, [%rd13+89288];
	setp.lt.s32 	%p57, %r72, %r257;
	and.pred  	%p58, %p54, %p57;
	@%p58 bra 	$L__BB6_119;
	mov.u64 	%rd212, $str$11;
	cvta.global.u64 	%rd213, %rd212;
	mov.u64 	%rd214, $str$5;
	cvta.global.u64 	%rd215, %rd214;
	mov.u64 	%rd216, __unnamed_2;
	cvta.global.u64 	%rd217, %rd216;
	{ // callseq 201, 0
	.param .b64 param0;
	st.param.b64 	[param0], %rd213;
	.param .b64 param1;
	st.param.b64 	[param1], %rd215;
	.param .b32 param2;
	st.param.b32 	[param2], 198;
	.param .b64 param3;
	st.param.b64 	[param3], %rd217;
	.param .b64 param4;
	st.param.b64 	[param4], 1;
	call.uni 
	__assertfail, 
	(
	param0, 
	param1, 
	param2, 
	param3, 
	param4
	);
	} // callseq 201
$L__BB6_119:
	ld.global.u32 	%r258, [%rd41+4];
	setp.gt.s32 	%p59, %r536, %r258;
	@%p59 bra 	$L__BB6_121;
	mul.wide.s32 	%rd218, %r536, 4;
	add.s64 	%rd219, %rd40, %rd218;
	ld.global.u32 	%r259, [%rd219];
	setp.eq.s32 	%p60, %r259, %r70;
	add.s32 	%r536, %r536, 1;
	mov.b16 	%rs53, 1;
	@%p60 bra 	$L__BB6_122;
	bra.uni 	$L__BB6_117;
$L__BB6_121:
	and.b16  	%rs24, %rs52, 255;
	setp.ne.s16 	%p61, %rs24, 0;
	setp.gt.s32 	%p62, %r72, %r70;
	and.pred  	%p63, %p61, %p62;
	mov.u16 	%rs53, %rs52;
	@%p63 bra 	$L__BB6_136;
$L__BB6_122:
	add.s32 	%r535, %r535, 1;
	setp.ne.s32 	%p64, %r535, %r68;
	mov.u16 	%rs52, %rs53;
	@%p64 bra 	$L__BB6_113;
	mov.b32 	%r537, 0;
$L__BB6_124:
	mul.wide.u32 	%rd220, %r537, 4;
	add.s64 	%rd221, %rd18, %rd220;
	ld.local.u32 	%r261, [%rd221];
	setp.eq.s32 	%p65, %r261, %r70;
	@%p65 bra 	$L__BB6_136;
	add.s32 	%r537, %r537, 1;
	setp.ne.s32 	%p66, %r537, %r68;
	@%p66 bra 	$L__BB6_124;
	mov.b32 	%r538, 0;
$L__BB6_127:
	mul.wide.u32 	%rd222, %r538, 4;
	add.s64 	%rd223, %rd18, %rd222;
	ld.local.u32 	%r81, [%rd223];
	ld.global.u32 	%r82, [%rd13+89288];
	setp.lt.s32 	%p67, %r81, %r82;
	setp.gt.s32 	%p68, %r81, -1;
	and.pred  	%p69, %p68, %p67;
	@%p69 bra 	$L__BB6_129;
	st.local.v2.u32 	[%rd15], {%r81, %r82};
	cvta.global.u64 	%rd225, %rd201;
	add.u64 	%rd226, %SP, 0;
	{ // callseq 202, 0
	.param .b64 param0;
	st.param.b64 	[param0], %rd225;
	.param .b64 param1;
	st.param.b64 	[param1], %rd226;
	.param .b32 retval0;
	call.uni (retval0), 
	vprintf, 
	(
	param0, 
	param1
	);
	ld.param.b32 	%r263, [retval0];
	} // callseq 202
	mov.u64 	%rd227, $str$10;
	cvta.global.u64 	%rd228, %rd227;
	mov.u64 	%rd229, $str$5;
	cvta.global.u64 	%rd230, %rd229;
	mov.u64 	%rd231, __unnamed_1;
	cvta.global.u64 	%rd232, %rd231;
	{ // callseq 203, 0
	.param .b64 param0;
	st.param.b64 	[param0], %rd228;
	.param .b64 param1;
	st.param.b64 	[param1], %rd230;
	.param .b32 param2;
	st.param.b32 	[param2], 190;
	.param .b64 param3;
	st.param.b64 	[param3], %rd232;
	.param .b64 param4;
	st.param.b64 	[param4], 1;
	call.uni 
	__assertfail, 
	(
	param0, 
	param1, 
	param2, 
	param3, 
	param4
	);
	} // callseq 203
$L__BB6_129:
	mul.wide.s32 	%rd233, %r81, 16;
	add.s64 	%rd234, %rd13, %rd233;
	add.s64 	%rd42, %rd234, 8;
	ld.global.u32 	%r539, [%rd234+8];
$L__BB6_130:
	ld.global.u32 	%r265, [%rd13+89288];
	setp.lt.s32 	%p71, %r81, %r265;
	and.pred  	%p72, %p68, %p71;
	@%p72 bra 	$L__BB6_132;
	mov.u64 	%rd235, $str$11;
	cvta.global.u64 	%rd236, %rd235;
	mov.u64 	%rd237, $str$5;
	cvta.global.u64 	%rd238, %rd237;
	mov.u64 	%rd239, __unnamed_2;
	cvta.global.u64 	%rd240, %rd239;
	{ // callseq 204, 0
	.param .b64 param0;
	st.param.b64 	[param0], %rd236;
	.param .b64 param1;
	st.param.b64 	[param1], %rd238;
	.param .b32 param2;
	st.param.b32 	[param2], 198;
	.param .b64 param3;
	st.param.b64 	[param3], %rd240;
	.param .b64 param4;
	st.param.b64 	[param4], 1;
	call.uni 
	__assertfail, 
	(
	param0, 
	param1, 
	param2, 
	param3, 
	param4
	);
	} // callseq 204
$L__BB6_132:
	ld.global.u32 	%r266, [%rd42+4];
	setp.gt.s32 	%p73, %r539, %r266;
	@%p73 bra 	$L__BB6_136;
	mul.wide.s32 	%rd241, %r539, 4;
	add.s64 	%rd242, %rd13, %rd241;
	ld.global.u32 	%r267, [%rd242+52992];
	setp.ne.s32 	%p74, %r267, %r70;
	add.s32 	%r539, %r539, 1;
	@%p74 bra 	$L__BB6_130;
	add.s32 	%r538, %r538, 1;
	setp.ne.s32 	%p75, %r538, %r68;
	@%p75 bra 	$L__BB6_127;
$L__BB6_135:
	atom.global.add.u32 	%r268, [%rd12], 1;
	atom.global.add.u32 	%r269, [%rd11], 1;
	shl.b32 	%r270, %r269, 1;
	mul.wide.s32 	%rd243, %r270, 4;
	add.s64 	%rd244, %rd10, %rd243;
	st.global.u32 	[%rd244], %r1;
	st.global.u32 	[%rd244+4], %r70;
	shl.b32 	%r271, %r268, 1;
	mul.wide.s32 	%rd245, %r271, 4;
	add.s64 	%rd246, %rd9, %rd245;
	st.global.u32 	[%rd246], %r1;
	st.global.u32 	[%rd246+4], %r70;
$L__BB6_136:
	add.s32 	%r534, %r69, 1;
	setp.ne.s32 	%p76, %r69, %r66;
	@%p76 bra 	$L__BB6_110;
$L__BB6_137:
	add.s64 	%rd43, %rd35, %rd34;
	ld.global.u32 	%r272, [%rd43];
	mul.wide.s32 	%rd248, %r272, 28;
	add.s64 	%rd44, %rd1, %rd248;
	mov.b64 	%rd691, 0;
$L__BB6_138:
	add.s64 	%rd249, %rd44, %rd691;
	ld.global.u8 	%rs25, [%rd249];
	add.s64 	%rd250, %rd18, %rd691;
	st.local.u8 	[%rd250], %rs25;
	add.s64 	%rd46, %rd691, 1;
	setp.lt.u64 	%p77, %rd691, 27;
	mov.u64 	%rd691, %rd46;
	@%p77 bra 	$L__BB6_138;
	ld.global.u32 	%r273, [%rd43+4];
	mul.wide.s32 	%rd251, %r273, 4;
	add.s64 	%rd252, %rd18, %rd251;
	ld.local.u32 	%r88, [%rd252];
	ld.global.u32 	%r540, [%rd13+89288];
	setp.lt.s32 	%p78, %r88, %r540;
	setp.gt.s32 	%p79, %r88, -1;
	and.pred  	%p80, %p79, %p78;
	@%p80 bra 	$L__BB6_141;
	st.local.v2.u32 	[%rd17], {%r88, %r540};
	mov.u64 	%rd253, $str$9;
	cvta.global.u64 	%rd254, %rd253;
	add.u64 	%rd255, %SP, 0;
	{ // callseq 205, 0
	.param .b64 param0;
	st.param.b64 	[param0], %rd254;
	.param .b64 param1;
	st.param.b64 	[param1], %rd255;
	.param .b32 retval0;
	call.uni (retval0), 
	vprintf, 
	(
	param0, 
	param1
	);
	ld.param.b32 	%r274, [retval0];
	} // callseq 205
	mov.u64 	%rd256, $str$10;
	cvta.global.u64 	%rd257, %rd256;
	mov.u64 	%rd258, $str$5;
	cvta.global.u64 	%rd259, %rd258;
	mov.u64 	%rd260, __unnamed_1;
	cvta.global.u64 	%rd261, %rd260;
	{ // callseq 206, 0
	.param .b64 param0;
	st.param.b64 	[param0], %rd257;
	.param .b64 param1;
	st.param.b64 	[param1], %rd259;
	.param .b32 param2;
	st.param.b32 	[param2], 190;
	.param .b64 param3;
	st.param.b64 	[param3], %rd261;
	.param .b64 param4;
	st.param.b64 	[param4], 1;
	call.uni 
	__assertfail, 
	(
	param0, 
	param1, 
	param2, 
	param3, 
	param4
	);
	} // callseq 206
	ld.global.u32 	%r540, [%rd13+89288];
$L__BB6_141:
	mul.wide.s32 	%rd262, %r88, 16;
	add.s64 	%rd263, %rd13, %rd262;
	add.s64 	%rd47, %rd263, 8;
	ld.global.u32 	%r541, [%rd263+8];
	setp.lt.s32 	%p81, %r88, %r540;
	setp.gt.s32 	%p82, %r88, -1;
	and.pred  	%p83, %p82, %p81;
	@%p83 bra 	$L__BB6_143;
	mov.u64 	%rd264, $str$11;
	cvta.global.u64 	%rd265, %rd264;
	mov.u64 	%rd266, $str$5;
	cvta.global.u64 	%rd267, %rd266;
	mov.u64 	%rd268, __unnamed_2;
	cvta.global.u64 	%rd269, %rd268;
	{ // callseq 207, 0
	.param .b64 param0;
	st.param.b64 	[param0], %rd265;
	.param .b64 param1;
	st.param.b64 	[param1], %rd267;
	.param .b32 param2;
	st.param.b32 	[param2], 198;
	.param .b64 param3;
	st.param.b64 	[param3], %rd269;
	.param .b64 param4;
	st.param.b64 	[param4], 1;
	call.uni 
	__assertfail, 
	(
	param0, 
	param1, 
	param2, 
	param3, 
	param4
	);
	} // callseq 207
$L__BB6_143:
	ld.global.u32 	%r93, [%rd47+4];
	setp.gt.s32 	%p84, %r541, %r93;
	@%p84 bra 	$L__BB6_172;
	ld.local.u32 	%r94, [%rd18];
	ld.local.u32 	%r95, [%rd18+24];
	add.s64 	%rd48, %rd13, 52992;
	mov.u64 	%rd274, $str$9;
$L__BB6_145:
	mov.u32 	%r96, %r541;
	mul.wide.s32 	%rd270, %r96, 4;
	add.s64 	%rd271, %rd13, %rd270;
	ld.global.u32 	%r97, [%rd271+52992];
	setp.gt.s32 	%p85, %r94, %r97;
	@%p85 bra 	$L__BB6_171;
	setp.eq.s32 	%p86, %r95, 0;
	@%p86 bra 	$L__BB6_170;
	mov.b16 	%rs54, 0;
	mov.b32 	%r542, 0;
$L__BB6_148:
	mul.wide.u32 	%rd272, %r542, 4;
	add.s64 	%rd273, %rd18, %rd272;
	ld.local.u32 	%r99, [%rd273];
	and.b16  	%rs27, %rs54, 255;
	setp.ne.s16 	%p87, %rs27, 0;
	@%p87 bra 	$L__BB6_156;
	ld.global.u32 	%r100, [%rd13+89288];
	setp.lt.s32 	%p88, %r99, %r100;
	setp.gt.s32 	%p89, %r99, -1;
	and.pred  	%p90, %p89, %p88;
	@%p90 bra 	$L__BB6_151;
	st.local.v2.u32 	[%rd16], {%r99, %r100};
	cvta.global.u64 	%rd275, %rd274;
	add.u64 	%rd276, %SP, 0;
	{ // callseq 208, 0
	.param .b64 param0;
	st.param.b64 	[param0], %rd275;
	.param .b64 param1;
	st.param.b64 	[param1], %rd276;
	.param .b32 retval0;
	call.uni (retval0), 
	vprintf, 
	(
	param0, 
	param1
	);
	ld.param.b32 	%r277, [retval0];
	} // callseq 208
	mov.u64 	%rd277, $str$10;
	cvta.global.u64 	%rd278, %rd277;
	mov.u64 	%rd279, $str$5;
	cvta.global.u64 	%rd280, %rd279;
	mov.u64 	%rd281, __unnamed_1;
	cvta.global.u64 	%rd282, %rd281;
	{ // callseq 209, 0
	.param .b64 param0;
	st.param.b64 	[param0], %rd278;
	.param .b64 param1;
	st.param.b64 	[param1], %rd280;
	.param .b32 param2;
	st.param.b32 	[param2], 190;
	.param .b64 param3;
	st.param.b64 	[param3], %rd282;
	.param .b64 param4;
	st.param.b64 	[param4], 1;
	call.uni 
	__assertfail, 
	(
	param0, 
	param1, 
	param2, 
	param3, 
	param4
	);
	} // callseq 209
$L__BB6_151:
	mul.wide.s32 	%rd283, %r99, 16;
	add.s64 	%rd284, %rd13, %rd283;
	add.s64 	%rd49, %rd284, 8;
	ld.global.u32 	%r543, [%rd284+8];
$L__BB6_152:
	ld.global.u32 	%r279, [%rd13+89288];
	setp.lt.s32 	%p92, %r99, %r279;
	and.pred  	%p93, %p89, %p92;
	@%p93 bra 	$L__BB6_154;
	mov.u64 	%rd285, $str$11;
	cvta.global.u64 	%rd286, %rd285;
	mov.u64 	%rd287, $str$5;
	cvta.global.u64 	%rd288, %rd287;
	mov.u64 	%rd289, __unnamed_2;
	cvta.global.u64 	%rd290, %rd289;
	{ // callseq 210, 0
	.param .b64 param0;
	st.param.b64 	[param0], %rd286;
	.param .b64 param1;
	st.param.b64 	[param1], %rd288;
	.param .b32 param2;
	st.param.b32 	[param2], 198;
	.param .b64 param3;
	st.param.b64 	[param3], %rd290;
	.param .b64 param4;
	st.param.b64 	[param4], 1;
	call.uni 
	__assertfail, 
	(
	param0, 
	param1, 
	param2, 
	param3, 
	param4
	);
	} // callseq 210
$L__BB6_154:
	ld.global.u32 	%r280, [%rd49+4];
	setp.gt.s32 	%p94, %r543, %r280;
	@%p94 bra 	$L__BB6_156;
	mul.wide.s32 	%rd291, %r543, 4;
	add.s64 	%rd292, %rd48, %rd291;
	ld.global.u32 	%r281, [%rd292];
	setp.eq.s32 	%p95, %r281, %r97;
	add.s32 	%r543, %r543, 1;
	mov.b16 	%rs55, 1;
	@%p95 bra 	$L__BB6_157;
	bra.uni 	$L__BB6_152;
$L__BB6_156:
	and.b16  	%rs29, %rs54, 255;
	setp.ne.s16 	%p96, %rs29, 0;
	setp.gt.s32 	%p97, %r99, %r97;
	and.pred  	%p98, %p96, %p97;
	mov.u16 	%rs55, %rs54;
	@%p98 bra 	$L__BB6_171;
$L__BB6_157:
	add.s32 	%r542, %r542, 1;
	setp.ne.s32 	%p99, %r542, %r95;
	mov.u16 	%rs54, %rs55;
	@%p99 bra 	$L__BB6_148;
	mov.b32 	%r544, 0;
$L__BB6_159:
	mul.wide.u32 	%rd293, %r544, 4;
	add.s64 	%rd294, %rd18, %rd293;
	ld.local.u32 	%r283, [%rd294];
	setp.eq.s32 	%p100, %r283, %r97;
	@%p100 bra 	$L__BB6_171;
	add.s32 	%r544, %r544, 1;
	setp.ne.s32 	%p101, %r544, %r95;
	@%p101 bra 	$L__BB6_159;
	mov.b32 	%r545, 0;
$L__BB6_162:
	mul.wide.u32 	%rd295, %r545, 4;
	add.s64 	%rd296, %rd18, %rd295;
	ld.local.u32 	%r108, [%rd296];
	ld.global.u32 	%r109, [%rd13+89288];
	setp.lt.s32 	%p102, %r108, %r109;
	setp.gt.s32 	%p103, %r108, -1;
	and.pred  	%p104, %p103, %p102;
	@%p104 bra 	$L__BB6_164;
	st.local.v2.u32 	[%rd15], {%r108, %r109};
	cvta.global.u64 	%rd298, %rd274;
	add.u64 	%rd299, %SP, 0;
	{ // callseq 211, 0
	.param .b64 param0;
	st.param.b64 	[param0], %rd298;
	.param .b64 param1;
	st.param.b64 	[param1], %rd299;
	.param .b32 retval0;
	call.uni (retval0), 
	vprintf, 
	(
	param0, 
	param1
	);
	ld.param.b32 	%r285, [retval0];
	} // callseq 211
	mov.u64 	%rd300, $str$10;
	cvta.global.u64 	%rd301, %rd300;
	mov.u64 	%rd302, $str$5;
	cvta.global.u64 	%rd303, %rd302;
	mov.u64 	%rd304, __unnamed_1;
	cvta.global.u64 	%rd305, %rd304;
	{ // callseq 212, 0
	.param .b64 param0;
	st.param.b64 	[param0], %rd301;
	.param .b64 param1;
	st.param.b64 	[param1], %rd303;
	.param .b32 param2;
	st.param.b32 	[param2], 190;
	.param .b64 param3;
	st.param.b64 	[param3], %rd305;
	.param .b64 param4;
	st.param.b64 	[param4], 1;
	call.uni 
	__assertfail, 
	(
	param0, 
	param1, 
	param2, 
	param3, 
	param4
	);
	} // callseq 212
$L__BB6_164:
	mul.wide.s32 	%rd306, %r108, 16;
	add.s64 	%rd307, %rd13, %rd306;
	add.s64 	%rd50, %rd307, 8;
	ld.global.u32 	%r546, [%rd307+8];
$L__BB6_165:
	ld.global.u32 	%r287, [%rd13+89288];
	setp.lt.s32 	%p106, %r108, %r287;
	and.pred  	%p107, %p103, %p106;
	@%p107 bra 	$L__BB6_167;
	mov.u64 	%rd308, $str$11;
	cvta.global.u64 	%rd309, %rd308;
	mov.u64 	%rd310, $str$5;
	cvta.global.u64 	%rd311, %rd310;
	mov.u64 	%rd312, __unnamed_2;
	cvta.global.u64 	%rd313, %rd312;
	{ // callseq 213, 0
	.param .b64 param0;
	st.param.b64 	[param0], %rd309;
	.param .b64 param1;
	st.param.b64 	[param1], %rd311;
	.param .b32 param2;
	st.param.b32 	[param2], 198;
	.param .b64 param3;
	st.param.b64 	[param3], %rd313;
	.param .b64 param4;
	st.param.b64 	[param4], 1;
	call.uni 
	__assertfail, 
	(
	param0, 
	param1, 
	param2, 
	param3, 
	param4
	);
	} // callseq 213
$L__BB6_167:
	ld.global.u32 	%r288, [%rd50+4];
	setp.gt.s32 	%p108, %r546, %r288;
	@%p108 bra 	$L__BB6_171;
	mul.wide.s32 	%rd314, %r546, 4;
	add.s64 	%rd315, %rd13, %rd314;
	ld.global.u32 	%r289, [%rd315+52992];
	setp.ne.s32 	%p109, %r289, %r97;
	add.s32 	%r546, %r546, 1;
	@%p109 bra 	$L__BB6_165;
	add.s32 	%r545, %r545, 1;
	setp.ne.s32 	%p110, %r545, %r95;
	@%p110 bra 	$L__BB6_162;
$L__BB6_170:
	atom.global.add.u32 	%r290, [%rd12], 1;
	atom.global.add.u32 	%r291, [%rd11], 1;
	shl.b32 	%r292, %r291, 1;
	mul.wide.s32 	%rd316, %r292, 4;
	add.s64 	%rd317, %rd10, %rd316;
	st.global.u32 	[%rd317], %r1;
	st.global.u32 	[%rd317+4], %r97;
	shl.b32 	%r293, %r290, 1;
	mul.wide.s32 	%rd318, %r293, 4;
	add.s64 	%rd319, %rd9, %rd318;
	st.global.u32 	[%rd319], %r1;
	st.global.u32 	[%rd319+4], %r97;
$L__BB6_171:
	add.s32 	%r541, %r96, 1;
	setp.ne.s32 	%p111, %r96, %r93;
	@%p111 bra 	$L__BB6_145;
$L__BB6_172:
	add.s64 	%rd51, %rd43, %rd34;
	ld.global.u32 	%r294, [%rd51];
	mul.wide.s32 	%rd321, %r294, 28;
	add.s64 	%rd52, %rd1, %rd321;
	mov.b64 	%rd692, 0;
$L__BB6_173:
	add.s64 	%rd322, %rd52, %rd692;
	ld.global.u8 	%rs30, [%rd322];
	add.s64 	%rd323, %rd18, %rd692;
	st.local.u8 	[%rd323], %rs30;
	add.s64 	%rd54, %rd692, 1;
	setp.lt.u64 	%p112, %rd692, 27;
	mov.u64 	%rd692, %rd54;
	@%p112 bra 	$L__BB6_173;
	ld.global.u32 	%r295, [%rd51+4];
	mul.wide.s32 	%rd324, %r295, 4;
	add.s64 	%rd325, %rd18, %rd324;
	ld.local.u32 	%r115, [%rd325];
	ld.global.u32 	%r547, [%rd13+89288];
	setp.lt.s32 	%p113, %r115, %r547;
	setp.gt.s32 	%p114, %r115, -1;
	and.pred  	%p115, %p114, %p113;
	@%p115 bra 	$L__BB6_176;
	st.local.v2.u32 	[%rd17], {%r115, %r547};
	mov.u64 	%rd326, $str$9;
	cvta.global.u64 	%rd327, %rd326;
	add.u64 	%rd328, %SP, 0;
	{ // callseq 214, 0
	.param .b64 param0;
	st.param.b64 	[param0], %rd327;
	.param .b64 param1;
	st.param.b64 	[param1], %rd328;
	.param .b32 retval0;
	call.uni (retval0), 
	vprintf, 
	(
	param0, 
	param1
	);
	ld.param.b32 	%r296, [retval0];
	} // callseq 214
	mov.u64 	%rd329, $str$10;
	cvta.global.u64 	%rd330, %rd329;
	mov.u64 	%rd331, $str$5;
	cvta.global.u64 	%rd332, %rd331;
	mov.u64 	%rd333, __unnamed_1;
	cvta.global.u64 	%rd334, %rd333;
	{ // callseq 215, 0
	.param .b64 param0;
	st.param.b64 	[param0], %rd330;
	.param .b64 param1;
	st.param.b64 	[param1], %rd332;
	.param .b32 param2;
	st.param.b32 	[param2], 190;
	.param .b64 param3;
	st.param.b64 	[param3], %rd334;
	.param .b64 param4;
	st.param.b64 	[param4], 1;
	call.uni 
	__assertfail, 
	(
	param0, 
	param1, 
	param2, 
	param3, 
	param4
	);
	} // callseq 215
	ld.global.u32 	%r547, [%rd13+89288];
$L__BB6_176:
	mul.wide.s32 	%rd335, %r115, 16;
	add.s64 	%rd336, %rd13, %rd335;
	add.s64 	%rd55, %rd336, 8;
	ld.global.u32 	%r548, [%rd336+8];
	setp.lt.s32 	%p116, %r115, %r547;
	setp.gt.s32 	%p117, %r115, -1;
	and.pred  	%p118, %p117, %p116;
	@%p118 bra 	$L__BB6_178;
	mov.u64 	%rd337, $str$11;
	cvta.global.u64 	%rd338, %rd337;
	mov.u64 	%rd339, $str$5;
	cvta.global.u64 	%rd340, %rd339;
	mov.u64 	%rd341, __unnamed_2;
	cvta.global.u64 	%rd342, %rd341;
	{ // callseq 216, 0
	.param .b64 param0;
	st.param.b64 	[param0], %rd338;
	.param .b64 param1;
	st.param.b64 	[param1], %rd340;
	.param .b32 param2;
	st.param.b32 	[param2], 198;
	.param .b64 param3;
	st.param.b64 	[param3], %rd342;
	.param .b64 param4;
	st.param.b64 	[param4], 1;
	call.uni 
	__assertfail, 
	(
	param0, 
	param1, 
	param2, 
	param3, 
	param4
	);
	} // callseq 216
$L__BB6_178:
	ld.global.u32 	%r120, [%rd55+4];
	setp.gt.s32 	%p119, %r548, %r120;
	@%p119 bra 	$L__BB6_207;
	ld.local.u32 	%r121, [%rd18];
	ld.local.u32 	%r122, [%rd18+24];
	add.s64 	%rd56, %rd13, 52992;
	mov.u64 	%rd347, $str$9;
$L__BB6_180:
	mov.u32 	%r123, %r548;
	mul.wide.s32 	%rd343, %r123, 4;
	add.s64 	%rd344, %rd13, %rd343;
	ld.global.u32 	%r124, [%rd344+52992];
	setp.gt.s32 	%p120, %r121, %r124;
	@%p120 bra 	$L__BB6_206;
	setp.eq.s32 	%p121, %r122, 0;
	@%p121 bra 	$L__BB6_205;
	mov.b16 	%rs56, 0;
	mov.b32 	%r549, 0;
$L__BB6_183:
	mul.wide.u32 	%rd345, %r549, 4;
	add.s64 	%rd346, %rd18, %rd345;
	ld.local.u32 	%r126, [%rd346];
	and.b16  	%rs32, %rs56, 255;
	setp.ne.s16 	%p122, %rs32, 0;
	@%p122 bra 	$L__BB6_191;
	ld.global.u32 	%r127, [%rd13+89288];
	setp.lt.s32 	%p123, %r126, %r127;
	setp.gt.s32 	%p124, %r126, -1;
	and.pred  	%p125, %p124, %p123;
	@%p125 bra 	$L__BB6_186;
	st.local.v2.u32 	[%rd16], {%r126, %r127};
	cvta.global.u64 	%rd348, %rd347;
	add.u64 	%rd349, %SP, 0;
	{ // callseq 217, 0
	.param .b64 param0;
	st.param.b64 	[param0], %rd348;
	.param .b64 param1;
	st.param.b64 	[param1], %rd349;
	.param .b32 retval0;
	call.uni (retval0), 
	vprintf, 
	(
	param0, 
	param1
	);
	ld.param.b32 	%r299, [retval0];
	} // callseq 217
	mov.u64 	%rd350, $str$10;
	cvta.global.u64 	%rd351, %rd350;
	mov.u64 	%rd352, $str$5;
	cvta.global.u64 	%rd353, %rd352;
	mov.u64 	%rd354, __unnamed_1;
	cvta.global.u64 	%rd355, %rd354;
	{ // callseq 218, 0
	.param .b64 param0;
	st.param.b64 	[param0], %rd351;
	.param .b64 param1;
	st.param.b64 	[param1], %rd353;
	.param .b32 param2;
	st.param.b32 	[param2], 190;
	.param .b64 param3;
	st.param.b64 	[param3], %rd355;
	.param .b64 param4;
	st.param.b64 	[param4], 1;
	call.uni 
	__assertfail, 
	(
	param0, 
	param1, 
	param2, 
	param3, 
	param4
	);
	} // callseq 218
$L__BB6_186:
	mul.wide.s32 	%rd356, %r126, 16;
	add.s64 	%rd357, %rd13, %rd356;
	add.s64 	%rd57, %rd357, 8;
	ld.global.u32 	%r550, [%rd357+8];
$L__BB6_187:
	ld.global.u32 	%r301, [%rd13+89288];
	setp.lt.s32 	%p127, %r126, %r301;
	and.pred  	%p128, %p124, %p127;
	@%p128 bra 	$L__BB6_189;
	mov.u64 	%rd358, $str$11;
	cvta.global.u64 	%rd359, %rd358;
	mov.u64 	%rd360, $str$5;
	cvta.global.u64 	%rd361, %rd360;
	mov.u64 	%rd362, __unnamed_2;
	cvta.global.u64 	%rd363, %rd362;
	{ // callseq 219, 0
	.param .b64 param0;
	st.param.b64 	[param0], %rd359;
	.param .b64 param1;
	st.param.b64 	[param1], %rd361;
	.param .b32 param2;
	st.param.b32 	[param2], 198;
	.param .b64 param3;
	st.param.b64 	[param3], %rd363;
	.param .b64 param4;
	st.param.b64 	[param4], 1;
	call.uni 
	__assertfail, 
	(
	param0, 
	param1, 
	param2, 
	param3, 
	param4
	);
	} // callseq 219
$L__BB6_189:
	ld.global.u32 	%r302, [%rd57+4];
	setp.gt.s32 	%p129, %r550, %r302;
	@%p129 bra 	$L__BB6_191;
	mul.wide.s32 	%rd364, %r550, 4;
	add.s64 	%rd365, %rd56, %rd364;
	ld.global.u32 	%r303, [%rd365];
	setp.eq.s32 	%p130, %r303, %r124;
	add.s32 	%r550, %r550, 1;
	mov.b16 	%rs57, 1;
	@%p130 bra 	$L__BB6_192;
	bra.uni 	$L__BB6_187;
$L__BB6_191:
	and.b16  	%rs34, %rs56, 255;
	setp.ne.s16 	%p131, %rs34, 0;
	setp.gt.s32 	%p132, %r126, %r124;
	and.pred  	%p133, %p131, %p132;
	mov.u16 	%rs57, %rs56;
	@%p133 bra 	$L__BB6_206;
$L__BB6_192:
	add.s32 	%r549, %r549, 1;
	setp.ne.s32 	%p134, %r549, %r122;
	mov.u16 	%rs56, %rs57;
	@%p134 bra 	$L__BB6_183;
	mov.b32 	%r551, 0;
$L__BB6_194:
	mul.wide.u32 	%rd366, %r551, 4;
	add.s64 	%rd367, %rd18, %rd366;
	ld.local.u32 	%r305, [%rd367];
	setp.eq.s32 	%p135, %r305, %r124;
	@%p135 bra 	$L__BB6_206;
	add.s32 	%r551, %r551, 1;
	setp.ne.s32 	%p136, %r551, %r122;
	@%p136 bra 	$L__BB6_194;
	mov.b32 	%r552, 0;
$L__BB6_197:
	mul.wide.u32 	%rd368, %r552, 4;
	add.s64 	%rd369, %rd18, %rd368;
	ld.local.u32 	%r135, [%rd369];
	ld.global.u32 	%r136, [%rd13+89288];
	setp.lt.s32 	%p137, %r135, %r136;
	setp.gt.s32 	%p138, %r135, -1;
	and.pred  	%p139, %p138, %p137;
	@%p139 bra 	$L__BB6_199;
	st.local.v2.u32 	[%rd15], {%r135, %r136};
	cvta.global.u64 	%rd371, %rd347;
	add.u64 	%rd372, %SP, 0;
	{ // callseq 220, 0
	.param .b64 param0;
	st.param.b64 	[param0], %rd371;
	.param .b64 param1;
	st.param.b64 	[param1], %rd372;
	.param .b32 retval0;
	call.uni (retval0), 
	vprintf, 
	(
	param0, 
	param1
	);
	ld.param.b32 	%r307, [retval0];
	} // callseq 220
	mov.u64 	%rd373, $str$10;
	cvta.global.u64 	%rd374, %rd373;
	mov.u64 	%rd375, $str$5;
	cvta.global.u64 	%rd376, %rd375;
	mov.u64 	%rd377, __unnamed_1;
	cvta.global.u64 	%rd378, %rd377;
	{ // callseq 221, 0
	.param .b64 param0;
	st.param.b64 	[param0], %rd374;
	.param .b64 param1;
	st.param.b64 	[param1], %rd376;
	.param .b32 param2;
	st.param.b32 	[param2], 190;
	.param .b64 param3;
	st.param.b64 	[param3], %rd378;
	.param .b64 param4;
	st.param.b64 	[param4], 1;
	call.uni 
	__assertfail, 
	(
	param0, 
	param1, 
	param2, 
	param3, 
	param4
	);
	} // callseq 221
$L__BB6_199:
	mul.wide.s32 	%rd379, %r135, 16;
	add.s64 	%rd380, %rd13, %rd379;
	add.s64 	%rd58, %rd380, 8;
	ld.global.u32 	%r553, [%rd380+8];
$L__BB6_200:
	ld.global.u32 	%r309, [%rd13+89288];
	setp.lt.s32 	%p141, %r135, %r309;
	and.pred  	%p142, %p138, %p141;
	@%p142 bra 	$L__BB6_202;
	mov.u64 	%rd381, $str$11;
	cvta.global.u64 	%rd382, %rd381;
	mov.u64 	%rd383, $str$5;
	cvta.global.u64 	%rd384, %rd383;
	mov.u64 	%rd385, __unnamed_2;
	cvta.global.u64 	%rd386, %rd385;
	{ // callseq 222, 0
	.param .b64 param0;
	st.param.b64 	[param0], %rd382;
	.param .b64 param1;
	st.param.b64 	[param1], %rd384;
	.param .b32 param2;
	st.param.b32 	[param2], 198;
	.param .b64 param3;
	st.param.b64 	[param3], %rd386;
	.param .b64 param4;
	st.param.b64 	[param4], 1;
	call.uni 
	__assertfail, 
	(
	param0, 
	param1, 
	param2, 
	param3, 
	param4
	);
	} // callseq 222
$L__BB6_202:
	ld.global.u32 	%r310, [%rd58+4];
	setp.gt.s32 	%p143, %r553, %r310;
	@%p143 bra 	$L__BB6_206;
	mul.wide.s32 	%rd387, %r553, 4;
	add.s64 	%rd388, %rd13, %rd387;
	ld.global.u32 	%r311, [%rd388+52992];
	setp.ne.s32 	%p144, %r311, %r124;
	add.s32 	%r553, %r553, 1;
	@%p144 bra 	$L__BB6_200;
	add.s32 	%r552, %r552, 1;
	setp.ne.s32 	%p145, %r552, %r122;
	@%p145 bra 	$L__BB6_197;
$L__BB6_205:
	atom.global.add.u32 	%r312, [%rd12], 1;
	atom.global.add.u32 	%r313, [%rd11], 1;
	shl.b32 	%r314, %r313, 1;
	mul.wide.s32 	%rd389, %r314, 4;
	add.s64 	%rd390, %rd10, %rd389;
	st.global.u32 	[%rd390], %r1;
	st.global.u32 	[%rd390+4], %r124;
	shl.b32 	%r315, %r312, 1;
	mul.wide.s32 	%rd391, %r315, 4;
	add.s64 	%rd392, %rd9, %rd391;
	st.global.u32 	[%rd392], %r1;
	st.global.u32 	[%rd392+4], %r124;
$L__BB6_206:
	add.s32 	%r548, %r123, 1;
	setp.ne.s32 	%p146, %r123, %r120;
	@%p146 bra 	$L__BB6_180;
$L__BB6_207:
	add.s64 	%rd59, %rd51, %rd34;
	ld.global.u32 	%r316, [%rd59];
	mul.wide.s32 	%rd394, %r316, 28;
	add.s64 	%rd60, %rd1, %rd394;
	mov.b64 	%rd693, 0;
$L__BB6_208:
	add.s64 	%rd395, %rd60, %rd693;
	ld.global.u8 	%rs35, [%rd395];
	add.s64 	%rd396, %rd18, %rd693;
	st.local.u8 	[%rd396], %rs35;
	add.s64 	%rd62, %rd693, 1;
	setp.lt.u64 	%p147, %rd693, 27;
	mov.u64 	%rd693, %rd62;
	@%p147 bra 	$L__BB6_208;
	ld.global.u32 	%r317, [%rd59+4];
	mul.wide.s32 	%rd397, %r317, 4;
	add.s64 	%rd398, %rd18, %rd397;
	ld.local.u32 	%r142, [%rd398];
	ld.global.u32 	%r554, [%rd13+89288];
	setp.lt.s32 	%p148, %r142, %r554;
	setp.gt.s32 	%p149, %r142, -1;
	and.pred  	%p150, %p149, %p148;
	@%p150 bra 	$L__BB6_211;
	st.local.v2.u32 	[%rd17], {%r142, %r554};
	mov.u64 	%rd399, $str$9;
	cvta.global.u64 	%rd400, %rd399;
	add.u64 	%rd401, %SP, 0;
	{ // callseq 223, 0
	.param .b64 param0;
	st.param.b64 	[param0], %rd400;
	.param .b64 param1;
	st.param.b64 	[param1], %rd401;
	.param .b32 retval0;
	call.uni (retval0), 
	vprintf, 
	(
	param0, 
	param1
	);
	ld.param.b32 	%r318, [retval0];
	} // callseq 223
	mov.u64 	%rd402, $str$10;
	cvta.global.u64 	%rd403, %rd402;
	mov.u64 	%rd404, $str$5;
	cvta.global.u64 	%rd405, %rd404;
	mov.u64 	%rd406, __unnamed_1;
	cvta.global.u64 	%rd407, %rd406;
	{ // callseq 224, 0
	.param .b64 param0;
	st.param.b64 	[param0], %rd403;
	.param .b64 param1;
	st.param.b64 	[param1], %rd405;
	.param .b32 param2;
	st.param.b32 	[param2], 190;
	.param .b64 param3;
	st.param.b64 	[param3], %rd407;
	.param .b64 param4;
	st.param.b64 	[param4], 1;
	call.uni 
	__assertfail, 
	(
	param0, 
	param1, 
	param2, 
	param3, 
	param4
	);
	} // callseq 224
	ld.global.u32 	%r554, [%rd13+89288];
$L__BB6_211:
	mul.wide.s32 	%rd408, %r142, 16;
	add.s64 	%rd409, %rd13, %rd408;
	add.s64 	%rd63, %rd409, 8;
	ld.global.u32 	%r555, [%rd409+8];
	setp.lt.s32 	%p151, %r142, %r554;
	setp.gt.s32 	%p152, %r142, -1;
	and.pred  	%p153, %p152, %p151;
	@%p153 bra 	$L__BB6_213;
	mov.u64 	%rd410, $str$11;
	cvta.global.u64 	%rd411, %rd410;
	mov.u64 	%rd412, $str$5;
	cvta.global.u64 	%rd413, %rd412;
	mov.u64 	%rd414, __unnamed_2;
	cvta.global.u64 	%rd415, %rd414;
	{ // callseq 225, 0
	.param .b64 param0;
	st.param.b64 	[param0], %rd411;
	.param .b64 param1;
	st.param.b64 	[param1], %rd413;
	.param .b32 param2;
	st.param.b32 	[param2], 198;
	.param .b64 param3;
	st.param.b64 	[param3], %rd415;
	.param .b64 param4;
	st.param.b64 	[param4], 1;
	call.uni 
	__assertfail, 
	(
	param0, 
	param1, 
	param2, 
	param3, 
	param4
	);
	} // callseq 225
$L__BB6_213:
	ld.global.u32 	%r147, [%rd63+4];
	setp.gt.s32 	%p154, %r555, %r147;
	@%p154 bra 	$L__BB6_242;
	ld.local.u32 	%r148, [%rd18];
	ld.local.u32 	%r149, [%rd18+24];
	add.s64 	%rd64, %rd13, 52992;
	mov.u64 	%rd420, $str$9;
$L__BB6_215:
	mov.u32 	%r150, %r555;
	mul.wide.s32 	%rd416, %r150, 4;
	add.s64 	%rd417, %rd13, %rd416;
	ld.global.u32 	%r151, [%rd417+52992];
	setp.gt.s32 	%p155, %r148, %r151;
	@%p155 bra 	$L__BB6_241;
	setp.eq.s32 	%p156, %r149, 0;
	@%p156 bra 	$L__BB6_240;
	mov.b16 	%rs58, 0;
	mov.b32 	%r556, 0;
$L__BB6_218:
	mul.wide.u32 	%rd418, %r556, 4;
	add.s64 	%rd419, %rd18, %rd418;
	ld.local.u32 	%r153, [%rd419];
	and.b16  	%rs37, %rs58, 255;
	setp.ne.s16 	%p157, %rs37, 0;
	@%p157 bra 	$L__BB6_226;
	ld.global.u32 	%r154, [%rd13+89288];
	setp.lt.s32 	%p158, %r153, %r154;
	setp.gt.s32 	%p159, %r153, -1;
	and.pred  	%p160, %p159, %p158;
	@%p160 bra 	$L__BB6_221;
	st.local.v2.u32 	[%rd16], {%r153, %r154};
	cvta.global.u64 	%rd421, %rd420;
	add.u64 	%rd422, %SP, 0;
	{ // callseq 226, 0
	.param .b64 param0;
	st.param.b64 	[param0], %rd421;
	.param .b64 param1;
	st.param.b64 	[param1], %rd422;
	.param .b32 retval0;
	call.uni (retval0), 
	vprintf, 
	(
	param0, 
	param1
	);
	ld.param.b32 	%r321, [retval0];
	} // callseq 226
	mov.u64 	%rd423, $str$10;
	cvta.global.u64 	%rd424, %rd423;
	mov.u64 	%rd425, $str$5;
	cvta.global.u64 	%rd426, %rd425;
	mov.u64 	%rd427, __unnamed_1;
	cvta.global.u64 	%rd428, %rd427;
	{ // callseq 227, 0
	.param .b64 param0;
	st.param.b64 	[param0], %rd424;
	.param .b64 param1;
	st.param.b64 	[param1], %rd426;
	.param .b32 param2;
	st.param.b32 	[param2], 190;
	.param .b64 param3;
	st.param.b64 	[param3], %rd428;
	.param .b64 param4;
	st.param.b64 	[param4], 1;
	call.uni 
	__assertfail, 
	(
	param0, 
	param1, 
	param2, 
	param3, 
	param4
	);
	} // callseq 227
$L__BB6_221:
	mul.wide.s32 	%rd429, %r153, 16;
	add.s64 	%rd430, %rd13, %rd429;
	add.s64 	%rd65, %rd430, 8;
	ld.global.u32 	%r557, [%rd430+8];
$L__BB6_222:
	ld.global.u32 	%r323, [%rd13+89288];
	setp.lt.s32 	%p162, %r153, %r323;
	and.pred  	%p163, %p159, %p162;
	@%p163 bra 	$L__BB6_224;
	mov.u64 	%rd431, $str$11;
	cvta.global.u64 	%rd432, %rd431;
	mov.u64 	%rd433, $str$5;
	cvta.global.u64 	%rd434, %rd433;
	mov.u64 	%rd435, __unnamed_2;
	cvta.global.u64 	%rd436, %rd435;
	{ // callseq 228, 0
	.param .b64 param0;
	st.param.b64 	[param0], %rd432;
	.param .b64 param1;
	st.param.b64 	[param1], %rd434;
	.param .b32 param2;
	st.param.b32 	[param2], 198;
	.param .b64 param3;
	st.param.b64 	[param3], %rd436;
	.param .b64 param4;
	st.param.b64 	[param4], 1;
	call.uni 
	__assertfail, 
	(
	param0, 
	param1, 
	param2, 
	param3, 
	param4
	);
	} // callseq 228
$L__BB6_224:
	ld.global.u32 	%r324, [%rd65+4];
	setp.gt.s32 	%p164, %r557, %r324;
	@%p164 bra 	$L__BB6_226;
	mul.wide.s32 	%rd437, %r557, 4;
	add.s64 	%rd438, %rd64, %rd437;
	ld.global.u32 	%r325, [%rd438];
	setp.eq.s32 	%p165, %r325, %r151;
	add.s32 	%r557, %r557, 1;
	mov.b16 	%rs59, 1;
	@%p165 bra 	$L__BB6_227;
	bra.uni 	$L__BB6_222;
$L__BB6_226:
	and.b16  	%rs39, %rs58, 255;
	setp.ne.s16 	%p166, %rs39, 0;
	setp.gt.s32 	%p167, %r153, %r151;
	and.pred  	%p168, %p166, %p167;
	mov.u16 	%rs59, %rs58;
	@%p168 bra 	$L__BB6_241;
$L__BB6_227:
	add.s32 	%r556, %r556, 1;
	setp.ne.s32 	%p169, %r556, %r149;
	mov.u16 	%rs58, %rs59;
	@%p169 bra 	$L__BB6_218;
	mov.b32 	%r558, 0;
$L__BB6_229:
	mul.wide.u32 	%rd439, %r558, 4;
	add.s64 	%rd440, %rd18, %rd439;
	ld.local.u32 	%r327, [%rd440];
	setp.eq.s32 	%p170, %r327, %r151;
	@%p170 bra 	$L__BB6_241;
	add.s32 	%r558, %r558, 1;
	setp.ne.s32 	%p171, %r558, %r149;
	@%p171 bra 	$L__BB6_229;
	mov.b32 	%r559, 0;
$L__BB6_232:
	mul.wide.u32 	%rd441, %r559, 4;
	add.s64 	%rd442, %rd18, %rd441;
	ld.local.u32 	%r162, [%rd442];
	ld.global.u32 	%r163, [%rd13+89288];
	setp.lt.s32 	%p172, %r162, %r163;
	setp.gt.s32 	%p173, %r162, -1;
	and.pred  	%p174, %p173, %p172;
	@%p174 bra 	$L__BB6_234;
	st.local.v2.u32 	[%rd15], {%r162, %r163};
	cvta.global.u64 	%rd444, %rd420;
	add.u64 	%rd445, %SP, 0;
	{ // callseq 229, 0
	.param .b64 param0;
	st.param.b64 	[param0], %rd444;
	.param .b64 param1;
	st.param.b64 	[param1], %rd445;
	.param .b32 retval0;
	call.uni (retval0), 
	vprintf, 
	(
	param0, 
	param1
	);
	ld.param.b32 	%r329, [retval0];
	} // callseq 229
	mov.u64 	%rd446, $str$10;
	cvta.global.u64 	%rd447, %rd446;
	mov.u64 	%rd448, $str$5;
	cvta.global.u64 	%rd449, %rd448;
	mov.u64 	%rd450, __unnamed_1;
	cvta.global.u64 	%rd451, %rd450;
	{ // callseq 230, 0
	.param .b64 param0;
	st.param.b64 	[param0], %rd447;
	.param .b64 param1;
	st.param.b64 	[param1], %rd449;
	.param .b32 param2;
	st.param.b32 	[param2], 190;
	.param .b64 param3;
	st.param.b64 	[param3], %rd451;
	.param .b64 param4;
	st.param.b64 	[param4], 1;
	call.uni 
	__assertfail, 
	(
	param0, 
	param1, 
	param2, 
	param3, 
	param4
	);
	} // callseq 230
$L__BB6_234:
	mul.wide.s32 	%rd452, %r162, 16;
	add.s64 	%rd453, %rd13, %rd452;
	add.s64 	%rd66, %rd453, 8;
	ld.global.u32 	%r560, [%rd453+8];
$L__BB6_235:
	ld.global.u32 	%r331, [%rd13+89288];
	setp.lt.s32 	%p176, %r162, %r331;
	and.pred  	%p177, %p173, %p176;
	@%p177 bra 	$L__BB6_237;
	mov.u64 	%rd454, $str$11;
	cvta.global.u64 	%rd455, %rd454;
	mov.u64 	%rd456, $str$5;
	cvta.global.u64 	%rd457, %rd456;
	mov.u64 	%rd458, __unnamed_2;
	cvta.global.u64 	%rd459, %rd458;
	{ // callseq 231, 0
	.param .b64 param0;
	st.param.b64 	[param0], %rd455;
	.param .b64 param1;
	st.param.b64 	[param1], %rd457;
	.param .b32 param2;
	st.param.b32 	[param2], 198;
	.param .b64 param3;
	st.param.b64 	[param3], %rd459;
	.param .b64 param4;
	st.param.b64 	[param4], 1;
	call.uni 
	__assertfail, 
	(
	param0, 
	param1, 
	param2, 
	param3, 
	param4
	);
	} // callseq 231
$L__BB6_237:
	ld.global.u32 	%r332, [%rd66+4];
	setp.gt.s32 	%p178, %r560, %r332;
	@%p178 bra 	$L__BB6_241;
	mul.wide.s32 	%rd460, %r560, 4;
	add.s64 	%rd461, %rd13, %rd460;
	ld.global.u32 	%r333, [%rd461+52992];
	setp.ne.s32 	%p179, %r333, %r151;
	add.s32 	%r560, %r560, 1;
	@%p179 bra 	$L__BB6_235;
	add.s32 	%r559, %r559, 1;
	setp.ne.s32 	%p180, %r559, %r149;
	@%p180 bra 	$L__BB6_232;
$L__BB6_240:
	atom.global.add.u32 	%r334, [%rd12], 1;
	atom.global.add.u32 	%r335, [%rd11], 1;
	shl.b32 	%r336, %r335, 1;
	mul.wide.s32 	%rd462, %r336, 4;
	add.s64 	%rd463, %rd10, %rd462;
	st.global.u32 	[%rd463], %r1;
	st.global.u32 	[%rd463+4], %r151;
	shl.b32 	%r337, %r334, 1;
	mul.wide.s32 	%rd464, %r337, 4;
	add.s64 	%rd465, %rd9, %rd464;
	st.global.u32 	[%rd465], %r1;
	st.global.u32 	[%rd465+4], %r151;
$L__BB6_241:
	add.s32 	%r555, %r150, 1;
	setp.ne.s32 	%p181, %r150, %r147;
	@%p181 bra 	$L__BB6_215;
$L__BB6_242:
	add.s64 	%rd67, %rd59, %rd34;
	ld.global.u32 	%r338, [%rd67];
	mul.wide.s32 	%rd467, %r338, 28;
	add.s64 	%rd68, %rd1, %rd467;
	mov.b64 	%rd694, 0;
$L__BB6_243:
	add.s64 	%rd468, %rd68, %rd694;
	ld.global.u8 	%rs40, [%rd468];
	add.s64 	%rd469, %rd18, %rd694;
	st.local.u8 	[%rd469], %rs40;
	add.s64 	%rd70, %rd694, 1;
	setp.lt.u64 	%p182, %rd694, 27;
	mov.u64 	%rd694, %rd70;
	@%p182 bra 	$L__BB6_243;
	ld.global.u32 	%r339, [%rd67+4];
	mul.wide.s32 	%rd470, %r339, 4;
	add.s64 	%rd471, %rd18, %rd470;
	ld.local.u32 	%r169, [%rd471];
	ld.global.u32 	%r561, [%rd13+89288];
	setp.lt.s32 	%p183, %r169, %r561;
	setp.gt.s32 	%p184, %r169, -1;
	and.pred  	%p185, %p184, %p183;
	@%p185 bra 	$L__BB6_246;
	st.local.v2.u32 	[%rd17], {%r169, %r561};
	mov.u64 	%rd472, $str$9;
	cvta.global.u64 	%rd473, %rd472;
	add.u64 	%rd474, %SP, 0;
	{ // callseq 232, 0
	.param .b64 param0;
	st.param.b64 	[param0], %rd473;
	.param .b64 param1;
	st.param.b64 	[param1], %rd474;
	.param .b32 retval0;
	call.uni (retval0), 
	vprintf, 
	(
	param0, 
	param1
	);
	ld.param.b32 	%r340, [retval0];
	} // callseq 232
	mov.u64 	%rd475, $str$10;
	cvta.global.u64 	%rd476, %rd475;
	mov.u64 	%rd477, $str$5;
	cvta.global.u64 	%rd478, %rd477;
	mov.u64 	%rd479, __unnamed_1;
	cvta.global.u64 	%rd480, %rd479;
	{ // callseq 233, 0
	.param .b64 param0;
	st.param.b64 	[param0], %rd476;
	.param .b64 param1;
	st.param.b64 	[param1], %rd478;
	.param .b32 param2;
	st.param.b32 	[param2], 190;
	.param .b64 param3;
	st.param.b64 	[param3], %rd480;
	.param .b64 param4;
	st.param.b64 	[param4], 1;
	call.uni 
	__assertfail, 
	(
	param0, 
	param1, 
	param2, 
	param3, 
	param4
	);
	} // callseq 233
	ld.global.u32 	%r561, [%rd13+89288];
$L__BB6_246:
	mul.wide.s32 	%rd481, %r169, 16;
	add.s64 	%rd482, %rd13, %rd481;
	add.s64 	%rd71, %rd482, 8;
	ld.global.u32 	%r562, [%rd482+8];
	setp.lt.s32 	%p186, %r169, %r561;
	setp.gt.s32 	%p187, %r169, -1;
	and.pred  	%p188, %p187, %p186;
	@%p188 bra 	$L__BB6_248;
	mov.u64 	%rd483, $str$11;
	cvta.global.u64 	%rd484, %rd483;
	mov.u64 	%rd485, $str$5;
	cvta.global.u64 	%rd486, %rd485;
	mov.u64 	%rd487, __unnamed_2;
	cvta.global.u64 	%rd488, %rd487;
	{ // callseq 234, 0
	.param .b64 param0;
	st.param.b64 	[param0], %rd484;
	.param .b64 param1;
	st.param.b64 	[param1], %rd486;
	.param .b32 param2;
	st.param.b32 	[param2], 198;
	.param .b64 param3;
	st.param.b64 	[param3], %rd488;
	.param .b64 param4;
	st.param.b64 	[param4], 1;
	call.uni 
	__assertfail, 
	(
	param0, 
	param1, 
	param2, 
	param3, 
	param4
	);
	} // callseq 234
$L__BB6_248:
	ld.global.u32 	%r174, [%rd71+4];
	setp.gt.s32 	%p189, %r562, %r174;
	@%p189 bra 	$L__BB6_277;
	ld.local.u32 	%r175, [%rd18];
	ld.local.u32 	%r176, [%rd18+24];
	mov.u64 	%rd493, $str$9;
	add.u64 	%rd495, %SP, 0;
	mov.u64 	%rd496, $str$10;
$L__BB6_250:
	mov.u32 	%r177, %r562;
	mul.wide.s32 	%rd489, %r177, 4;
	add.s64 	%rd490, %rd13, %rd489;
	ld.global.u32 	%r178, [%rd490+52992];
	setp.gt.s32 	%p190, %r175, %r178;
	@%p190 bra 	$L__BB6_276;
	setp.eq.s32 	%p191, %r176, 0;
	@%p191 bra 	$L__BB6_275;
	mov.b16 	%rs60, 0;
	mov.b32 	%r563, 0;
$L__BB6_253:
	mul.wide.u32 	%rd491, %r563, 4;
	add.s64 	%rd492, %rd18, %rd491;
	ld.local.u32 	%r180, [%rd492];
	and.b16  	%rs42, %rs60, 255;
	setp.ne.s16 	%p192, %rs42, 0;
	@%p192 bra 	$L__BB6_261;
	ld.global.u32 	%r181, [%rd13+89288];
	setp.lt.s32 	%p193, %r180, %r181;
	setp.gt.s32 	%p194, %r180, -1;
	and.pred  	%p195, %p194, %p193;
	@%p195 bra 	$L__BB6_256;
	st.local.v2.u32 	[%rd16], {%r180, %r181};
	cvta.global.u64 	%rd494, %rd493;
	{ // callseq 235, 0
	.param .b64 param0;
	st.param.b64 	[param0], %rd494;
	.param .b64 param1;
	st.param.b64 	[param1], %rd495;
	.param .b32 retval0;
	call.uni (retval0), 
	vprintf, 
	(
	param0, 
	param1
	);
	ld.param.b32 	%r343, [retval0];
	} // callseq 235
	cvta.global.u64 	%rd497, %rd496;
	mov.u64 	%rd498, $str$5;
	cvta.global.u64 	%rd499, %rd498;
	mov.u64 	%rd500, __unnamed_1;
	cvta.global.u64 	%rd501, %rd500;
	{ // callseq 236, 0
	.param .b64 param0;
	st.param.b64 	[param0], %rd497;
	.param .b64 param1;
	st.param.b64 	[param1], %rd499;
	.param .b32 param2;
	st.param.b32 	[param2], 190;
	.param .b64 param3;
	st.param.b64 	[param3], %rd501;
	.param .b64 param4;
	st.param.b64 	[param4], 1;
	call.uni 
	__assertfail, 
	(
	param0, 
	param1, 
	param2, 
	param3, 
	param4
	);
	} // callseq 236
$L__BB6_256:
	mul.wide.s32 	%rd502, %r180, 16;
	add.s64 	%rd503, %rd13, %rd502;
	add.s64 	%rd72, %rd503, 8;
	ld.global.u32 	%r564, [%rd503+8];
$L__BB6_257:
	setp.gt.s32 	%p196, %r180, -1;
	ld.global.u32 	%r345, [%rd13+89288];
	setp.lt.s32 	%p197, %r180, %r345;
	and.pred  	%p198, %p196, %p197;
	@%p198 bra 	$L__BB6_259;
	mov.u64 	%rd504, $str$11;
	cvta.global.u64 	%rd505, %rd504;
	mov.u64 	%rd506, $str$5;
	cvta.global.u64 	%rd507, %rd506;
	mov.u64 	%rd508, __unnamed_2;
	cvta.global.u64 	%rd509, %rd508;
	{ // callseq 237, 0
	.param .b64 param0;
	st.param.b64 	[param0], %rd505;
	.param .b64 param1;
	st.param.b64 	[param1], %rd507;
	.param .b32 param2;
	st.param.b32 	[param2], 198;
	.param .b64 param3;
	st.param.b64 	[param3], %rd509;
	.param .b64 param4;
	st.param.b64 	[param4], 1;
	call.uni 
	__assertfail, 
	(
	param0, 
	param1, 
	param2, 
	param3, 
	param4
	);
	} // callseq 237
$L__BB6_259:
	ld.global.u32 	%r346, [%rd72+4];
	setp.gt.s32 	%p199, %r564, %r346;
	@%p199 bra 	$L__BB6_261;
	mul.wide.s32 	%rd510, %r564, 4;
	add.s64 	%rd511, %rd13, %rd510;
	ld.global.u32 	%r347, [%rd511+52992];
	setp.eq.s32 	%p200, %r347, %r178;
	add.s32 	%r564, %r564, 1;
	mov.b16 	%rs61, 1;
	@%p200 bra 	$L__BB6_262;
	bra.uni 	$L__BB6_257;
$L__BB6_261:
	setp.ne.s16 	%p201, %rs42, 0;
	setp.gt.s32 	%p202, %r180, %r178;
	and.pred  	%p203, %p201, %p202;
	mov.u16 	%rs61, %rs60;
	@%p203 bra 	$L__BB6_276;
$L__BB6_262:
	add.s32 	%r563, %r563, 1;
	setp.ne.s32 	%p204, %r563, %r176;
	mov.u16 	%rs60, %rs61;
	@%p204 bra 	$L__BB6_253;
	mov.b32 	%r565, 0;
$L__BB6_264:
	mul.wide.u32 	%rd512, %r565, 4;
	add.s64 	%rd513, %rd18, %rd512;
	ld.local.u32 	%r349, [%rd513];
	setp.eq.s32 	%p205, %r349, %r178;
	@%p205 bra 	$L__BB6_276;
	add.s32 	%r565, %r565, 1;
	setp.ne.s32 	%p206, %r565, %r176;
	@%p206 bra 	$L__BB6_264;
	mov.b32 	%r566, 0;
$L__BB6_267:
	mul.wide.u32 	%rd514, %r566, 4;
	add.s64 	%rd515, %rd18, %rd514;
	ld.local.u32 	%r189, [%rd515];
	ld.global.u32 	%r190, [%rd13+89288];
	setp.lt.s32 	%p207, %r189, %r190;
	setp.gt.s32 	%p208, %r189, -1;
	and.pred  	%p209, %p208, %p207;
	@%p209 bra 	$L__BB6_269;
	st.local.v2.u32 	[%rd15], {%r189, %r190};
	cvta.global.u64 	%rd517, %rd493;
	{ // callseq 238, 0
	.param .b64 param0;
	st.param.b64 	[param0], %rd517;
	.param .b64 param1;
	st.param.b64 	[param1], %rd495;
	.param .b32 retval0;
	call.uni (retval0), 
	vprintf, 
	(
	param0, 
	param1
	);
	ld.param.b32 	%r351, [retval0];
	} // callseq 238
	cvta.global.u64 	%rd520, %rd496;
	mov.u64 	%rd521, $str$5;
	cvta.global.u64 	%rd522, %rd521;
	mov.u64 	%rd523, __unnamed_1;
	cvta.global.u64 	%rd524, %rd523;
	{ // callseq 239, 0
	.param .b64 param0;
	st.param.b64 	[param0], %rd520;
	.param .b64 param1;
	st.param.b64 	[param1], %rd522;
	.param .b32 param2;
	st.param.b32 	[param2], 190;
	.param .b64 param3;
	st.param.b64 	[param3], %rd524;
	.param .b64 param4;
	st.param.b64 	[param4], 1;
	call.uni 
	__assertfail, 
	(
	param0, 
	param1, 
	param2, 
	param3, 
	param4
	);
	} // callseq 239
$L__BB6_269:
	mul.wide.s32 	%rd525, %r189, 16;
	add.s64 	%rd526, %rd13, %rd525;
	add.s64 	%rd73, %rd526, 8;
	ld.global.u32 	%r567, [%rd526+8];
$L__BB6_270:
	setp.gt.s32 	%p210, %r189, -1;
	ld.global.u32 	%r353, [%rd13+89288];
	setp.lt.s32 	%p211, %r189, %r353;
	and.pred  	%p212, %p210, %p211;
	@%p212 bra 	$L__BB6_272;
	mov.u64 	%rd527, $str$11;
	cvta.global.u64 	%rd528, %rd527;
	mov.u64 	%rd529, $str$5;
	cvta.global.u64 	%rd530, %rd529;
	mov.u64 	%rd531, __unnamed_2;
	cvta.global.u64 	%rd532, %rd531;
	{ // callseq 240, 0
	.param .b64 param0;
	st.param.b64 	[param0], %rd528;
	.param .b64 param1;
	st.param.b64 	[param1], %rd530;
	.param .b32 param2;
	st.param.b32 	[param2], 198;
	.param .b64 param3;
	st.param.b64 	[param3], %rd532;
	.param .b64 param4;
	st.param.b64 	[param4], 1;
	call.uni 
	__assertfail, 
	(
	param0, 
	param1, 
	param2, 
	param3, 
	param4
	);
	} // callseq 240
$L__BB6_272:
	ld.global.u32 	%r354, [%rd73+4];
	setp.gt.s32 	%p213, %r567, %r354;
	@%p213 bra 	$L__BB6_276;
	mul.wide.s32 	%rd533, %r567, 4;
	add.s64 	%rd534, %rd13, %rd533;
	ld.global.u32 	%r355, [%rd534+52992];
	setp.ne.s32 	%p214, %r355, %r178;
	add.s32 	%r567, %r567, 1;
	@%p214 bra 	$L__BB6_270;
	add.s32 	%r566, %r566, 1;
	setp.ne.s32 	%p215, %r566, %r176;
	@%p215 bra 	$L__BB6_267;
$L__BB6_275:
	atom.global.add.u32 	%r356, [%rd12], 1;
	atom.global.add.u32 	%r357, [%rd11], 1;
	shl.b32 	%r358, %r357, 1;
	mul.wide.s32 	%rd535, %r358, 4;
	add.s64 	%rd536, %rd10, %rd535;
	st.global.u32 	[%rd536], %r1;
	st.global.u32 	[%rd536+4], %r178;
	shl.b32 	%r359, %r356, 1;
	mul.wide.s32 	%rd537, %r359, 4;
	add.s64 	%rd538, %rd9, %rd537;
	st.global.u32 	[%rd538], %r1;
	st.global.u32 	[%rd538+4], %r178;
$L__BB6_276:
	add.s32 	%r562, %r177, 1;
	setp.eq.s32 	%p216, %r177, %r174;
	@%p216 bra 	$L__BB6_277;
	bra.uni 	$L__BB6_250;
$L__BB6_277:
	ret;
$L__BB6_278:
	mul.wide.s32 	%rd101, %r1, 8;
	add.s64 	%rd74, %rd14, %rd101;
	ld.global.u32 	%r228, [%rd74];
	mul.wide.s32 	%rd102, %r228, 28;
	add.s64 	%rd75, %rd1, %rd102;
	mov.b64 	%rd695, 0;
$L__BB6_279:
	add.s64 	%rd103, %rd75, %rd695;
	ld.global.u8 	%rs15, [%rd103];
	add.s64 	%rd104, %rd18, %rd695;
	st.local.u8 	[%rd104], %rs15;
	add.s64 	%rd77, %rd695, 1;
	setp.lt.u64 	%p7, %rd695, 27;
	mov.u64 	%rd695, %rd77;
	@%p7 bra 	$L__BB6_279;
	ld.global.u32 	%r229, [%rd74+4];
	mul.wide.s32 	%rd105, %r229, 4;
	add.s64 	%rd106, %rd18, %rd105;
	ld.local.u32 	%r196, [%rd106];
	ld.global.u32 	%r568, [%rd13+89288];
	setp.lt.s32 	%p8, %r196, %r568;
	setp.gt.s32 	%p9, %r196, -1;
	and.pred  	%p10, %p9, %p8;
	@%p10 bra 	$L__BB6_282;
	st.local.v2.u32 	[%rd17], {%r196, %r568};
	mov.u64 	%rd107, $str$9;
	cvta.global.u64 	%rd108, %rd107;
	{ // callseq 187, 0
	.param .b64 param0;
	st.param.b64 	[param0], %rd108;
	.param .b64 param1;
	st.param.b64 	[param1], %rd96;
	.param .b32 retval0;
	call.uni (retval0), 
	vprintf, 
	(
	param0, 
	param1
	);
	ld.param.b32 	%r230, [retval0];
	} // callseq 187
	mov.u64 	%rd110, $str$10;
	cvta.global.u64 	%rd111, %rd110;
	mov.u64 	%rd112, $str$5;
	cvta.global.u64 	%rd113, %rd112;
	mov.u64 	%rd114, __unnamed_1;
	cvta.global.u64 	%rd115, %rd114;
	{ // callseq 188, 0
	.param .b64 param0;
	st.param.b64 	[param0], %rd111;
	.param .b64 param1;
	st.param.b64 	[param1], %rd113;
	.param .b32 param2;
	st.param.b32 	[param2], 190;
	.param .b64 param3;
	st.param.b64 	[param3], %rd115;
	.param .b64 param4;
	st.param.b64 	[param4], 1;
	call.uni 
	__assertfail, 
	(
	param0, 
	param1, 
	param2, 
	param3, 
	param4
	);
	} // callseq 188
	ld.global.u32 	%r568, [%rd13+89288];
$L__BB6_282:
	mul.wide.s32 	%rd116, %r196, 16;
	add.s64 	%rd117, %rd13, %rd116;
	add.s64 	%rd78, %rd117, 8;
	ld.global.u32 	%r569, [%rd117+8];
	setp.lt.s32 	%p11, %r196, %r568;
	setp.gt.s32 	%p12, %r196, -1;
	and.pred  	%p13, %p12, %p11;
	@%p13 bra 	$L__BB6_284;
	mov.u64 	%rd118, $str$11;
	cvta.global.u64 	%rd119, %rd118;
	mov.u64 	%rd120, $str$5;
	cvta.global.u64 	%rd121, %rd120;
	mov.u64 	%rd122, __unnamed_2;
	cvta.global.u64 	%rd123, %rd122;
	{ // callseq 189, 0
	.param .b64 param0;
	st.param.b64 	[param0], %rd119;
	.param .b64 param1;
	st.param.b64 	[param1], %rd121;
	.param .b32 param2;
	st.param.b32 	[param2], 198;
	.param .b64 param3;
	st.param.b64 	[param3], %rd123;
	.param .b64 param4;
	st.param.b64 	[param4], 1;
	call.uni 
	__assertfail, 
	(
	param0, 
	param1, 
	param2, 
	param3, 
	param4
	);
	} // callseq 189
$L__BB6_284:
	ld.global.u32 	%r201, [%rd78+4];
	setp.gt.s32 	%p14, %r569, %r201;
	@%p14 bra 	$L__BB6_102;
	ld.local.u32 	%r202, [%rd18];
	ld.local.u32 	%r203, [%rd18+24];
	add.s64 	%rd79, %rd13, 52992;
	mov.u64 	%rd128, $str$9;
$L__BB6_286:
	mov.u32 	%r204, %r569;
	mul.wide.s32 	%rd124, %r204, 4;
	add.s64 	%rd125, %rd13, %rd124;
	ld.global.u32 	%r205, [%rd125+52992];
	setp.gt.s32 	%p15, %r202, %r205;
	@%p15 bra 	$L__BB6_312;
	setp.eq.s32 	%p16, %r203, 0;
	@%p16 bra 	$L__BB6_311;
	mov.b16 	%rs62, 0;
	mov.b32 	%r570, 0;
$L__BB6_289:
	mul.wide.u32 	%rd126, %r570, 4;
	add.s64 	%rd127, %rd18, %rd126;
	ld.local.u32 	%r207, [%rd127];
	and.b16  	%rs17, %rs62, 255;
	setp.ne.s16 	%p17, %rs17, 0;
	@%p17 bra 	$L__BB6_297;
	ld.global.u32 	%r208, [%rd13+89288];
	setp.lt.s32 	%p18, %r207, %r208;
	setp.gt.s32 	%p19, %r207, -1;
	and.pred  	%p20, %p19, %p18;
	@%p20 bra 	$L__BB6_292;
	st.local.v2.u32 	[%rd16], {%r207, %r208};
	cvta.global.u64 	%rd129, %rd128;
	add.u64 	%rd130, %SP, 0;
	{ // callseq 190, 0
	.param .b64 param0;
	st.param.b64 	[param0], %rd129;
	.param .b64 param1;
	st.param.b64 	[param1], %rd130;
	.param .b32 retval0;
	call.uni (retval0), 
	vprintf, 
	(
	param0, 
	param1
	);
	ld.param.b32 	%r233, [retval0];
	} // callseq 190
	mov.u64 	%rd131, $str$10;
	cvta.global.u64 	%rd132, %rd131;
	mov.u64 	%rd133, $str$5;
	cvta.global.u64 	%rd134, %rd133;
	mov.u64 	%rd135, __unnamed_1;
	cvta.global.u64 	%rd136, %rd135;
	{ // callseq 191, 0
	.param .b64 param0;
	st.param.b64 	[param0], %rd132;
	.param .b64 param1;
	st.param.b64 	[param1], %rd134;
	.param .b32 param2;
	st.param.b32 	[param2], 190;
	.param .b64 param3;
	st.param.b64 	[param3], %rd136;
	.param .b64 param4;
	st.param.b64 	[param4], 1;
	call.uni 
	__assertfail, 
	(
	param0, 
	param1, 
	param2, 
	param3, 
	param4
	);
	} // callseq 191
$L__BB6_292:
	mul.wide.s32 	%rd137, %r207, 16;
	add.s64 	%rd138, %rd13, %rd137;
	add.s64 	%rd80, %rd138, 8;
	ld.global.u32 	%r571, [%rd138+8];
$L__BB6_293:
	ld.global.u32 	%r235, [%rd13+89288];
	setp.lt.s32 	%p22, %r207, %r235;
	and.pred  	%p23, %p19, %p22;
	@%p23 bra 	$L__BB6_295;
	mov.u64 	%rd139, $str$11;
	cvta.global.u64 	%rd140, %rd139;
	mov.u64 	%rd141, $str$5;
	cvta.global.u64 	%rd142, %rd141;
	mov.u64 	%rd143, __unnamed_2;
	cvta.global.u64 	%rd144, %rd143;
	{ // callseq 192, 0
	.param .b64 param0;
	st.param.b64 	[param0], %rd140;
	.param .b64 param1;
	st.param.b64 	[param1], %rd142;
	.param .b32 param2;
	st.param.b32 	[param2], 198;
	.param .b64 param3;
	st.param.b64 	[param3], %rd144;
	.param .b64 param4;
	st.param.b64 	[param4], 1;
	call.uni 
	__assertfail, 
	(
	param0, 
	param1, 
	param2, 
	param3, 
	param4
	);
	} // callseq 192
$L__BB6_295:
	ld.global.u32 	%r236, [%rd80+4];
	setp.gt.s32 	%p24, %r571, %r236;
	@%p24 bra 	$L__BB6_297;
	mul.wide.s32 	%rd145, %r571, 4;
	add.s64 	%rd146, %rd79, %rd145;
	ld.global.u32 	%r237, [%rd146];
	setp.eq.s32 	%p25, %r237, %r205;
	add.s32 	%r571, %r571, 1;
	mov.b16 	%rs63, 1;
	@%p25 bra 	$L__BB6_298;
	bra.uni 	$L__BB6_293;
$L__BB6_297:
	setp.ne.s16 	%p26, %rs17, 0;
	setp.gt.s32 	%p27, %r207, %r205;
	and.pred  	%p28, %p26, %p27;
	mov.u16 	%rs63, %rs62;
	@%p28 bra 	$L__BB6_312;
$L__BB6_298:
	add.s32 	%r570, %r570, 1;
	setp.ne.s32 	%p29, %r570, %r203;
	mov.u16 	%rs62, %rs63;
	@%p29 bra 	$L__BB6_289;
	mov.b32 	%r572, 0;
$L__BB6_300:
	mul.wide.u32 	%rd147, %r572, 4;
	add.s64 	%rd148, %rd18, %rd147;
	ld.local.u32 	%r239, [%rd148];
	setp.eq.s32 	%p30, %r239, %r205;
	@%p30 bra 	$L__BB6_312;
	add.s32 	%r572, %r572, 1;
	setp.ne.s32 	%p31, %r572, %r203;
	@%p31 bra 	$L__BB6_300;
	mov.b32 	%r573, 0;
$L__BB6_303:
	mul.wide.u32 	%rd149, %r573, 4;
	add.s64 	%rd150, %rd18, %rd149;
	ld.local.u32 	%r216, [%rd150];
	ld.global.u32 	%r217, [%rd13+89288];
	setp.lt.s32 	%p32, %r216, %r217;
	setp.gt.s32 	%p33, %r216, -1;
	and.pred  	%p34, %p33, %p32;
	@%p34 bra 	$L__BB6_305;
	st.local.v2.u32 	[%rd15], {%r216, %r217};
	cvta.global.u64 	%rd152, %rd128;
	add.u64 	%rd153, %SP, 0;
	{ // callseq 193, 0
	.param .b64 param0;
	st.param.b64 	[param0], %rd152;
	.param .b64 param1;
	st.param.b64 	[param1], %rd153;
	.param .b32 retval0;
	call.uni (retval0), 
	vprintf, 
	(
	param0, 
	param1
	);
	ld.param.b32 	%r241, [retval0];
	} // callseq 193
	mov.u64 	%rd154, $str$10;
	cvta.global.u64 	%rd155, %rd154;
	mov.u64 	%rd156, $str$5;
	cvta.global.u64 	%rd157, %rd156;
	mov.u64 	%rd158, __unnamed_1;
	cvta.global.u64 	%rd159, %rd158;
	{ // callseq 194, 0
	.param .b64 param0;
	st.param.b64 	[param0], %rd155;
	.param .b64 param1;
	st.param.b64 	[param1], %rd157;
	.param .b32 param2;
	st.param.b32 	[param2], 190;
	.param .b64 param3;
	st.param.b64 	[param3], %rd159;
	.param .b64 param4;
	st.param.b64 	[param4], 1;
	call.uni 
	__assertfail, 
	(
	param0, 
	param1, 
	param2, 
	param3, 
	param4
	);
	} // callseq 194
$L__BB6_305:
	mul.wide.s32 	%rd160, %r216, 16;
	add.s64 	%rd161, %rd13, %rd160;
	add.s64 	%rd81, %rd161, 8;
	ld.global.u32 	%r574, [%rd161+8];
$L__BB6_306:
	setp.gt.s32 	%p35, %r216, -1;
	ld.global.u32 	%r243, [%rd13+89288];
	setp.lt.s32 	%p36, %r216, %r243;
	and.pred  	%p37, %p35, %p36;
	@%p37 bra 	$L__BB6_308;
	mov.u64 	%rd162, $str$11;
	cvta.global.u64 	%rd163, %rd162;
	mov.u64 	%rd164, $str$5;
	cvta.global.u64 	%rd165, %rd164;
	mov.u64 	%rd166, __unnamed_2;
	cvta.global.u64 	%rd167, %rd166;
	{ // callseq 195, 0
	.param .b64 param0;
	st.param.b64 	[param0], %rd163;
	.param .b64 param1;
	st.param.b64 	[param1], %rd165;
	.param .b32 param2;
	st.param.b32 	[param2], 198;
	.param .b64 param3;
	st.param.b64 	[param3], %rd167;
	.param .b64 param4;
	st.param.b64 	[param4], 1;
	call.uni 
	__assertfail, 
	(
	param0, 
	param1, 
	param2, 
	param3, 
	param4
	);
	} // callseq 195
$L__BB6_308:
	ld.global.u32 	%r244, [%rd81+4];
	setp.gt.s32 	%p38, %r574, %r244;
	@%p38 bra 	$L__BB6_312;
	mul.wide.s32 	%rd168, %r574, 4;
	add.s64 	%rd169, %rd13, %rd168;
	ld.global.u32 	%r245, [%rd169+52992];
	setp.ne.s32 	%p39, %r245, %r205;
	add.s32 	%r574, %r574, 1;
	@%p39 bra 	$L__BB6_306;
	add.s32 	%r573, %r573, 1;
	setp.ne.s32 	%p40, %r573, %r203;
	@%p40 bra 	$L__BB6_303;
$L__BB6_311:
	atom.global.add.u32 	%r246, [%rd12], 1;
	atom.global.add.u32 	%r247, [%rd11], 1;
	shl.b32 	%r248, %r247, 1;
	mul.wide.s32 	%rd170, %r248, 4;
	add.s64 	%rd171, %rd10, %rd170;
	st.global.u32 	[%rd171], %r1;
	st.global.u32 	[%rd171+4], %r205;
	shl.b32 	%r249, %r246, 1;
	mul.wide.s32 	%rd172, %r249, 4;
	add.s64 	%rd173, %rd9, %rd172;
	st.global.u32 	[%rd173], %r1;
	st.global.u32 	[%rd173+4], %r205;
$L__BB6_312:
	add.s32 	%r569, %r204, 1;
	setp.eq.s32 	%p41, %r204, %r201;
	@%p41 bra 	$L__BB6_102;
	bra.uni 	$L__BB6_286;

}
	// .globl	_Z38run_single_step_vectorvertex_embeddingILm7EEvPviP3CSRS0_PiS0_S3_PV13BUFFER_STATUSS0_S3_S6_PVii
.visible .entry _Z38run_single_step_vectorvertex_embeddingILm7EEvPviP3CSRS0_PiS0_S3_PV13BUFFER_STATUSS0_S3_S6_PVii(
	.param .u64 .ptr .align 1 _Z38run_single_step_vectorvertex_embeddingILm7EEvPviP3CSRS0_PiS0_S3_PV13BUFFER_STATUSS0_S3_S6_PVii_param_0,
	.param .u32 _Z38run_single_step_vectorvertex_embeddingILm7EEvPviP3CSRS0_PiS0_S3_PV13BUFFER_STATUSS0_S3_S6_PVii_param_1,
	.param .u64 .ptr .align 1 _Z38run_single_step_vectorvertex_embeddingILm7EEvPviP3CSRS0_PiS0_S3_PV13BUFFER_STATUSS0_S3_S6_PVii_param_2,
	.param .u64 .ptr .align 1 _Z38run_single_step_vectorvertex_embeddingILm7EEvPviP3CSRS0_PiS0_S3_PV13BUFFER_STATUSS0_S3_S6_PVii_param_3,
	.param .u64 .ptr .align 1 _Z38run_single_step_vectorvertex_embeddingILm7EEvPviP3CSRS0_PiS0_S3_PV13BUFFER_STATUSS0_S3_S6_PVii_param_4,
	.param .u64 .ptr .align 1 _Z38run_single_step_vectorvertex_embeddingILm7EEvPviP3CSRS0_PiS0_S3_PV13BUFFER_STATUSS0_S3_S6_PVii_param_5,
	.param .u64 .ptr .align 1 _Z38run_single_step_vectorvertex_embeddingILm7EEvPviP3CSRS0_PiS0_S3_PV13BUFFER_STATUSS0_S3_S6_PVii_param_6,
	.param .u64 .ptr .align 1 _Z38run_single_step_vectorvertex_embeddingILm7EEvPviP3CSRS0_PiS0_S3_PV13BUFFER_STATUSS0_S3_S6_PVii_param_7,
	.param .u64 .ptr .align 1 _Z38run_single_step_vectorvertex_embeddingILm7EEvPviP3CSRS0_PiS0_S3_PV13BUFFER_STATUSS0_S3_S6_PVii_param_8,
	.param .u64 .ptr .align 1 _Z38run_single_step_vectorvertex_embeddingILm7EEvPviP3CSRS0_PiS0_S3_PV13BUFFER_STATUSS0_S3_S6_PVii_param_9,
	.param .u64 .ptr .align 1 _Z38run_single_step_vectorvertex_embeddingILm7EEvPviP3CSRS0_PiS0_S3_PV13BUFFER_STATUSS0_S3_S6_PVii_param_10,
	.param .u64 .ptr .align 1 _Z38run_single_step_vectorvertex_embeddingILm7EEvPviP3CSRS0_PiS0_S3_PV13BUFFER_STATUSS0_S3_S6_PVii_param_11,
	.param .u32 _Z38run_single_step_vectorvertex_embeddingILm7EEvPviP3CSRS0_PiS0_S3_PV13BUFFER_STATUSS0_S3_S6_PVii_param_12
)
{
	.local .align 8 .b8 	__local_depot7[48];
	.reg .b64 	%SP;
	.reg .b64 	%SPL;
	.reg .pred 	%p<107>;
	.reg .b16 	%rs<21>;
	.reg .b32 	%r<265>;
	.reg .b64 	%rd<264>;

	mov.u64 	%SPL, __local_depot7;
	cvta.local.u64 	%SP, %SPL;
	ld.param.u64 	%rd42, [_Z38run_single_step_vectorvertex_embeddingILm7EEvPviP3CSRS0_PiS0_S3_PV13BUFFER_STATUSS0_S3_S6_PVii_param_0];
	ld.param.u32 	%r111, [_Z38run_single_step_vectorvertex_embeddingILm7EEvPviP3CSRS0_PiS0_S3_PV13BUFFER_STATUSS0_S3_S6_PVii_param_1];
	ld.param.u64 	%rd43, [_Z38run_single_step_vectorvertex_embeddingILm7EEvPviP3CSRS0_PiS0_S3_PV13BUFFER_STATUSS0_S3_S6_PVii_param_2];
	ld.param.u64 	%rd39, [_Z38run_single_step_vectorvertex_embeddingILm7EEvPviP3CSRS0_PiS0_S3_PV13BUFFER_STATUSS0_S3_S6_PVii_param_4];
	ld.param.u64 	%rd40, [_Z38run_single_step_vectorvertex_embeddingILm7EEvPviP3CSRS0_PiS0_S3_PV13BUFFER_STATUSS0_S3_S6_PVii_param_5];
	ld.param.u64 	%rd44, [_Z38run_single_step_vectorvertex_embeddingILm7EEvPviP3CSRS0_PiS0_S3_PV13BUFFER_STATUSS0_S3_S6_PVii_param_6];
	ld.param.u64 	%rd45, [_Z38run_single_step_vectorvertex_embeddingILm7EEvPviP3CSRS0_PiS0_S3_PV13BUFFER_STATUSS0_S3_S6_PVii_param_7];
	ld.param.u64 	%rd46, [_Z38run_single_step_vectorvertex_embeddingILm7EEvPviP3CSRS0_PiS0_S3_PV13BUFFER_STATUSS0_S3_S6_PVii_param_9];
	ld.param.u64 	%rd47, [_Z38run_single_step_vectorvertex_embeddingILm7EEvPviP3CSRS0_PiS0_S3_PV13BUFFER_STATUSS0_S3_S6_PVii_param_10];
	ld.param.u64 	%rd48, [_Z38run_single_step_vectorvertex_embeddingILm7EEvPviP3CSRS0_PiS0_S3_PV13BUFFER_STATUSS0_S3_S6_PVii_param_11];
	cvta.to.global.u64 	%rd1, %rd45;
	cvta.to.global.u64 	%rd2, %rd47;
	cvta.to.global.u64 	%rd3, %rd46;
	cvta.to.global.u64 	%rd4, %rd48;
	cvta.to.global.u64 	%rd5, %rd40;
	cvta.to.global.u64 	%rd6, %rd44;
	cvta.to.global.u64 	%rd7, %rd39;
	cvta.to.global.u64 	%rd8, %rd43;
	cvta.to.global.u64 	%rd9, %rd42;
	add.u64 	%rd49, %SP, 0;
	add.u64 	%rd10, %SPL, 0;
	add.u64 	%rd11, %SPL, 0;
	add.u64 	%rd12, %SPL, 8;
	mov.u32 	%r112, %ctaid.x;
	mov.u32 	%r113, %ntid.x;
	mov.u32 	%r114, %tid.x;
	mad.lo.s32 	%r1, %r112, %r113, %r114;
	setp.ge.s32 	%p1, %r1, %r111;
	@%p1 bra 	$L__BB7_126;
	ld.param.u32 	%r220, [_Z38run_single_step_vectorvertex_embeddingILm7EEvPviP3CSRS0_PiS0_S3_PV13BUFFER_STATUSS0_S3_S6_PVii_param_12];
	setp.ne.s32 	%p2, %r220, 0;
	@%p2 bra 	$L__BB7_75;
	mov.b32 	%r160, 0;
	st.local.u32 	[%rd12+32], %r160;
	mul.wide.s32 	%rd147, %r1, 32;
	add.s64 	%rd13, %rd9, %rd147;
	ld.global.u32 	%r2, [%rd13+28];
	setp.eq.s32 	%p48, %r2, 0;
	@%p48 bra 	$L__BB7_9;
	and.b32  	%r3, %r2, 3;
	setp.lt.u32 	%p49, %r2, 4;
	mov.b32 	%r223, 0;
	@%p49 bra 	$L__BB7_6;
	and.b32  	%r223, %r2, -4;
	mov.b32 	%r221, 0;
$L__BB7_5:
	mul.wide.u32 	%rd148, %r221, 4;
	add.s64 	%rd149, %rd13, %rd148;
	ld.global.u32 	%r163, [%rd149];
	ld.local.u32 	%r164, [%rd12+32];
	add.s32 	%r165, %r164, 1;
	st.local.u32 	[%rd12+32], %r165;
	mul.wide.u32 	%rd150, %r164, 4;
	add.s64 	%rd151, %rd12, %rd150;
	st.local.u32 	[%rd151], %r163;
	ld.global.u32 	%r166, [%rd149+4];
	ld.local.u32 	%r167, [%rd12+32];
	add.s32 	%r168, %r167, 1;
	st.local.u32 	[%rd12+32], %r168;
	mul.wide.u32 	%rd152, %r167, 4;
	add.s64 	%rd153, %rd12, %rd152;
	st.local.u32 	[%rd153], %r166;
	ld.global.u32 	%r169, [%rd149+8];
	ld.local.u32 	%r170, [%rd12+32];
	add.s32 	%r171, %r170, 1;
	st.local.u32 	[%rd12+32], %r171;
	mul.wide.u32 	%rd154, %r170, 4;
	add.s64 	%rd155, %rd12, %rd154;
	st.local.u32 	[%rd155], %r169;
	ld.global.u32 	%r172, [%rd149+12];
	ld.local.u32 	%r173, [%rd12+32];
	add.s32 	%r174, %r173, 1;
	st.local.u32 	[%rd12+32], %r174;
	mul.wide.u32 	%rd156, %r173, 4;
	add.s64 	%rd157, %rd12, %rd156;
	st.local.u32 	[%rd157], %r172;
	add.s32 	%r221, %r221, 4;
	setp.ne.s32 	%p50, %r221, %r223;
	@%p50 bra 	$L__BB7_5;
$L__BB7_6:
	setp.eq.s32 	%p51, %r3, 0;
	@%p51 bra 	$L__BB7_9;
	mov.b32 	%r224, 0;
$L__BB7_8:
	.pragma "nounroll";
	mul.wide.u32 	%rd158, %r223, 4;
	add.s64 	%rd159, %rd13, %rd158;
	ld.global.u32 	%r176, [%rd159];
	ld.local.u32 	%r177, [%rd12+32];
	add.s32 	%r178, %r177, 1;
	st.local.u32 	[%rd12+32], %r178;
	mul.wide.u32 	%rd160, %r177, 4;
	add.s64 	%rd161, %rd12, %rd160;
	st.local.u32 	[%rd161], %r176;
	add.s32 	%r223, %r223, 1;
	add.s32 	%r224, %r224, 1;
	setp.ne.s32 	%p52, %r224, %r3;
	@%p52 bra 	$L__BB7_8;
$L__BB7_9:
	ld.local.u32 	%r243, [%rd12+32];
	setp.eq.s32 	%p53, %r243, 0;
	@%p53 bra 	$L__BB7_126;
	add.s64 	%rd14, %rd8, 52992;
	mov.b32 	%r226, 0;
	mov.u64 	%rd166, $str$9;
	mov.u64 	%rd168, $str$10;
$L__BB7_11:
	mul.wide.u32 	%rd162, %r226, 4;
	add.s64 	%rd163, %rd12, %rd162;
	ld.local.u32 	%r15, [%rd163];
	ld.global.u32 	%r16, [%rd8+89288];
	setp.lt.s32 	%p54, %r15, %r16;
	setp.gt.s32 	%p55, %r15, -1;
	and.pred  	%p56, %p55, %p54;
	@%p56 bra 	$L__BB7_13;
	cvta.to.local.u64 	%rd165, %rd49;
	st.local.v2.u32 	[%rd165], {%r15, %r16};
	cvta.global.u64 	%rd167, %rd166;
	{ // callseq 260, 0
	.param .b64 param0;
	st.param.b64 	[param0], %rd167;
	.param .b64 param1;
	st.param.b64 	[param1], %rd49;
	.param .b32 retval0;
	call.uni (retval0), 
	vprintf, 
	(
	param0, 
	param1
	);
	ld.param.b32 	%r180, [retval0];
	} // callseq 260
	cvta.global.u64 	%rd169, %rd168;
	mov.u64 	%rd170, $str$5;
	cvta.global.u64 	%rd171, %rd170;
	mov.u64 	%rd172, __unnamed_1;
	cvta.global.u64 	%rd173, %rd172;
	{ // callseq 261, 0
	.param .b64 param0;
	st.param.b64 	[param0], %rd169;
	.param .b64 param1;
	st.param.b64 	[param1], %rd171;
	.param .b32 param2;
	st.param.b32 	[param2], 190;
	.param .b64 param3;
	st.param.b64 	[param3], %rd173;
	.param .b64 param4;
	st.param.b64 	[param4], 1;
	call.uni 
	__assertfail, 
	(
	param0, 
	param1, 
	param2, 
	param3, 
	param4
	);
	} // callseq 261
$L__BB7_13:
	mul.wide.s32 	%rd174, %r15, 16;
	add.s64 	%rd175, %rd8, %rd174;
	add.s64 	%rd15, %rd175, 8;
	ld.global.u32 	%r231, [%rd175+8];
$L__BB7_14:
	setp.gt.s32 	%p57, %r15, -1;
	ld.global.u32 	%r182, [%rd8+89288];
	setp.lt.s32 	%p58, %r15, %r182;
	and.pred  	%p59, %p57, %p58;
	@%p59 bra 	$L__BB7_16;
	mov.u64 	%rd176, $str$11;
	cvta.global.u64 	%rd177, %rd176;
	mov.u64 	%rd178, $str$5;
	cvta.global.u64 	%rd179, %rd178;
	mov.u64 	%rd180, __unnamed_2;
	cvta.global.u64 	%rd181, %rd180;
	{ // callseq 262, 0
	.param .b64 param0;
	st.param.b64 	[param0], %rd177;
	.param .b64 param1;
	st.param.b64 	[param1], %rd179;
	.param .b32 param2;
	st.param.b32 	[param2], 198;
	.param .b64 param3;
	st.param.b64 	[param3], %rd181;
	.param .b64 param4;
	st.param.b64 	[param4], 1;
	call.uni 
	__assertfail, 
	(
	param0, 
	param1, 
	param2, 
	param3, 
	param4
	);
	} // callseq 262
$L__BB7_16:
	ld.global.u32 	%r183, [%rd15+4];
	setp.gt.s32 	%p60, %r231, %r183;
	@%p60 bra 	$L__BB7_74;
	mul.wide.s32 	%rd182, %r231, 4;
	add.s64 	%rd183, %rd8, %rd182;
	ld.global.u32 	%r23, [%rd183+52992];
	ld.local.u32 	%r184, [%rd12];
	setp.gt.s32 	%p61, %r184, %r23;
	@%p61 bra 	$L__BB7_73;
	setp.eq.s32 	%p62, %r243, 0;
	@%p62 bra 	$L__BB7_30;
	max.u32 	%r24, %r243, 1;
	mov.b16 	%rs17, 0;
	mov.b32 	%r232, 0;
$L__BB7_20:
	mul.wide.u32 	%rd184, %r232, 4;
	add.s64 	%rd185, %rd12, %rd184;
	ld.local.u32 	%r26, [%rd185];
	and.b16  	%rs10, %rs17, 255;
	setp.ne.s16 	%p63, %rs10, 0;
	@%p63 bra 	$L__BB7_28;
	ld.global.u32 	%r27, [%rd8+89288];
	setp.lt.s32 	%p64, %r26, %r27;
	setp.gt.s32 	%p65, %r26, -1;
	and.pred  	%p66, %p65, %p64;
	@%p66 bra 	$L__BB7_23;
	add.u64 	%rd186, %SP, 0;
	add.u64 	%rd187, %SPL, 0;
	st.local.v2.u32 	[%rd187], {%r26, %r27};
	mov.u64 	%rd188, $str$9;
	cvta.global.u64 	%rd189, %rd188;
	{ // callseq 263, 0
	.param .b64 param0;
	st.param.b64 	[param0], %rd189;
	.param .b64 param1;
	st.param.b64 	[param1], %rd186;
	.param .b32 retval0;
	call.uni (retval0), 
	vprintf, 
	(
	param0, 
	param1
	);
	ld.param.b32 	%r186, [retval0];
	} // callseq 263
	mov.u64 	%rd190, $str$10;
	cvta.global.u64 	%rd191, %rd190;
	mov.u64 	%rd192, $str$5;
	cvta.global.u64 	%rd193, %rd192;
	mov.u64 	%rd194, __unnamed_1;
	cvta.global.u64 	%rd195, %rd194;
	{ // callseq 264, 0
	.param .b64 param0;
	st.param.b64 	[param0], %rd191;
	.param .b64 param1;
	st.param.b64 	[param1], %rd193;
	.param .b32 param2;
	st.param.b32 	[param2], 190;
	.param .b64 param3;
	st.param.b64 	[param3], %rd195;
	.param .b64 param4;
	st.param.b64 	[param4], 1;
	call.uni 
	__assertfail, 
	(
	param0, 
	param1, 
	param2, 
	param3, 
	param4
	);
	} // callseq 264
$L__BB7_23:
	mul.wide.s32 	%rd196, %r26, 16;
	add.s64 	%rd197, %rd8, %rd196;
	add.s64 	%rd16, %rd197, 8;
	ld.global.u32 	%r233, [%rd197+8];
$L__BB7_24:
	ld.global.u32 	%r188, [%rd8+89288];
	setp.lt.s32 	%p68, %r26, %r188;
	and.pred  	%p69, %p65, %p68;
	@%p69 bra 	$L__BB7_26;
	mov.u64 	%rd198, $str$11;
	cvta.global.u64 	%rd199, %rd198;
	mov.u64 	%rd200, $str$5;
	cvta.global.u64 	%rd201, %rd200;
	mov.u64 	%rd202, __unnamed_2;
	cvta.global.u64 	%rd203, %rd202;
	{ // callseq 265, 0
	.param .b64 param0;
	st.param.b64 	[param0], %rd199;
	.param .b64 param1;
	st.param.b64 	[param1], %rd201;
	.param .b32 param2;
	st.param.b32 	[param2], 198;
	.param .b64 param3;
	st.param.b64 	[param3], %rd203;
	.param .b64 param4;
	st.param.b64 	[param4], 1;
	call.uni 
	__assertfail, 
	(
	param0, 
	param1, 
	param2, 
	param3, 
	param4
	);
	} // callseq 265
$L__BB7_26:
	ld.global.u32 	%r189, [%rd16+4];
	setp.gt.s32 	%p70, %r233, %r189;
	@%p70 bra 	$L__BB7_28;
	mul.wide.s32 	%rd204, %r233, 4;
	add.s64 	%rd205, %rd14, %rd204;
	ld.global.u32 	%r190, [%rd205];
	setp.eq.s32 	%p71, %r190, %r23;
	add.s32 	%r233, %r233, 1;
	mov.b16 	%rs18, 1;
	@%p71 bra 	$L__BB7_29;
	bra.uni 	$L__BB7_24;
$L__BB7_28:
	and.b16  	%rs12, %rs17, 255;
	setp.ne.s16 	%p72, %rs12, 0;
	setp.gt.s32 	%p73, %r26, %r23;
	and.pred  	%p74, %p72, %p73;
	mov.u16 	%rs18, %rs17;
	@%p74 bra 	$L__BB7_73;
$L__BB7_29:
	add.s32 	%r232, %r232, 1;
	setp.ne.s32 	%p75, %r232, %r24;
	mov.u16 	%rs17, %rs18;
	@%p75 bra 	$L__BB7_20;
$L__BB7_30:
	setp.eq.s32 	%p76, %r243, 0;
	@%p76 bra 	$L__BB7_34;
	max.u32 	%r32, %r243, 1;
	mov.b32 	%r234, 0;
$L__BB7_32:
	mul.wide.u32 	%rd206, %r234, 4;
	add.s64 	%rd207, %rd12, %rd206;
	ld.local.u32 	%r192, [%rd207];
	setp.eq.s32 	%p77, %r192, %r23;
	@%p77 bra 	$L__BB7_73;
	add.s32 	%r234, %r234, 1;
	setp.ne.s32 	%p78, %r234, %r32;
	@%p78 bra 	$L__BB7_32;
$L__BB7_34:
	add.s32 	%r193, %r243, 1;
	st.local.u32 	[%rd12+32], %r193;
	mul.wide.u32 	%rd208, %r243, 4;
	add.s64 	%rd209, %rd12, %rd208;
	st.local.u32 	[%rd209], %r23;
	ld.local.u32 	%r35, [%rd12+32];
	setp.eq.s32 	%p79, %r35, 0;
	@%p79 bra 	$L__BB7_47;
	mov.b32 	%r235, 0;
$L__BB7_36:
	mul.wide.u32 	%rd210, %r235, 4;
	add.s64 	%rd211, %rd12, %rd210;
	ld.local.u32 	%r37, [%rd211];
	mul.wide.s32 	%rd212, %r37, 16;
	add.s64 	%rd213, %rd8, %rd212;
	add.s64 	%rd17, %rd213, 8;
	mov.b32 	%r236, 0;
$L__BB7_37:
	mul.wide.u32 	%rd214, %r236, 4;
	add.s64 	%rd215, %rd12, %rd214;
	ld.local.u32 	%r39, [%rd215];
	setp.eq.s32 	%p80, %r37, %r39;
	@%p80 bra 	$L__BB7_45;
	setp.gt.s32 	%p81, %r37, -1;
	ld.global.u32 	%r40, [%rd8+89288];
	setp.lt.s32 	%p82, %r37, %r40;
	and.pred  	%p83, %p81, %p82;
	@%p83 bra 	$L__BB7_40;
	add.u64 	%rd216, %SP, 0;
	add.u64 	%rd217, %SPL, 0;
	st.local.v2.u32 	[%rd217], {%r37, %r40};
	mov.u64 	%rd218, $str$9;
	cvta.global.u64 	%rd219, %rd218;
	{ // callseq 266, 0
	.param .b64 param0;
	st.param.b64 	[param0], %rd219;
	.param .b64 param1;
	st.param.b64 	[param1], %rd216;
	.param .b32 retval0;
	call.uni (retval0), 
	vprintf, 
	(
	param0, 
	param1
	);
	ld.param.b32 	%r196, [retval0];
	} // callseq 266
	mov.u64 	%rd220, $str$10;
	cvta.global.u64 	%rd221, %rd220;
	mov.u64 	%rd222, $str$5;
	cvta.global.u64 	%rd223, %rd222;
	mov.u64 	%rd224, __unnamed_1;
	cvta.global.u64 	%rd225, %rd224;
	{ // callseq 267, 0
	.param .b64 param0;
	st.param.b64 	[param0], %rd221;
	.param .b64 param1;
	st.param.b64 	[param1], %rd223;
	.param .b32 param2;
	st.param.b32 	[param2], 190;
	.param .b64 param3;
	st.param.b64 	[param3], %rd225;
	.param .b64 param4;
	st.param.b64 	[param4], 1;
	call.uni 
	__assertfail, 
	(
	param0, 
	param1, 
	param2, 
	param3, 
	param4
	);
	} // callseq 267
$L__BB7_40:
	ld.global.u32 	%r237, [%rd17];
$L__BB7_41:
	ld.global.u32 	%r198, [%rd8+89288];
	setp.lt.s32 	%p85, %r37, %r198;
	and.pred  	%p86, %p81, %p85;
	@%p86 bra 	$L__BB7_43;
	mov.u64 	%rd226, $str$11;
	cvta.global.u64 	%rd227, %rd226;
	mov.u64 	%rd228, $str$5;
	cvta.global.u64 	%rd229, %rd228;
	mov.u64 	%rd230, __unnamed_2;
	cvta.global.u64 	%rd231, %rd230;
	{ // callseq 268, 0
	.param .b64 param0;
	st.param.b64 	[param0], %rd227;
	.param .b64 param1;
	st.param.b64 	[param1], %rd229;
	.param .b32 param2;
	st.param.b32 	[param2], 198;
	.param .b64 param3;
	st.param.b64 	[param3], %rd231;
	.param .b64 param4;
	st.param.b64 	[param4], 1;
	call.uni 
	__assertfail, 
	(
	param0, 
	param1, 
	param2, 
	param3, 
	param4
	);
	} // callseq 268
$L__BB7_43:
	ld.global.u32 	%r199, [%rd17+4];
	setp.gt.s32 	%p87, %r237, %r199;
	@%p87 bra 	$L__BB7_70;
	mul.wide.s32 	%rd232, %r237, 4;
	add.s64 	%rd233, %rd8, %rd232;
	ld.global.u32 	%r200, [%rd233+52992];
	setp.ne.s32 	%p88, %r200, %r39;
	add.s32 	%r237, %r237, 1;
	@%p88 bra 	$L__BB7_41;
$L__BB7_45:
	add.s32 	%r236, %r236, 1;
	setp.ne.s32 	%p89, %r236, %r35;
	@%p89 bra 	$L__BB7_37;
	add.s32 	%r235, %r235, 1;
	setp.ne.s32 	%p90, %r235, %r35;
	@%p90 bra 	$L__BB7_36;
$L__BB7_47:
	ld.param.u64 	%rd259, [_Z38run_single_step_vectorvertex_embeddingILm7EEvPviP3CSRS0_PiS0_S3_PV13BUFFER_STATUSS0_S3_S6_PVii_param_8];
	ld.param.u64 	%rd258, [_Z38run_single_step_vectorvertex_embeddingILm7EEvPviP3CSRS0_PiS0_S3_PV13BUFFER_STATUSS0_S3_S6_PVii_param_5];
	ld.param.u64 	%rd257, [_Z38run_single_step_vectorvertex_embeddingILm7EEvPviP3CSRS0_PiS0_S3_PV13BUFFER_STATUSS0_S3_S6_PVii_param_4];
	cvta.to.global.u64 	%rd18, %rd257;
	cvta.to.global.u64 	%rd19, %rd258;
	cvta.to.global.u64 	%rd20, %rd259;
	ld.volatile.global.u32 	%r201, [%rd4];
	setp.eq.s32 	%p91, %r201, 0;
	@%p91 bra 	$L__BB7_56;
	setp.ne.s32 	%p92, %r201, 1;
	@%p92 bra 	$L__BB7_70;
	atom.global.add.u32 	%r202, [%rd18], 1;
	atom.global.add.u32 	%r46, [%rd3], 1;
	setp.gt.u32 	%p93, %r46, 283;
	@%p93 bra 	$L__BB7_52;
	mul.wide.u32 	%rd235, %r46, 36;
	add.s64 	%rd21, %rd20, %rd235;
	mov.b64 	%rd260, 0;
$L__BB7_51:
	add.s64 	%rd236, %rd12, %rd260;
	ld.local.u8 	%rs13, [%rd236];
	add.s64 	%rd237, %rd21, %rd260;
	st.global.u8 	[%rd237], %rs13;
	add.s64 	%rd23, %rd260, 1;
	setp.lt.u64 	%p94, %rd260, 35;
	mov.u64 	%rd260, %rd23;
	@%p94 bra 	$L__BB7_51;
	bra.uni 	$L__BB7_70;
$L__BB7_52:
	atom.global.add.u32 	%r203, [%rd3], -1;
	mov.b32 	%r204, 0;
	st.volatile.global.u32 	[%rd4], %r204;
	mov.b32 	%r205, 1;
	st.volatile.global.u32 	[%rd2], %r205;
$L__BB7_53:
	ld.volatile.global.u32 	%r206, [%rd1];
	setp.eq.s32 	%p95, %r206, 1;
	@%p95 bra 	$L__BB7_53;
	mov.b32 	%r207, 0;
	st.volatile.global.u32 	[%rd1], %r207;
	atom.global.add.u32 	%r208, [%rd6], 1;
	mul.wide.s32 	%rd239, %r208, 36;
	add.s64 	%rd24, %rd19, %rd239;
	mov.b64 	%rd261, 0;
$L__BB7_55:
	add.s64 	%rd240, %rd12, %rd261;
	ld.local.u8 	%rs14, [%rd240];
	add.s64 	%rd241, %rd24, %rd261;
	st.global.u8 	[%rd241], %rs14;
	add.s64 	%rd26, %rd261, 1;
	setp.lt.u64 	%p96, %rd261, 35;
	mov.u64 	%rd261, %rd26;
	@%p96 bra 	$L__BB7_55;
	bra.uni 	$L__BB7_70;
$L__BB7_56:
	atom.global.add.u32 	%r209, [%rd18], 1;
	atom.global.add.u32 	%r239, [%rd6], 1;
	setp.lt.u32 	%p97, %r239, 284;
	@%p97 bra 	$L__BB7_65;
$L__BB7_57:
	ld.volatile.global.u32 	%r210, [%rd4];
	setp.eq.s32 	%p98, %r210, 0;
	@%p98 bra 	$L__BB7_61;
	atom.global.add.u32 	%r211, [%rd3], -1;
$L__BB7_59:
	ld.volatile.global.u32 	%r212, [%rd1];
	setp.eq.s32 	%p99, %r212, 1;
	@%p99 bra 	$L__BB7_59;
	mov.b32 	%r213, 0;
	st.volatile.global.u32 	[%rd4], %r213;
	mov.b32 	%r214, 1;
	st.volatile.global.u32 	[%rd2], %r214;
	st.volatile.global.u32 	[%rd1], %r213;
	atom.global.add.u32 	%r239, [%rd6], 1;
	bra.uni 	$L__BB7_64;
$L__BB7_61:
	atom.global.add.u32 	%r215, [%rd6], -1;
$L__BB7_62:
	ld.volatile.global.u32 	%r216, [%rd2];
	setp.eq.s32 	%p100, %r216, 1;
	@%p100 bra 	$L__BB7_62;
	mov.b32 	%r217, 1;
	st.volatile.global.u32 	[%rd4], %r217;
	st.volatile.global.u32 	[%rd1], %r217;
	mov.b32 	%r218, 0;
	st.volatile.global.u32 	[%rd2], %r218;
	atom.global.add.u32 	%r239, [%rd3], 1;
$L__BB7_64:
	setp.gt.u32 	%p101, %r239, 283;
	@%p101 bra 	$L__BB7_57;
$L__BB7_65:
	ld.volatile.global.u32 	%r219, [%rd4];
	setp.eq.s32 	%p102, %r219, 1;
	@%p102 bra 	$L__BB7_68;
	mul.wide.u32 	%rd243, %r239, 36;
	add.s64 	%rd27, %rd19, %rd243;
	mov.b64 	%rd262, 0;
$L__BB7_67:
	add.s64 	%rd244, %rd12, %rd262;
	ld.local.u8 	%rs15, [%rd244];
	add.s64 	%rd245, %rd27, %rd262;
	st.global.u8 	[%rd245], %rs15;
	add.s64 	%rd29, %rd262, 1;
	setp.lt.u64 	%p103, %rd262, 35;
	mov.u64 	%rd262, %rd29;
	@%p103 bra 	$L__BB7_67;
	bra.uni 	$L__BB7_70;
$L__BB7_68:
	mul.wide.u32 	%rd247, %r239, 36;
	add.s64 	%rd30, %rd20, %rd247;
	mov.b64 	%rd263, 0;
$L__BB7_69:
	add.s64 	%rd248, %rd12, %rd263;
	ld.local.u8 	%rs16, [%rd248];
	add.s64 	%rd249, %rd30, %rd263;
	st.global.u8 	[%rd249], %rs16;
	add.s64 	%rd32, %rd263, 1;
	setp.lt.u64 	%p104, %rd263, 35;
	mov.u64 	%rd263, %rd32;
	@%p104 bra 	$L__BB7_69;
$L__BB7_70:
	setp.ne.s32 	%p105, %r35, 0;
	@%p105 bra 	$L__BB7_72;
	mov.u64 	%rd250, $str$15;
	cvta.global.u64 	%rd251, %rd250;
	mov.u64 	%rd252, $str$5;
	cvta.global.u64 	%rd253, %rd252;
	mov.u64 	%rd254, __unnamed_3;
	cvta.global.u64 	%rd255, %rd254;
	{ // callseq 269, 0
	.param .b64 param0;
	st.param.b64 	[param0], %rd251;
	.param .b64 param1;
	st.param.b64 	[param1], %rd253;
	.param .b32 param2;
	st.param.b32 	[param2], 515;
	.param .b64 param3;
	st.param.b64 	[param3], %rd255;
	.param .b64 param4;
	st.param.b64 	[param4], 1;
	call.uni 
	__assertfail, 
	(
	param0, 
	param1, 
	param2, 
	param3, 
	param4
	);
	} // callseq 269
$L__BB7_72:
	add.s32 	%r243, %r35, -1;
	st.local.u32 	[%rd12+32], %r243;
$L__BB7_73:
	add.s32 	%r231, %r231, 1;
	bra.uni 	$L__BB7_14;
$L__BB7_74:
	add.s32 	%r226, %r226, 1;
	setp.gt.u32 	%p106, %r243, %r226;
	@%p106 bra 	$L__BB7_11;
	bra.uni 	$L__BB7_126;
$L__BB7_75:
	mov.b32 	%r115, 0;
	st.local.u32 	[%rd12+32], %r115;
	mul.wide.s32 	%rd52, %r1, 32;
	add.s64 	%rd33, %rd9, %rd52;
	ld.global.u32 	%r59, [%rd33+28];
	setp.eq.s32 	%p3, %r59, 0;
	@%p3 bra 	$L__BB7_82;
	and.b32  	%r60, %r59, 3;
	setp.lt.u32 	%p4, %r59, 4;
	mov.b32 	%r244, 0;
	@%p4 bra 	$L__BB7_79;
	and.b32  	%r244, %r59, -4;
	mov.b32 	%r247, 0;
$L__BB7_78:
	mul.wide.u32 	%rd53, %r247, 4;
	add.s64 	%rd54, %rd33, %rd53;
	ld.global.u32 	%r118, [%rd54];
	ld.local.u32 	%r119, [%rd12+32];
	add.s32 	%r120, %r119, 1;
	st.local.u32 	[%rd12+32], %r120;
	mul.wide.u32 	%rd55, %r119, 4;
	add.s64 	%rd56, %rd12, %rd55;
	st.local.u32 	[%rd56], %r118;
	ld.global.u32 	%r121, [%rd54+4];
	ld.local.u32 	%r122, [%rd12+32];
	add.s32 	%r123, %r122, 1;
	st.local.u32 	[%rd12+32], %r123;
	mul.wide.u32 	%rd57, %r122, 4;
	add.s64 	%rd58, %rd12, %rd57;
	st.local.u32 	[%rd58], %r121;
	ld.global.u32 	%r124, [%rd54+8];
	ld.local.u32 	%r125, [%rd12+32];
	add.s32 	%r126, %r125, 1;
	st.local.u32 	[%rd12+32], %r126;
	mul.wide.u32 	%rd59, %r125, 4;
	add.s64 	%rd60, %rd12, %rd59;
	st.local.u32 	[%rd60], %r124;
	ld.global.u32 	%r127, [%rd54+12];
	ld.local.u32 	%r128, [%rd12+32];
	add.s32 	%r129, %r128, 1;
	st.local.u32 	[%rd12+32], %r129;
	mul.wide.u32 	%rd61, %r128, 4;
	add.s64 	%rd62, %rd12, %rd61;
	st.local.u32 	[%rd62], %r127;
	add.s32 	%r247, %r247, 4;
	setp.eq.s32 	%p5, %r247, %r244;
	@%p5 bra 	$L__BB7_79;
	bra.uni 	$L__BB7_78;
$L__BB7_79:
	setp.eq.s32 	%p6, %r60, 0;
	@%p6 bra 	$L__BB7_82;
	mov.b32 	%r246, 0;
$L__BB7_81:
	.pragma "nounroll";
	mul.wide.u32 	%rd63, %r244, 4;
	add.s64 	%rd64, %rd33, %rd63;
	ld.global.u32 	%r131, [%rd64];
	ld.local.u32 	%r132, [%rd12+32];
	add.s32 	%r133, %r132, 1;
	st.local.u32 	[%rd12+32], %r133;
	mul.wide.u32 	%rd65, %r132, 4;
	add.s64 	%rd66, %rd12, %rd65;
	st.local.u32 	[%rd66], %r131;
	add.s32 	%r244, %r244, 1;
	add.s32 	%r246, %r246, 1;
	setp.ne.s32 	%p7, %r246, %r60;
	@%p7 bra 	$L__BB7_81;
$L__BB7_82:
	ld.local.u32 	%r264, [%rd12+32];
	setp.eq.s32 	%p8, %r264, 0;
	@%p8 bra 	$L__BB7_126;
	ld.param.u64 	%rd256, [_Z38run_single_step_vectorvertex_embeddingILm7EEvPviP3CSRS0_PiS0_S3_PV13BUFFER_STATUSS0_S3_S6_PVii_param_3];
	cvta.to.global.u64 	%rd34, %rd256;
	mov.b32 	%r249, 0;
	mov.u64 	%rd71, $str$9;
	mov.u64 	%rd73, $str$10;
	mov.u64 	%rd75, $str$5;
$L__BB7_84:
	mul.wide.u32 	%rd67, %r249, 4;
	add.s64 	%rd68, %rd12, %rd67;
	ld.local.u32 	%r72, [%rd68];
	ld.global.u32 	%r73, [%rd8+89288];
	setp.lt.s32 	%p9, %r72, %r73;
	setp.gt.s32 	%p10, %r72, -1;
	and.pred  	%p11, %p10, %p9;
	@%p11 bra 	$L__BB7_86;
	cvta.to.local.u64 	%rd70, %rd49;
	st.local.v2.u32 	[%rd70], {%r72, %r73};
	cvta.global.u64 	%rd72, %rd71;
	{ // callseq 250, 0
	.param .b64 param0;
	st.param.b64 	[param0], %rd72;
	.param .b64 param1;
	st.param.b64 	[param1], %rd49;
	.param .b32 retval0;
	call.uni (retval0), 
	vprintf, 
	(
	param0, 
	param1
	);
	ld.param.b32 	%r135, [retval0];
	} // callseq 250
	cvta.global.u64 	%rd74, %rd73;
	cvta.global.u64 	%rd76, %rd75;
	mov.u64 	%rd77, __unnamed_1;
	cvta.global.u64 	%rd78, %rd77;
	{ // callseq 251, 0
	.param .b64 param0;
	st.param.b64 	[param0], %rd74;
	.param .b64 param1;
	st.param.b64 	[param1], %rd76;
	.param .b32 param2;
	st.param.b32 	[param2], 190;
	.param .b64 param3;
	st.param.b64 	[param3], %rd78;
	.param .b64 param4;
	st.param.b64 	[param4], 1;
	call.uni 
	__assertfail, 
	(
	param0, 
	param1, 
	param2, 
	param3, 
	param4
	);
	} // callseq 251
$L__BB7_86:
	mul.wide.s32 	%rd79, %r72, 16;
	add.s64 	%rd80, %rd8, %rd79;
	add.s64 	%rd35, %rd80, 8;
	ld.global.u32 	%r254, [%rd80+8];
$L__BB7_87:
	setp.gt.s32 	%p12, %r72, -1;
	ld.global.u32 	%r137, [%rd8+89288];
	setp.lt.s32 	%p13, %r72, %r137;
	and.pred  	%p14, %p12, %p13;
	@%p14 bra 	$L__BB7_89;
	mov.u64 	%rd81, $str$11;
	cvta.global.u64 	%rd82, %rd81;
	mov.u64 	%rd83, $str$5;
	cvta.global.u64 	%rd84, %rd83;
	mov.u64 	%rd85, __unnamed_2;
	cvta.global.u64 	%rd86, %rd85;
	{ // callseq 252, 0
	.param .b64 param0;
	st.param.b64 	[param0], %rd82;
	.param .b64 param1;
	st.param.b64 	[param1], %rd84;
	.param .b32 param2;
	st.param.b32 	[param2], 198;
	.param .b64 param3;
	st.param.b64 	[param3], %rd86;
	.param .b64 param4;
	st.param.b64 	[param4], 1;
	call.uni 
	__assertfail, 
	(
	param0, 
	param1, 
	param2, 
	param3, 
	param4
	);
	} // callseq 252
$L__BB7_89:
	ld.global.u32 	%r138, [%rd35+4];
	setp.gt.s32 	%p15, %r254, %r138;
	@%p15 bra 	$L__BB7_125;
	mul.wide.s32 	%rd87, %r254, 4;
	add.s64 	%rd88, %rd8, %rd87;
	ld.global.u32 	%r80, [%rd88+52992];
	ld.local.u32 	%r139, [%rd12];
	setp.gt.s32 	%p16, %r139, %r80;
	@%p16 bra 	$L__BB7_124;
	setp.eq.s32 	%p17, %r264, 0;
	@%p17 bra 	$L__BB7_101;
	max.u32 	%r81, %r264, 1;
	mov.b16 	%rs19, 0;
	mov.b32 	%r255, 0;
$L__BB7_93:
	mul.wide.u32 	%rd89, %r255, 4;
	add.s64 	%rd90, %rd12, %rd89;
	ld.local.u32 	%r84, [%rd90];
	and.b16  	%rs6, %rs19, 255;
	setp.ne.s16 	%p18, %rs6, 0;
	@%p18 bra 	$L__BB7_103;
	ld.global.u32 	%r85, [%rd8+89288];
	setp.lt.s32 	%p19, %r84, %r85;
	setp.gt.s32 	%p20, %r84, -1;
	and.pred  	%p21, %p20, %p19;
	@%p21 bra 	$L__BB7_96;
	st.local.v2.u32 	[%rd11], {%r84, %r85};
	mov.u64 	%rd91, $str$9;
	cvta.global.u64 	%rd92, %rd91;
	add.u64 	%rd93, %SP, 0;
	{ // callseq 253, 0
	.param .b64 param0;
	st.param.b64 	[param0], %rd92;
	.param .b64 param1;
	st.param.b64 	[param1], %rd93;
	.param .b32 retval0;
	call.uni (retval0), 
	vprintf, 
	(
	param0, 
	param1
	);
	ld.param.b32 	%r141, [retval0];
	} // callseq 253
	mov.u64 	%rd94, $str$10;
	cvta.global.u64 	%rd95, %rd94;
	mov.u64 	%rd96, $str$5;
	cvta.global.u64 	%rd97, %rd96;
	mov.u64 	%rd98, __unnamed_1;
	cvta.global.u64 	%rd99, %rd98;
	{ // callseq 254, 0
	.param .b64 param0;
	st.param.b64 	[param0], %rd95;
	.param .b64 param1;
	st.param.b64 	[param1], %rd97;
	.param .b32 param2;
	st.param.b32 	[param2], 190;
	.param .b64 param3;
	st.param.b64 	[param3], %rd99;
	.param .b64 param4;
	st.param.b64 	[param4], 1;
	call.uni 
	__assertfail, 
	(
	param0, 
	param1, 
	param2, 
	param3, 
	param4
	);
	} // callseq 254
$L__BB7_96:
	mul.wide.s32 	%rd100, %r84, 16;
	add.s64 	%rd101, %rd8, %rd100;
	add.s64 	%rd36, %rd101, 8;
	ld.global.u32 	%r256, [%rd101+8];
$L__BB7_97:
	ld.global.u32 	%r143, [%rd8+89288];
	setp.lt.s32 	%p23, %r84, %r143;
	and.pred  	%p24, %p20, %p23;
	@%p24 bra 	$L__BB7_99;
	mov.u64 	%rd102, $str$11;
	cvta.global.u64 	%rd103, %rd102;
	mov.u64 	%rd104, $str$5;
	cvta.global.u64 	%rd105, %rd104;
	mov.u64 	%rd106, __unnamed_2;
	cvta.global.u64 	%rd107, %rd106;
	{ // callseq 255, 0
	.param .b64 param0;
	st.param.b64 	[param0], %rd103;
	.param .b64 param1;
	st.param.b64 	[param1], %rd105;
	.param .b32 param2;
	st.param.b32 	[param2], 198;
	.param .b64 param3;
	st.param.b64 	[param3], %rd107;
	.param .b64 param4;
	st.param.b64 	[param4], 1;
	call.uni 
	__assertfail, 
	(
	param0, 
	param1, 
	param2, 
	param3, 
	param4
	);
	} // callseq 255
$L__BB7_99:
	ld.global.u32 	%r144, [%rd36+4];
	setp.gt.s32 	%p25, %r256, %r144;
	@%p25 bra 	$L__BB7_103;
	mul.wide.s32 	%rd108, %r256, 4;
	add.s64 	%rd109, %rd8, %rd108;
	ld.global.u32 	%r145, [%rd109+52992];
	setp.eq.s32 	%p26, %r145, %r80;
	add.s32 	%r256, %r256, 1;
	mov.b16 	%rs20, 1;
	@%p26 bra 	$L__BB7_104;
	bra.uni 	$L__BB7_97;
$L__BB7_101:
	setp.eq.s32 	%p31, %r264, 0;
	@%p31 bra 	$L__BB7_107;
	max.u32 	%r82, %r264, 1;
	mov.b32 	%r257, 0;
	bra.uni 	$L__BB7_106;
$L__BB7_103:
	and.b16  	%rs8, %rs19, 255;
	setp.ne.s16 	%p27, %rs8, 0;
	setp.gt.s32 	%p28, %r84, %r80;
	and.pred  	%p29, %p27, %p28;
	mov.u16 	%rs20, %rs19;
	@%p29 bra 	$L__BB7_124;
$L__BB7_104:
	add.s32 	%r255, %r255, 1;
	setp.eq.s32 	%p30, %r255, %r81;
	mov.u16 	%rs19, %rs20;
	@%p30 bra 	$L__BB7_101;
	bra.uni 	$L__BB7_93;
$L__BB7_105:
	add.s32 	%r257, %r257, 1;
	setp.eq.s32 	%p33, %r257, %r82;
	@%p33 bra 	$L__BB7_107;
$L__BB7_106:
	mul.wide.u32 	%rd110, %r257, 4;
	add.s64 	%rd111, %rd12, %rd110;
	ld.local.u32 	%r147, [%rd111];
	setp.eq.s32 	%p32, %r147, %r80;
	@%p32 bra 	$L__BB7_124;
	bra.uni 	$L__BB7_105;
$L__BB7_107:
	add.s32 	%r148, %r264, 1;
	st.local.u32 	[%rd12+32], %r148;
	mul.wide.u32 	%rd112, %r264, 4;
	add.s64 	%rd113, %rd12, %rd112;
	st.local.u32 	[%rd113], %r80;
	ld.local.u32 	%r92, [%rd12+32];
	setp.eq.s32 	%p34, %r92, 0;
	@%p34 bra 	$L__BB7_120;
	mov.b32 	%r258, 0;
$L__BB7_109:
	mul.wide.u32 	%rd114, %r258, 4;
	add.s64 	%rd115, %rd12, %rd114;
	ld.local.u32 	%r94, [%rd115];
	mul.wide.s32 	%rd116, %r94, 16;
	add.s64 	%rd117, %rd8, %rd116;
	add.s64 	%rd37, %rd117, 8;
	mov.b32 	%r259, 0;
$L__BB7_110:
	mul.wide.u32 	%rd118, %r259, 4;
	add.s64 	%rd119, %rd12, %rd118;
	ld.local.u32 	%r96, [%rd119];
	setp.eq.s32 	%p35, %r94, %r96;
	@%p35 bra 	$L__BB7_118;
	setp.gt.s32 	%p36, %r94, -1;
	ld.global.u32 	%r97, [%rd8+89288];
	setp.lt.s32 	%p37, %r94, %r97;
	and.pred  	%p38, %p36, %p37;
	@%p38 bra 	$L__BB7_113;
	st.local.v2.u32 	[%rd10], {%r94, %r97};
	mov.u64 	%rd120, $str$9;
	cvta.global.u64 	%rd121, %rd120;
	add.u64 	%rd122, %SP, 0;
	{ // callseq 256, 0
	.param .b64 param0;
	st.param.b64 	[param0], %rd121;
	.param .b64 param1;
	st.param.b64 	[param1], %rd122;
	.param .b32 retval0;
	call.uni (retval0), 
	vprintf, 
	(
	param0, 
	param1
	);
	ld.param.b32 	%r151, [retval0];
	} // callseq 256
	mov.u64 	%rd123, $str$10;
	cvta.global.u64 	%rd124, %rd123;
	mov.u64 	%rd125, $str$5;
	cvta.global.u64 	%rd126, %rd125;
	mov.u64 	%rd127, __unnamed_1;
	cvta.global.u64 	%rd128, %rd127;
	{ // callseq 257, 0
	.param .b64 param0;
	st.param.b64 	[param0], %rd124;
	.param .b64 param1;
	st.param.b64 	[param1], %rd126;
	.param .b32 param2;
	st.param.b32 	[param2], 190;
	.param .b64 param3;
	st.param.b64 	[param3], %rd128;
	.param .b64 param4;
	st.param.b64 	[param4], 1;
	call.uni 
	__assertfail, 
	(
	param0, 
	param1, 
	param2, 
	param3, 
	param4
	);
	} // callseq 257
$L__BB7_113:
	ld.global.u32 	%r260, [%rd37];
$L__BB7_114:
	ld.global.u32 	%r153, [%rd8+89288];
	setp.lt.s32 	%p40, %r94, %r153;
	and.pred  	%p41, %p36, %p40;
	@%p41 bra 	$L__BB7_116;
	mov.u64 	%rd129, $str$11;
	cvta.global.u64 	%rd130, %rd129;
	mov.u64 	%rd131, $str$5;
	cvta.global.u64 	%rd132, %rd131;
	mov.u64 	%rd133, __unnamed_2;
	cvta.global.u64 	%rd134, %rd133;
	{ // callseq 258, 0
	.param .b64 param0;
	st.param.b64 	[param0], %rd130;
	.param .b64 param1;
	st.param.b64 	[param1], %rd132;
	.param .b32 param2;
	st.param.b32 	[param2], 198;
	.param .b64 param3;
	st.param.b64 	[param3], %rd134;
	.param .b64 param4;
	st.param.b64 	[param4], 1;
	call.uni 
	__assertfail, 
	(
	param0, 
	param1, 
	param2, 
	param3, 
	param4
	);
	} // callseq 258
$L__BB7_116:
	ld.global.u32 	%r154, [%rd37+4];
	setp.gt.s32 	%p42, %r260, %r154;
	@%p42 bra 	$L__BB7_121;
	mul.wide.s32 	%rd135, %r260, 4;
	add.s64 	%rd136, %rd8, %rd135;
	ld.global.u32 	%r155, [%rd136+52992];
	setp.ne.s32 	%p43, %r155, %r96;
	add.s32 	%r260, %r260, 1;
	@%p43 bra 	$L__BB7_114;
$L__BB7_118:
	add.s32 	%r259, %r259, 1;
	setp.ne.s32 	%p44, %r259, %r92;
	@%p44 bra 	$L__BB7_110;
	add.s32 	%r258, %r258, 1;
	setp.ne.s32 	%p45, %r258, %r92;
	@%p45 bra 	$L__BB7_109;
$L__BB7_120:
	atom.global.add.u32 	%r156, [%rd7], 1;
	atom.global.add.u32 	%r157, [%rd6], 1;
	shl.b32 	%r158, %r157, 1;
	mul.wide.s32 	%rd137, %r158, 4;
	add.s64 	%rd138, %rd5, %rd137;
	st.global.u32 	[%rd138], %r1;
	st.global.u32 	[%rd138+4], %r80;
	shl.b32 	%r159, %r156, 1;
	mul.wide.s32 	%rd139, %r159, 4;
	add.s64 	%rd140, %rd34, %rd139;
	st.global.u32 	[%rd140], %r1;
	st.global.u32 	[%rd140+4], %r80;
$L__BB7_121:
	setp.ne.s32 	%p46, %r92, 0;
	@%p46 bra 	$L__BB7_123;
	mov.u64 	%rd141, $str$15;
	cvta.global.u64 	%rd142, %rd141;
	mov.u64 	%rd143, $str$5;
	cvta.global.u64 	%rd144, %rd143;
	mov.u64 	%rd145, __unnamed_3;
	cvta.global.u64 	%rd146, %rd145;
	{ // callseq 259, 0
	.param .b64 param0;
	st.param.b64 	[param0], %rd142;
	.param .b64 param1;
	st.param.b64 	[param1], %rd144;
	.param .b32 param2;
	st.param.b32 	[param2], 515;
	.param .b64 param3;
	st.param.b64 	[param3], %rd146;
	.param .b64 param4;
	st.param.b64 	[param4], 1;
	call.uni 
	__assertfail, 
	(
	param0, 
	param1, 
	param2, 
	param3, 
	param4
	);
	} // callseq 259
$L__BB7_123:
	add.s32 	%r264, %r92, -1;
	st.local.u32 	[%rd12+32], %r264;
$L__BB7_124:
	add.s32 	%r254, %r254, 1;
	bra.uni 	$L__BB7_87;
$L__BB7_125:
	add.s32 	%r249, %r249, 1;
	setp.gt.u32 	%p47, %r264, %r249;
	@%p47 bra 	$L__BB7_84;
$L__BB7_126:
	ret;

}
	// .globl	_Z38run_single_step_vectorvertex_embeddingILm8EEvPviP3CSRS0_PiS0_S3_PV13BUFFER_STATUSS0_S3_S6_PVii
.visible .entry _Z38run_single_step_vectorvertex_embeddingILm8EEvPviP3CSRS0_PiS0_S3_PV13BUFFER_STATUSS0_S3_S6_PVii(
	.param .u64 .ptr .align 1 _Z38run_single_step_vectorvertex_embeddingILm8EEvPviP3CSRS0_PiS0_S3_PV13BUFFER_STATUSS0_S3_S6_PVii_param_0,
	.param .u32 _Z38run_single_step_vectorvertex_embeddingILm8EEvPviP3CSRS0_PiS0_S3_PV13BUFFER_STATUSS0_S3_S6_PVii_param_1,
	.param .u64 .ptr .align 1 _Z38run_single_step_vectorvertex_embeddingILm8EEvPviP3CSRS0_PiS0_S3_PV13BUFFER_STATUSS0_S3_S6_PVii_param_2,
	.param .u64 .ptr .align 1 _Z38run_single_step_vectorvertex_embeddingILm8EEvPviP3CSRS0_PiS0_S3_PV13BUFFER_STATUSS0_S3_S6_PVii_param_3,
	.param .u64 .ptr .align 1 _Z38run_single_step_vectorvertex_embeddingILm8EEvPviP3CSRS0_PiS0_S3_PV13BUFFER_STATUSS0_S3_S6_PVii_param_4,
	.param .u64 .ptr .align 1 _Z38run_single_step_vectorvertex_embeddingILm8EEvPviP3CSRS0_PiS0_S3_PV13BUFFER_STATUSS0_S3_S6_PVii_param_5,
	.param .u64 .ptr .align 1 _Z38run_single_step_vectorvertex_embeddingILm8EEvPviP3CSRS0_PiS0_S3_PV13BUFFER_STATUSS0_S3_S6_PVii_param_6,
	.param .u64 .ptr .align 1 _Z38run_single_step_vectorvertex_embeddingILm8EEvPviP3CSRS0_PiS0_S3_PV13BUFFER_STATUSS0_S3_S6_PVii_param_7,
	.param .u64 .ptr .align 1 _Z38run_single_step_vectorvertex_embeddingILm8EEvPviP3CSRS0_PiS0_S3_PV13BUFFER_STATUSS0_S3_S6_PVii_param_8,
	.param .u64 .ptr .align 1 _Z38run_single_step_vectorvertex_embeddingILm8EEvPviP3CSRS0_PiS0_S3_PV13BUFFER_STATUSS0_S3_S6_PVii_param_9,
	.param .u64 .ptr .align 1 _Z38run_single_step_vectorvertex_embeddingILm8EEvPviP3CSRS0_PiS0_S3_PV13BUFFER_STATUSS0_S3_S6_PVii_param_10,
	.param .u64 .ptr .align 1 _Z38run_single_step_vectorvertex_embeddingILm8EEvPviP3CSRS0_PiS0_S3_PV13BUFFER_STATUSS0_S3_S6_PVii_param_11,
	.param .u32 _Z38run_single_step_vectorvertex_embeddingILm8EEvPviP3CSRS0_PiS0_S3_PV13BUFFER_STATUSS0_S3_S6_PVii_param_12
)
{
	.local .align 8 .b8 	__local_depot8[48];
	.reg .b64 	%SP;
	.reg .b64 	%SPL;
	.reg .pred 	%p<107>;
	.reg .b16 	%rs<21>;
	.reg .b32 	%r<265>;
	.reg .b64 	%rd<264>;

	mov.u64 	%SPL, __local_depot8;
	cvta.local.u64 	%SP, %SPL;
	ld.param.u64 	%rd42, [_Z38run_single_step_vectorvertex_embeddingILm8EEvPviP3CSRS0_PiS0_S3_PV13BUFFER_STATUSS0_S3_S6_PVii_param_0];
	ld.param.u32 	%r111, [_Z38run_single_step_vectorvertex_embeddingILm8EEvPviP3CSRS0_PiS0_S3_PV13BUFFER_STATUSS0_S3_S6_PVii_param_1];
	ld.param.u64 	%rd43, [_Z38run_single_step_vectorvertex_embeddingILm8EEvPviP3CSRS0_PiS0_S3_PV13BUFFER_STATUSS0_S3_S6_PVii_param_2];
	ld.param.u64 	%rd39, [_Z38run_single_step_vectorvertex_embeddingILm8EEvPviP3CSRS0_PiS0_S3_PV13BUFFER_STATUSS0_S3_S6_PVii_param_4];
	ld.param.u64 	%rd40, [_Z38run_single_step_vectorvertex_embeddingILm8EEvPviP3CSRS0_PiS0_S3_PV13BUFFER_STATUSS0_S3_S6_PVii_param_5];
	ld.param.u64 	%rd44, [_Z38run_single_step_vectorvertex_embeddingILm8EEvPviP3CSRS0_PiS0_S3_PV13BUFFER_STATUSS0_S3_S6_PVii_param_6];
	ld.param.u64 	%rd45, [_Z38run_single_step_vectorvertex_embeddingILm8EEvPviP3CSRS0_PiS0_S3_PV13BUFFER_STATUSS0_S3_S6_PVii_param_7];
	ld.param.u64 	%rd46, [_Z38run_single_step_vectorvertex_embeddingILm8EEvPviP3CSRS0_PiS0_S3_PV13BUFFER_STATUSS0_S3_S6_PVii_param_9];
	ld.param.u64 	%rd47, [_Z38run_single_step_vectorvertex_embeddingILm8EEvPviP3CSRS0_PiS0_S3_PV13BUFFER_STATUSS0_S3_S6_PVii_param_10];
	ld.param.u64 	%rd48, [_Z38run_single_step_vectorvertex_embeddingILm8EEvPviP3CSRS0_PiS0_S3_PV13BUFFER_STATUSS0_S3_S6_PVii_param_11];
	cvta.to.global.u64 	%rd1, %rd45;
	cvta.to.global.u64 	%rd2, %rd47;
	cvta.to.global.u64 	%rd3, %rd46;
	cvta.to.global.u64 	%rd4, %rd48;
	cvta.to.global.u64 	%rd5, %rd40;
	cvta.to.global.u64 	%rd6, %rd44;
	cvta.to.global.u64 	%rd7, %rd39;
	cvta.to.global.u64 	%rd8, %rd43;
	cvta.to.global.u64 	%rd9, %rd42;
	add.u64 	%rd49, %SP, 0;
	add.u64 	%rd10, %SPL, 0;
	add.u64 	%rd11, %SPL, 0;
	add.u64 	%rd12, %SPL, 8;
	mov.u32 	%r112, %ctaid.x;
	mov.u32 	%r113, %ntid.x;
	mov.u32 	%r114, %tid.x;
	mad.lo.s32 	%r1, %r112, %r113, %r114;
	setp.ge.s32 	%p1, %r1, %r111;
	@%p1 bra 	$L__BB8_126;
	ld.param.u32 	%r220, [_Z38run_single_step_vectorvertex_embeddingILm8EEvPviP3CSRS0_PiS0_S3_PV13BUFFER_STATUSS0_S3_S6_PVii_param_12];
	setp.ne.s32 	%p2, %r220, 0;
	@%p2 bra 	$L__BB8_75;
	mov.b32 	%r160, 0;
	st.local.u32 	[%rd12+36], %r160;
	mul.wide.s32 	%rd147, %r1, 36;
	add.s64 	%rd13, %rd9, %rd147;
	ld.global.u32 	%r2, [%rd13+32];
	setp.eq.s32 	%p48, %r2, 0;
	@%p48 bra 	$L__BB8_9;
	and.b32  	%r3, %r2, 3;
	setp.lt.u32 	%p49, %r2, 4;
	mov.b32 	%r223, 0;
	@%p49 bra 	$L__BB8_6;
	and.b32  	%r223, %r2, -4;
	mov.b32 	%r221, 0;
$L__BB8_5:
	mul.wide.u32 	%rd148, %r221, 4;
	add.s64 	%rd149, %rd13, %rd148;
	ld.global.u32 	%r163, [%rd149];
	ld.local.u32 	%r164, [%rd12+36];
	add.s32 	%r165, %r164, 1;
	st.local.u32 	[%rd12+36], %r165;
	mul.wide.u32 	%rd150, %r164, 4;
	add.s64 	%rd151, %rd12, %rd150;
	st.local.u32 	[%rd151], %r163;
	ld.global.u32 	%r166, [%rd149+4];
	ld.local.u32 	%r167, [%rd12+36];
	add.s32 	%r168, %r167, 1;
	st.local.u32 	[%rd12+36], %r168;
	mul.wide.u32 	%rd152, %r167, 4;
	add.s64 	%rd153, %rd12, %rd152;
	st.local.u32 	[%rd153], %r166;
	ld.global.u32 	%r169, [%rd149+8];
	ld.local.u32 	%r170, [%rd12+36];
	add.s32 	%r171, %r170, 1;
	st.local.u32 	[%rd12+36], %r171;
	mul.wide.u32 	%rd154, %r170, 4;
	add.s64 	%rd155, %rd12, %rd154;
	st.local.u32 	[%rd155], %r169;
	ld.global.u32 	%r172, [%rd149+12];
	ld.local.u32 	%r173, [%rd12+36];
	add.s32 	%r174, %r173, 1;
	st.local.u32 	[%rd12+36], %r174;
	mul.wide.u32 	%rd156, %r173, 4;
	add.s64 	%rd157, %rd12, %rd156;
	st.local.u32 	[%rd157], %r172;
	add.s32 	%r221, %r221, 4;
	setp.ne.s32 	%p50, %r221, %r223;
	@%p50 bra 	$L__BB8_5;
$L__BB8_6:
	setp.eq.s32 	%p51, %r3, 0;
	@%p51 bra 	$L__BB8_9;
	mov.b32 	%r224, 0;
$L__BB8_8:
	.pragma "nounroll";
	mul.wide.u32 	%rd158, %r223, 4;
	add.s64 	%rd159, %rd13, %rd158;
	ld.global.u32 	%r176, [%rd159];
	ld.local.u32 	%r177, [%rd12+36];
	add.s32 	%r178, %r177, 1;
	st.local.u32 	[%rd12+36], %r178;
	mul.wide.u32 	%rd160, %r177, 4;
	add.s64 	%rd161, %rd12, %rd160;
	st.local.u32 	[%rd161], %r176;
	add.s32 	%r223, %r223, 1;
	add.s32 	%r224, %r224, 1;
	setp.ne.s32 	%p52, %r224, %r3;
	@%p52 bra 	$L__BB8_8;
$L__BB8_9:
	ld.local.u32 	%r243, [%rd12+36];
	setp.eq.s32 	%p53, %r243, 0;
	@%p53 bra 	$L__BB8_126;
	add.s64 	%rd14, %rd8, 52992;
	mov.b32 	%r226, 0;
	mov.u64 	%rd166, $str$9;
	mov.u64 	%rd168, $str$10;
$L__BB8_11:
	mul.wide.u32 	%rd162, %r226, 4;
	add.s64 	%rd163, %rd12, %rd162;
	ld.local.u32 	%r15, [%rd163];
	ld.global.u32 	%r16, [%rd8+89288];
	setp.lt.s32 	%p54, %r15, %r16;
	setp.gt.s32 	%p55, %r15, -1;
	and.pred  	%p56, %p55, %p54;
	@%p56 bra 	$L__BB8_13;
	cvta.to.local.u64 	%rd165, %rd49;
	st.local.v2.u32 	[%rd165], {%r15, %r16};
	cvta.global.u64 	%rd167, %rd166;
	{ // callseq 280, 0
	.param .b64 param0;
	st.param.b64 	[param0], %rd167;
	.param .b64 param1;
	st.param.b64 	[param1], %rd49;
	.param .b32 retval0;
	call.uni (retval0), 
	vprintf, 
	(
	param0, 
	param1
	);
	ld.param.b32 	%r180, [retval0];
	} // callseq 280
	cvta.global.u64 	%rd169, %rd168;
	mov.u64 	%rd170, $str$5;
	cvta.global.u64 	%rd171, %rd170;
	mov.u64 	%rd172, __unnamed_1;
	cvta.global.u64 	%rd173, %rd172;
	{ // callseq 281, 0
	.param .b64 param0;
	st.param.b64 	[param0], %rd169;
	.param .b64 param1;
	st.param.b64 	[param1], %rd171;
	.param .b32 param2;
	st.param.b32 	[param2], 190;
	.param .b64 param3;
	st.param.b64 	[param3], %rd173;
	.param .b64 param4;
	st.param.b64 	[param4], 1;
	call.uni 
	__assertfail, 
	(
	param0, 
	param1, 
	param2, 
	param3, 
	param4
	);
	} // callseq 281
$L__BB8_13:
	mul.wide.s32 	%rd174, %r15, 16;
	add.s64 	%rd175, %rd8, %rd174;
	add.s64 	%rd15, %rd175, 8;
	ld.global.u32 	%r231, [%rd175+8];
$L__BB8_14:
	setp.gt.s32 	%p57, %r15, -1;
	ld.global.u32 	%r182, [%rd8+89288];
	setp.lt.s32 	%p58, %r15, %r182;
	and.pred  	%p59, %p57, %p58;
	@%p59 bra 	$L__BB8_16;
	mov.u64 	%rd176, $str$11;
	cvta.global.u64 	%rd177, %rd176;
	mov.u64 	%rd178, $str$5;
	cvta.global.u64 	%rd179, %rd178;
	mov.u64 	%rd180, __unnamed_2;
	cvta.global.u64 	%rd181, %rd180;
	{ // callseq 282, 0
	.param .b64 param0;
	st.param.b64 	[param0], %rd177;
	.param .b64 param1;
	st.param.b64 	[param1], %rd179;
	.param .b32 param2;
	st.param.b32 	[param2], 198;
	.param .b64 param3;
	st.param.b64 	[param3], %rd181;
	.param .b64 param4;
	st.param.b64 	[param4], 1;
	call.uni 
	__assertfail, 
	(
	param0, 
	param1, 
	param2, 
	param3, 
	param4
	);
	} // callseq 282
$L__BB8_16:
	ld.global.u32 	%r183, [%rd15+4];
	setp.gt.s32 	%p60, %r231, %r183;
	@%p60 bra 	$L__BB8_74;
	mul.wide.s32 	%rd182, %r231, 4;
	add.s64 	%rd183, %rd8, %rd182;
	ld.global.u32 	%r23, [%rd183+52992];
	ld.local.u32 	%r184, [%rd12];
	setp.gt.s32 	%p61, %r184, %r23;
	@%p61 bra 	$L__BB8_73;
	setp.eq.s32 	%p62, %r243, 0;
	@%p62 bra 	$L__BB8_30;
	max.u32 	%r24, %r243, 1;
	mov.b16 	%rs17, 0;
	mov.b32 	%r232, 0;
$L__BB8_20:
	mul.wide.u32 	%rd184, %r232, 4;
	add.s64 	%rd185, %rd12, %rd184;
	ld.local.u32 	%r26, [%rd185];
	and.b16  	%rs10, %rs17, 255;
	setp.ne.s16 	%p63, %rs10, 0;
	@%p63 bra 	$L__BB8_28;
	ld.global.u32 	%r27, [%rd8+89288];
	setp.lt.s32 	%p64, %r26, %r27;
	setp.gt.s32 	%p65, %r26, -1;
	and.pred  	%p66, %p65, %p64;
	@%p66 bra 	$L__BB8_23;
	add.u64 	%rd186, %SP, 0;
	add.u64 	%rd187, %SPL, 0;
	st.local.v2.u32 	[%rd187], {%r26, %r27};
	mov.u64 	%rd188, $str$9;
	cvta.global.u64 	%rd189, %rd188;
	{ // callseq 283, 0
	.param .b64 param0;
	st.param.b64 	[param0], %rd189;
	.param .b64 param1;
	st.param.b64 	[param1], %rd186;
	.param .b32 retval0;
	call.uni (retval0), 
	vprintf, 
	(
	param0, 
	param1
	);
	ld.param.b32 	%r186, [retval0];
	} // callseq 283
	mov.u64 	%rd190, $str$10;
	cvta.global.u64 	%rd191, %rd190;
	mov.u64 	%rd192, $str$5;
	cvta.global.u64 	%rd193, %rd192;
	mov.u64 	%rd194, __unnamed_1;
	cvta.global.u64 	%rd195, %rd194;
	{ // callseq 284, 0
	.param .b64 param0;
	st.param.b64 	[param0], %rd191;
	.param .b64 param1;
	st.param.b64 	[param1], %rd193;
	.param .b32 param2;
	st.param.b32 	[param2], 190;
	.param .b64 param3;
	st.param.b64 	[param3], %rd195;
	.param .b64 param4;
	st.param.b64 	[param4], 1;
	call.uni 
	__assertfail, 
	(
	param0, 
	param1, 
	param2, 
	param3, 
	param4
	);
	} // callseq 284
$L__BB8_23:
	mul.wide.s32 	%rd196, %r26, 16;
	add.s64 	%rd197, %rd8, %rd196;
	add.s64 	%rd16, %rd197, 8;
	ld.global.u32 	%r233, [%rd197+8];
$L__BB8_24:
	ld.global.u32 	%r188, [%rd8+89288];
	setp.lt.s32 	%p68, %r26, %r188;
	and.pred  	%p69, %p65, %p68;
	@%p69 bra 	$L__BB8_26;
	mov.u64 	%rd198, $str$11;
	cvta.global.u64 	%rd199, %rd198;
	mov.u64 	%rd200, $str$5;
	cvta.global.u64 	%rd201, %rd200;
	mov.u64 	%rd202, __unnamed_2;
	cvta.global.u64 	%rd203, %rd202;
	{ // callseq 285, 0
	.param .b64 param0;
	st.param.b64 	[param0], %rd199;
	.param .b64 param1;
	st.param.b64 	[param1], %rd201;
	.param .b32 param2;
	st.param.b32 	[param2], 198;
	.param .b64 param3;
	st.param.b64 	[param3], %rd203;
	.param .b64 param4;
	st.param.b64 	[param4], 1;
	call.uni 
	__assertfail, 
	(
	param0, 
	param1, 
	param2, 
	param3, 
	param4
	);
	} // callseq 285
$L__BB8_26:
	ld.global.u32 	%r189, [%rd16+4];
	setp.gt.s32 	%p70, %r233, %r189;
	@%p70 bra 	$L__BB8_28;
	mul.wide.s32 	%rd204, %r233, 4;
	add.s64 	%rd205, %rd14, %rd204;
	ld.global.u32 	%r190, [%rd205];
	setp.eq.s32 	%p71, %r190, %r23;
	add.s32 	%r233, %r233, 1;
	mov.b16 	%rs18, 1;
	@%p71 bra 	$L__BB8_29;
	bra.uni 	$L__BB8_24;
$L__BB8_28:
	and.b16  	%rs12, %rs17, 255;
	setp.ne.s16 	%p72, %rs12, 0;
	setp.gt.s32 	%p73, %r26, %r23;
	and.pred  	%p74, %p72, %p73;
	mov.u16 	%rs18, %rs17;
	@%p74 bra 	$L__BB8_73;
$L__BB8_29:
	add.s32 	%r232, %r232, 1;
	setp.ne.s32 	%p75, %r232, %r24;
	mov.u16 	%rs17, %rs18;
	@%p75 bra 	$L__BB8_20;
$L__BB8_30:
	setp.eq.s32 	%p76, %r243, 0;
	@%p76 bra 	$L__BB8_34;
	max.u32 	%r32, %r243, 1;
	mov.b32 	%r234, 0;
$L__BB8_32:
	mul.wide.u32 	%rd206, %r234, 4;
	add.s64 	%rd207, %rd12, %rd206;
	ld.local.u32 	%r192, [%rd207];
	setp.eq.s32 	%p77, %r192, %r23;
	@%p77 bra 	$L__BB8_73;
	add.s32 	%r234, %r234, 1;
	setp.ne.s32 	%p78, %r234, %r32;
	@%p78 bra 	$L__BB8_32;
$L__BB8_34:
	add.s32 	%r193, %r243, 1;
	st.local.u32 	[%rd12+36], %r193;
	mul.wide.u32 	%rd208, %r243, 4;
	add.s64 	%rd209, %rd12, %rd208;
	st.local.u32 	[%rd209], %r23;
	ld.local.u32 	%r35, [%rd12+36];
	setp.eq.s32 	%p79, %r35, 0;
	@%p79 bra 	$L__BB8_47;
	mov.b32 	%r235, 0;
$L__BB8_36:
	mul.wide.u32 	%rd210, %r235, 4;
	add.s64 	%rd211, %rd12, %rd210;
	ld.local.u32 	%r37, [%rd211];
	mul.wide.s32 	%rd212, %r37, 16;
	add.s64 	%rd213, %rd8, %rd212;
	add.s64 	%rd17, %rd213, 8;
	mov.b32 	%r236, 0;
$L__BB8_37:
	mul.wide.u32 	%rd214, %r236, 4;
	add.s64 	%rd215, %rd12, %rd214;
	ld.local.u32 	%r39, [%rd215];
	setp.eq.s32 	%p80, %r37, %r39;
	@%p80 bra 	$L__BB8_45;
	setp.gt.s32 	%p81, %r37, -1;
	ld.global.u32 	%r40, [%rd8+89288];
	setp.lt.s32 	%p82, %r37, %r40;
	and.pred  	%p83, %p81, %p82;
	@%p83 bra 	$L__BB8_40;
	add.u64 	%rd216, %SP, 0;
	add.u64 	%rd217, %SPL, 0;
	st.local.v2.u32 	[%rd217], {%r37, %r40};
	mov.u64 	%rd218, $str$9;
	cvta.global.u64 	%rd219, %rd218;
	{ // callseq 286, 0
	.param .b64 param0;
	st.param.b64 	[param0], %rd219;
	.param .b64 param1;
	st.param.b64 	[param1], %rd216;
	.param .b32 retval0;
	call.uni (retval0), 
	vprintf, 
	(
	param0, 
	param1
	);
	ld.param.b32 	%r196, [retval0];
	} // callseq 286
	mov.u64 	%rd220, $str$10;
	cvta.global.u64 	%rd221, %rd220;
	mov.u64 	%rd222, $str$5;
	cvta.global.u64 	%rd223, %rd222;
	mov.u64 	%rd224, __unnamed_1;
	cvta.global.u64 	%rd225, %rd224;
	{ // callseq 287, 0
	.param .b64 param0;
	st.param.b64 	[param0], %rd221;
	.param .b64 param1;
	st.param.b64 	[param1], %rd223;
	.param .b32 param2;
	st.param.b32 	[param2], 190;
	.param .b64 param3;
	st.param.b64 	[param3], %rd225;
	.param .b64 param4;
	st.param.b64 	[param4], 1;
	call.uni 
	__assertfail, 
	(
	param0, 
	param1, 
	param2, 
	param3, 
	param4
	);
	} // callseq 287
$L__BB8_40:
	ld.global.u32 	%r237, [%rd17];
$L__BB8_41:
	ld.global.u32 	%r198, [%rd8+89288];
	setp.lt.s32 	%p85, %r37, %r198;
	and.pred  	%p86, %p81, %p85;
	@%p86 bra 	$L__BB8_43;
	mov.u64 	%rd226, $str$11;
	cvta.global.u64 	%rd227, %rd226;
	mov.u64 	%rd228, $str$5;
	cvta.global.u64 	%rd229, %rd228;
	mov.u64 	%rd230, __unnamed_2;
	cvta.global.u64 	%rd231, %rd230;
	{ // callseq 288, 0
	.param .b64 param0;
	st.param.b64 	[param0], %rd227;
	.param .b64 param1;
	st.param.b64 	[param1], %rd229;
	.param .b32 param2;
	st.param.b32 	[param2], 198;
	.param .b64 param3;
	st.param.b64 	[param3], %rd231;
	.param .b64 param4;
	st.param.b64 	[param4], 1;
	call.uni 
	__assertfail, 
	(
	param0, 
	param1, 
	param2, 
	param3, 
	param4
	);
	} // callseq 288
$L__BB8_43:
	ld.global.u32 	%r199, [%rd17+4];
	setp.gt.s32 	%p87, %r237, %r199;
	@%p87 bra 	$L__BB8_70;
	mul.wide.s32 	%rd232, %r237, 4;
	add.s64 	%rd233, %rd8, %rd232;
	ld.global.u32 	%r200, [%rd233+52992];
	setp.ne.s32 	%p88, %r200, %r39;
	add.s32 	%r237, %r237, 1;
	@%p88 bra 	$L__BB8_41;
$L__BB8_45:
	add.s32 	%r236, %r236, 1;
	setp.ne.s32 	%p89, %r236, %r35;
	@%p89 bra 	$L__BB8_37;
	add.s32 	%r235, %r235, 1;
	setp.ne.s32 	%p90, %r235, %r35;
	@%p90 bra 	$L__BB8_36;
$L__BB8_47:
	ld.param.u64 	%rd259, [_Z38run_single_step_vectorvertex_embeddingILm8EEvPviP3CSRS0_PiS0_S3_PV13BUFFER_STATUSS0_S3_S6_PVii_param_8];
	ld.param.u64 	%rd258, [_Z38run_single_step_vectorvertex_embeddingILm8EEvPviP3CSRS0_PiS0_S3_PV13BUFFER_STATUSS0_S3_S6_PVii_param_5];
	ld.param.u64 	%rd257, [_Z38run_single_step_vectorvertex_embeddingILm8EEvPviP3CSRS0_PiS0_S3_PV13BUFFER_STATUSS0_S3_S6_PVii_param_4];
	cvta.to.global.u64 	%rd18, %rd257;
	cvta.to.global.u64 	%rd19, %rd258;
	cvta.to.global.u64 	%rd20, %rd259;
	ld.volatile.global.u32 	%r201, [%rd4];
	setp.eq.s32 	%p91, %r201, 0;
	@%p91 bra 	$L__BB8_56;
	setp.ne.s32 	%p92, %r201, 1;
	@%p92 bra 	$L__BB8_70;
	atom.global.add.u32 	%r202, [%rd18], 1;
	atom.global.add.u32 	%r46, [%rd3], 1;
	setp.gt.u32 	%p93, %r46, 255;
	@%p93 bra 	$L__BB8_52;
	mul.wide.u32 	%rd235, %r46, 40;
	add.s64 	%rd21, %rd20, %rd235;
	mov.b64 	%rd260, 0;
$L__BB8_51:
	add.s64 	%rd236, %rd12, %rd260;
	ld.local.u8 	%rs13, [%rd236];
	add.s64 	%rd237, %rd21, %rd260;
	st.global.u8 	[%rd237], %rs13;
	add.s64 	%rd23, %rd260, 1;
	setp.lt.u64 	%p94, %rd260, 39;
	mov.u64 	%rd260, %rd23;
	@%p94 bra 	$L__BB8_51;
	bra.uni 	$L__BB8_70;
$L__BB8_52:
	atom.global.add.u32 	%r203, [%rd3], -1;
	mov.b32 	%r204, 0;
	st.volatile.global.u32 	[%rd4], %r204;
	mov.b32 	%r205, 1;
	st.volatile.global.u32 	[%rd2], %r205;
$L__BB8_53:
	ld.volatile.global.u32 	%r206, [%rd1];
	setp.eq.s32 	%p95, %r206, 1;
	@%p95 bra 	$L__BB8_53;
	mov.b32 	%r207, 0;
	st.volatile.global.u32 	[%rd1], %r207;
	atom.global.add.u32 	%r208, [%rd6], 1;
	mul.wide.s32 	%rd239, %r208, 40;
	add.s64 	%rd24, %rd19, %rd239;
	mov.b64 	%rd261, 0;
$L__BB8_55:
	add.s64 	%rd240, %rd12, %rd261;
	ld.local.u8 	%rs14, [%rd240];
	add.s64 	%rd241, %rd24, %rd261;
	st.global.u8 	[%rd241], %rs14;
	add.s64 	%rd26, %rd261, 1;
	setp.lt.u64 	%p96, %rd261, 39;
	mov.u64 	%rd261, %rd26;
	@%p96 bra 	$L__BB8_55;
	bra.uni 	$L__BB8_70;
$L__BB8_56:
	atom.global.add.u32 	%r209, [%rd18], 1;
	atom.global.add.u32 	%r239, [%rd6], 1;
	setp.lt.u32 	%p97, %r239, 256;
	@%p97 bra 	$L__BB8_65;
$L__BB8_57:
	ld.volatile.global.u32 	%r210, [%rd4];
	setp.eq.s32 	%p98, %r210, 0;
	@%p98 bra 	$L__BB8_61;
	atom.global.add.u32 	%r211, [%rd3], -1;
$L__BB8_59:
	ld.volatile.global.u32 	%r212, [%rd1];
	setp.eq.s32 	%p99, %r212, 1;
	@%p99 bra 	$L__BB8_59;
	mov.b32 	%r213, 0;
	st.volatile.global.u32 	[%rd4], %r213;
	mov.b32 	%r214, 1;
	st.volatile.global.u32 	[%rd2], %r214;
	st.volatile.global.u32 	[%rd1], %r213;
	atom.global.add.u32 	%r239, [%rd6], 1;
	bra.uni 	$L__BB8_64;
$L__BB8_61:
	atom.global.add.u32 	%r215, [%rd6], -1;
$L__BB8_62:
	ld.volatile.global.u32 	%r216, [%rd2];
	setp.eq.s32 	%p100, %r216, 1;
	@%p100 bra 	$L__BB8_62;
	mov.b32 	%r217, 1;
	st.volatile.global.u32 	[%rd4], %r217;
	st.volatile.global.u32 	[%rd1], %r217;
	mov.b32 	%r218, 0;
	st.volatile.global.u32 	[%rd2], %r218;
	atom.global.add.u32 	%r239, [%rd3], 1;
$L__BB8_64:
	setp.gt.u32 	%p101, %r239, 255;
	@%p101 bra 	$L__BB8_57;
$L__BB8_65:
	ld.volatile.global.u32 	%r219, [%rd4];
	setp.eq.s32 	%p102, %r219, 1;
	@%p102 bra 	$L__BB8_68;
	mul.wide.u32 	%rd243, %r239, 40;
	add.s64 	%rd27, %rd19, %rd243;
	mov.b64 	%rd262, 0;
$L__BB8_67:
	add.s64 	%rd244, %rd12, %rd262;
	ld.local.u8 	%rs15, [%rd244];
	add.s64 	%rd245, %rd27, %rd262;
	st.global.u8 	[%rd245], %rs15;
	add.s64 	%rd29, %rd262, 1;
	setp.lt.u64 	%p103, %rd262, 39;
	mov.u64 	%rd262, %rd29;
	@%p103 bra 	$L__BB8_67;
	bra.uni 	$L__BB8_70;
$L__BB8_68:
	mul.wide.u32 	%rd247, %r239, 40;
	add.s64 	%rd30, %rd20, %rd247;
	mov.b64 	%rd263, 0;
$L__BB8_69:
	add.s64 	%rd248, %rd12, %rd263;
	ld.local.u8 	%rs16, [%rd248];
	add.s64 	%rd249, %rd30, %rd263;
	st.global.u8 	[%rd249], %rs16;
	add.s64 	%rd32, %rd263, 1;
	setp.lt.u64 	%p104, %rd263, 39;
	mov.u64 	%rd263, %rd32;
	@%p104 bra 	$L__BB8_69;
$L__BB8_70:
	setp.ne.s32 	%p105, %r35, 0;
	@%p105 bra 	$L__BB8_72;
	mov.u64 	%rd250, $str$15;
	cvta.global.u64 	%rd251, %rd250;
	mov.u64 	%rd252, $str$5;
	cvta.global.u64 	%rd253, %rd252;
	mov.u64 	%rd254, __unnamed_4;
	cvta.global.u64 	%rd255, %rd254;
	{ // callseq 289, 0
	.param .b64 param0;
	st.param.b64 	[param0], %rd251;
	.param .b64 param1;
	st.param.b64 	[param1], %rd253;
	.param .b32 param2;
	st.param.b32 	[param2], 515;
	.param .b64 param3;
	st.param.b64 	[param3], %rd255;
	.param .b64 param4;
	st.param.b64 	[param4], 1;
	call.uni 
	__assertfail, 
	(
	param0, 
	param1, 
	param2, 
	param3, 
	param4
	);
	} // callseq 289
$L__BB8_72:
	add.s32 	%r243, %r35, -1;
	st.local.u32 	[%rd12+36], %r243;
$L__BB8_73:
	add.s32 	%r231, %r231, 1;
	bra.uni 	$L__BB8_14;
$L__BB8_74:
	add.s32 	%r226, %r226, 1;
	setp.gt.u32 	%p106, %r243, %r226;
	@%p106 bra 	$L__BB8_11;
	bra.uni 	$L__BB8_126;
$L__BB8_75:
	mov.b32 	%r115, 0;
	st.local.u32 	[%rd12+36], %r115;
	mul.wide.s32 	%rd52, %r1, 36;
	add.s64 	%rd33, %rd9, %rd52;
	ld.global.u32 	%r59, [%rd33+32];
	setp.eq.s32 	%p3, %r59, 0;
	@%p3 bra 	$L__BB8_82;
	and.b32  	%r60, %r59, 3;
	setp.lt.u32 	%p4, %r59, 4;
	mov.b32 	%r244, 0;
	@%p4 bra 	$L__BB8_79;
	and.b32  	%r244, %r59, -4;
	mov.b32 	%r247, 0;
$L__BB8_78:
	mul.wide.u32 	%rd53, %r247, 4;
	add.s64 	%rd54, %rd33, %rd53;
	ld.global.u32 	%r118, [%rd54];
	ld.local.u32 	%r119, [%rd12+36];
	add.s32 	%r120, %r119, 1;
	st.local.u32 	[%rd12+36], %r120;
	mul.wide.u32 	%rd55, %r119, 4;
	add.s64 	%rd56, %rd12, %rd55;
	st.local.u32 	[%rd56], %r118;
	ld.global.u32 	%r121, [%rd54+4];
	ld.local.u32 	%r122, [%rd12+36];
	add.s32 	%r123, %r122, 1;
	st.local.u32 	[%rd12+36], %r123;
	mul.wide.u32 	%rd57, %r122, 4;
	add.s64 	%rd58, %rd12, %rd57;
	st.local.u32 	[%rd58], %r121;
	ld.global.u32 	%r124, [%rd54+8];
	ld.local.u32 	%r125, [%rd12+36];
	add.s32 	%r126, %r125, 1;
	st.local.u32 	[%rd12+36], %r126;
	mul.wide.u32 	%rd59, %r125, 4;
	add.s64 	%rd60, %rd12, %rd59;
	st.local.u32 	[%rd60], %r124;
	ld.global.u32 	%r127, [%rd54+12];
	ld.local.u32 	%r128, [%rd12+36];
	add.s32 	%r129, %r128, 1;
	st.local.u32 	[%rd12+36], %r129;
	mul.wide.u32 	%rd61, %r128, 4;
	add.s64 	%rd62, %rd12, %rd61;
	st.local.u32 	[%rd62], %r127;
	add.s32 	%r247, %r247, 4;
	setp.eq.s32 	%p5, %r247, %r244;
	@%p5 bra 	$L__BB8_79;
	bra.uni 	$L__BB8_78;
$L__BB8_79:
	setp.eq.s32 	%p6, %r60, 0;
	@%p6 bra 	$L__BB8_82;
	mov.b32 	%r246, 0;
$L__BB8_81:
	.pragma "nounroll";
	mul.wide.u32 	%rd63, %r244, 4;
	add.s64 	%rd64, %rd33, %rd63;
	ld.global.u32 	%r131, [%rd64];
	ld.local.u32 	%r132, [%rd12+36];
	add.s32 	%r133, %r132, 1;
	st.local.u32 	[%rd12+36], %r133;
	mul.wide.u32 	%rd65, %r132, 4;
	add.s64 	%rd66, %rd12, %rd65;
	st.local.u32 	[%rd66], %r131;
	add.s32 	%r244, %r244, 1;
	add.s32 	%r246, %r246, 1;
	setp.ne.s32 	%p7, %r246, %r60;
	@%p7 bra 	$L__BB8_81;
$L__BB8_82:
	ld.local.u32 	%r264, [%rd12+36];
	setp.eq.s32 	%p8, %r264, 0;
	@%p8 bra 	$L__BB8_126;
	ld.param.u64 	%rd256, [_Z38run_single_step_vectorvertex_embeddingILm8EEvPviP3CSRS0_PiS0_S3_PV13BUFFER_STATUSS0_S3_S6_PVii_param_3];
	cvta.to.global.u64 	%rd34, %rd256;
	mov.b32 	%r249, 0;
	mov.u64 	%rd71, $str$9;
	mov.u64 	%rd73, $str$10;
	mov.u64 	%rd75, $str$5;
$L__BB8_84:
	mul.wide.u32 	%rd67, %r249, 4;
	add.s64 	%rd68, %rd12, %rd67;
	ld.local.u32 	%r72, [%rd68];
	ld.global.u32 	%r73, [%rd8+89288];
	setp.lt.s32 	%p9, %r72, %r73;
	setp.gt.s32 	%p10, %r72, -1;
	and.pred  	%p11, %p10, %p9;
	@%p11 bra 	$L__BB8_86;
	cvta.to.local.u64 	%rd70, %rd49;
	st.local.v2.u32 	[%rd70], {%r72, %r73};
	cvta.global.u64 	%rd72, %rd71;
	{ // callseq 270, 0
	.param .b64 param0;
	st.param.b64 	[param0], %rd72;
	.param .b64 param1;
	st.param.b64 	[param1], %rd49;
	.param .b32 retval0;
	call.uni (retval0), 
	vprintf, 
	(
	param0, 
	param1
	);
	ld.param.b32 	%r135, [retval0];
	} // callseq 270
	cvta.global.u64 	%rd74, %rd73;
	cvta.global.u64 	%rd76, %rd75;
	mov.u64 	%rd77, __unnamed_1;
	cvta.global.u64 	%rd78, %rd77;
	{ // callseq 271, 0
	.param .b64 param0;
	st.param.b64 	[param0], %rd74;
	.param .b64 param1;
	st.param.b64 	[param1], %rd76;
	.param .b32 param2;
	st.param.b32 	[param2], 190;
	.param .b64 param3;
	st.param.b64 	[param3], %rd78;
	.param .b64 param4;
	st.param.b64 	[param4], 1;
	call.uni 
	__assertfail, 
	(
	param0, 
	param1, 
	param2, 
	param3, 
	param4
	);
	} // callseq 271
$L__BB8_86:
	mul.wide.s32 	%rd79, %r72, 16;
	add.s64 	%rd80, %rd8, %rd79;
	add.s64 	%rd35, %rd80, 8;
	ld.global.u32 	%r254, [%rd80+8];
$L__BB8_87:
	setp.gt.s32 	%p12, %r72, -1;
	ld.global.u32 	%r137, [%rd8+89288];
	setp.lt.s32 	%p13, %r72, %r137;
	and.pred  	%p14, %p12, %p13;
	@%p14 bra 	$L__BB8_89;
	mov.u64 	%rd81, $str$11;
	cvta.global.u64 	%rd82, %rd81;
	mov.u64 	%rd83, $str$5;
	cvta.global.u64 	%rd84, %rd83;
	mov.u64 	%rd85, __unnamed_2;
	cvta.global.u64 	%rd86, %rd85;
	{ // callseq 272, 0
	.param .b64 param0;
	st.param.b64 	[param0], %rd82;
	.param .b64 param1;
	st.param.b64 	[param1], %rd84;
	.param .b32 param2;
	st.param.b32 	[param2], 198;
	.param .b64 param3;
	st.param.b64 	[param3], %rd86;
	.param .b64 param4;
	st.param.b64 	[param4], 1;
	call.uni 
	__assertfail, 
	(
	param0, 
	param1, 
	param2, 
	param3, 
	param4
	);
	} // callseq 272
$L__BB8_89:
	ld.global.u32 	%r138, [%rd35+4];
	setp.gt.s32 	%p15, %r254, %r138;
	@%p15 bra 	$L__BB8_125;
	mul.wide.s32 	%rd87, %r254, 4;
	add.s64 	%rd88, %rd8, %rd87;
	ld.global.u32 	%r80, [%rd88+52992];
	ld.local.u32 	%r139, [%rd12];
	setp.gt.s32 	%p16, %r139, %r80;
	@%p16 bra 	$L__BB8_124;
	setp.eq.s32 	%p17, %r264, 0;
	@%p17 bra 	$L__BB8_101;
	max.u32 	%r81, %r264, 1;
	mov.b16 	%rs19, 0;
	mov.b32 	%r255, 0;
$L__BB8_93:
	mul.wide.u32 	%rd89, %r255, 4;
	add.s64 	%rd90, %rd12, %rd89;
	ld.local.u32 	%r84, [%rd90];
	and.b16  	%rs6, %rs19, 255;
	setp.ne.s16 	%p18, %rs6, 0;
	@%p18 bra 	$L__BB8_103;
	ld.global.u32 	%r85, [%rd8+89288];
	setp.lt.s32 	%p19, %r84, %r85;
	setp.gt.s32 	%p20, %r84, -1;
	and.pred  	%p21, %p20, %p19;
	@%p21 bra 	$L__BB8_96;
	st.local.v2.u32 	[%rd11], {%r84, %r85};
	mov.u64 	%rd91, $str$9;
	cvta.global.u64 	%rd92, %rd91;
	add.u64 	%rd93, %SP, 0;
	{ // callseq 273, 0
	.param .b64 param0;
	st.param.b64 	[param0], %rd92;
	.param .b64 param1;
	st.param.b64 	[param1], %rd93;
	.param .b32 retval0;
	call.uni (retval0), 
	vprintf, 
	(
	param0, 
	param1
	);
	ld.param.b32 	%r141, [retval0];
	} // callseq 273
	mov.u64 	%rd94, $str$10;
	cvta.global.u64 	%rd95, %rd94;
	mov.u64 	%rd96, $str$5;
	cvta.global.u64 	%rd97, %rd96;
	mov.u64 	%rd98, __unnamed_1;
	cvta.global.u64 	%rd99, %rd98;
	{ // callseq 274, 0
	.param .b64 param0;
	st.param.b64 	[param0], %rd95;
	.param .b64 param1;
	st.param.b64 	[param1], %rd97;
	.param .b32 param2;
	st.param.b32 	[param2], 190;
	.param .b64 param3;
	st.param.b64 	[param3], %rd99;
	.param .b64 param4;
	st.param.b64 	[param4], 1;
	call.uni 
	__assertfail, 
	(
	param0, 
	param1, 
	param2, 
	param3, 
	param4
	);
	} // callseq 274
$L__BB8_96:
	mul.wide.s32 	%rd100, %r84, 16;
	add.s64 	%rd101, %rd8, %rd100;
	add.s64 	%rd36, %rd101, 8;
	ld.global.u32 	%r256, [%rd101+8];
$L__BB8_97:
	ld.global.u32 	%r143, [%rd8+89288];
	setp.lt.s32 	%p23, %r84, %r143;
	and.pred  	%p24, %p20, %p23;
	@%p24 bra 	$L__BB8_99;
	mov.u64 	%rd102, $str$11;
	cvta.global.u64 	%rd103, %rd102;
	mov.u64 	%rd104, $str$5;
	cvta.global.u64 	%rd105, %rd104;
	mov.u64 	%rd106, __unnamed_2;
	cvta.global.u64 	%rd107, %rd106;
	{ // callseq 275, 0
	.param .b64 param0;
	st.param.b64 	[param0], %rd103;
	.param .b64 param1;
	st.param.b64 	[param1], %rd105;
	.param .b32 param2;
	st.param.b32 	[param2], 198;
	.param .b64 param3;
	st.param.b64 	[param3], %rd107;
	.param .b64 param4;
	st.param.b64 	[param4], 1;
	call.uni 
	__assertfail, 
	(
	param0, 
	param1, 
	param2, 
	param3, 
	param4
	);
	} // callseq 275
$L__BB8_99:
	ld.global.u32 	%r144, [%rd36+4];
	setp.gt.s32 	%p25, %r256, %r144;
	@%p25 bra 	$L__BB8_103;
	mul.wide.s32 	%rd108, %r256, 4;
	add.s64 	%rd109, %rd8, %rd108;
	ld.global.u32 	%r145, [%rd109+52992];
	setp.eq.s32 	%p26, %r145, %r80;
	add.s32 	%r256, %r256, 1;
	mov.b16 	%rs20, 1;
	@%p26 bra 	$L__BB8_104;
	bra.uni 	$L__BB8_97;
$L__BB8_101:
	setp.eq.s32 	%p31, %r264, 0;
	@%p31 bra 	$L__BB8_107;
	max.u32 	%r82, %r264, 1;
	mov.b32 	%r257, 0;
	bra.uni 	$L__BB8_106;
$L__BB8_103:
	and.b16  	%rs8, %rs19, 255;
	setp.ne.s16 	%p27, %rs8, 0;
	setp.gt.s32 	%p28, %r84, %r80;
	and.pred  	%p29, %p27, %p28;
	mov.u16 	%rs20, %rs19;
	@%p29 bra 	$L__BB8_124;
$L__BB8_104:
	add.s32 	%r255, %r255, 1;
	setp.eq.s32 	%p30, %r255, %r81;
	mov.u16 	%rs19, %rs20;
	@%p30 bra 	$L__BB8_101;
	bra.uni 	$L__BB8_93;
$L__BB8_105:
	add.s32 	%r257, %r257, 1;
	setp.eq.s32 	%p33, %r257, %r82;
	@%p33 bra 	$L__BB8_107;
$L__BB8_106:
	mul.wide.u32 	%rd110, %r257, 4;
	add.s64 	%rd111, %rd12, %rd110;
	ld.local.u32 	%r147, [%rd111];
	setp.eq.s32 	%p32, %r147, %r80;
	@%p32 bra 	$L__BB8_124;
	bra.uni 	$L__BB8_105;
$L__BB8_107:
	add.s32 	%r148, %r264, 1;
	st.local.u32 	[%rd12+36], %r148;
	mul.wide.u32 	%rd112, %r264, 4;
	add.s64 	%rd113, %rd12, %rd112;
	st.local.u32 	[%rd113], %r80;
	ld.local.u32 	%r92, [%rd12+36];
	setp.eq.s32 	%p34, %r92, 0;
	@%p34 bra 	$L__BB8_120;
	mov.b32 	%r258, 0;
$L__BB8_109:
	mul.wide.u32 	%rd114, %r258, 4;
	add.s64 	%rd115, %rd12, %rd114;
	ld.local.u32 	%r94, [%rd115];
	mul.wide.s32 	%rd116, %r94, 16;
	add.s64 	%rd117, %rd8, %rd116;
	add.s64 	%rd37, %rd117, 8;
	mov.b32 	%r259, 0;
$L__BB8_110:
	mul.wide.u32 	%rd118, %r259, 4;
	add.s64 	%rd119, %rd12, %rd118;
	ld.local.u32 	%r96, [%rd119];
	setp.eq.s32 	%p35, %r94, %r96;
	@%p35 bra 	$L__BB8_118;
	setp.gt.s32 	%p36, %r94, -1;
	ld.global.u32 	%r97, [%rd8+89288];
	setp.lt.s32 	%p37, %r94, %r97;
	and.pred  	%p38, %p36, %p37;
	@%p38 bra 	$L__BB8_113;
	st.local.v2.u32 	[%rd10], {%r94, %r97};
	mov.u64 	%rd120, $str$9;
	cvta.global.u64 	%rd121, %rd120;
	add.u64 	%rd122, %SP, 0;
	{ // callseq 276, 0
	.param .b64 param0;
	st.param.b64 	[param0], %rd121;
	.param .b64 param1;
	st.param.b64 	[param1], %rd122;
	.param .b32 retval0;
	call.uni (retval0), 
	vprintf, 
	(
	param0, 
	param1
	);
	ld.param.b32 	%r151, [retval0];
	} // callseq 276
	mov.u64 	%rd123, $str$10;
	cvta.global.u64 	%rd124, %rd123;
	mov.u64 	%rd125, $str$5;
	cvta.global.u64 	%rd126, %rd125;
	mov.u64 	%rd127, __unnamed_1;
	cvta.global.u64 	%rd128, %rd127;
	{ // callseq 277, 0
	.param .b64 param0;
	st.param.b64 	[param0], %rd124;
	.param .b64 param1;
	st.param.b64 	[param1], %rd126;
	.param .b32 param2;
	st.param.b32 	[param2], 190;
	.param .b64 param3;
	st.param.b64 	[param3], %rd128;
	.param .b64 param4;
	st.param.b64 	[param4], 1;
	call.uni 
	__assertfail, 
	(
	param0, 
	param1, 
	param2, 
	param3, 
	param4
	);
	} // callseq 277
$L__BB8_113:
	ld.global.u32 	%r260, [%rd37];
$L__BB8_114:
	ld.global.u32 	%r153, [%rd8+89288];
	setp.lt.s32 	%p40, %r94, %r153;
	and.pred  	%p41, %p36, %p40;
	@%p41 bra 	$L__BB8_116;
	mov.u64 	%rd129, $str$11;
	cvta.global.u64 	%rd130, %rd129;
	mov.u64 	%rd131, $str$5;
	cvta.global.u64 	%rd132, %rd131;
	mov.u64 	%rd133, __unnamed_2;
	cvta.global.u64 	%rd134, %rd133;
	{ // callseq 278, 0
	.param .b64 param0;
	st.param.b64 	[param0], %rd130;
	.param .b64 param1;
	st.param.b64 	[param1], %rd132;
	.param .b32 param2;
	st.param.b32 	[param2], 198;
	.param .b64 param3;
	st.param.b64 	[param3], %rd134;
	.param .b64 param4;
	st.param.b64 	[param4], 1;
	call.uni 
	__assertfail, 
	(
	param0, 
	param1, 
	param2, 
	param3, 
	param4
	);
	} // callseq 278
$L__BB8_116:
	ld.global.u32 	%r154, [%rd37+4];
	setp.gt.s32 	%p42, %r260, %r154;
	@%p42 bra 	$L__BB8_121;
	mul.wide.s32 	%rd135, %r260, 4;
	add.s64 	%rd136, %rd8, %rd135;
	ld.global.u32 	%r155, [%rd136+52992];
	setp.ne.s32 	%p43, %r155, %r96;
	add.s32 	%r260, %r260, 1;
	@%p43 bra 	$L__BB8_114;
$L__BB8_118:
	add.s32 	%r259, %r259, 1;
	setp.ne.s32 	%p44, %r259, %r92;
	@%p44 bra 	$L__BB8_110;
	add.s32 	%r258, %r258, 1;
	setp.ne.s32 	%p45, %r258, %r92;
	@%p45 bra 	$L__BB8_109;
$L__BB8_120:
	atom.global.add.u32 	%r156, [%rd7], 1;
	atom.global.add.u32 	%r157, [%rd6], 1;
	shl.b32 	%r158, %r157, 1;
	mul.wide.s32 	%rd137, %r158, 4;
	add.s64 	%rd138, %rd5, %rd137;
	st.global.u32 	[%rd138], %r1;
	st.global.u32 	[%rd138+4], %r80;
	shl.b32 	%r159, %r156, 1;
	mul.wide.s32 	%rd139, %r159, 4;
	add.s64 	%rd140, %rd34, %rd139;
	st.global.u32 	[%rd140], %r1;
	st.global.u32 	[%rd140+4], %r80;
$L__BB8_121:
	setp.ne.s32 	%p46, %r92, 0;
	@%p46 bra 	$L__BB8_123;
	mov.u64 	%rd141, $str$15;
	cvta.global.u64 	%rd142, %rd141;
	mov.u64 	%rd143, $str$5;
	cvta.global.u64 	%rd144, %rd143;
	mov.u64 	%rd145, __unnamed_4;
	cvta.global.u64 	%rd146, %rd145;
	{ // callseq 279, 0
	.param .b64 param0;
	st.param.b64 	[param0], %rd142;
	.param .b64 param1;
	st.param.b64 	[param1], %rd144;
	.param .b32 param2;
	st.param.b32 	[param2], 515;
	.param .b64 param3;
	st.param.b64 	[param3], %rd146;
	.param .b64 param4;
	st.param.b64 	[param4], 1;
	call.uni 
	__assertfail, 
	(
	param0, 
	param1, 
	param2, 
	param3, 
	param4
	);
	} // callseq 279
$L__BB8_123:
	add.s32 	%r264, %r92, -1;
	st.local.u32 	[%rd12+36], %r264;
$L__BB8_124:
	add.s32 	%r254, %r254, 1;
	bra.uni 	$L__BB8_87;
$L__BB8_125:
	add.s32 	%r249, %r249, 1;
	setp.gt.u32 	%p47, %r264, %r249;
	@%p47 bra 	$L__BB8_84;
$L__BB8_126:
	ret;

}


// ===== COMPILED SASS (sm_100) =====

	.target	sm_100

	.elftype	@"ET_EXEC"


//--------------------- .note.nv.tkinfo           --------------------------
	.section	.note.nv.tkinfo,"",@"SHT_NOTE"
	.sectionflags	@"SHF_NOTE_NV_TKINFO"
	.tkinfo
        /*0018*/ 	.word	0x00000002
        /*0030*/ 	.string	""
        /*0030*/ 	.string	"ptxas"
        /*0030*/ 	.string	"Cuda compilation tools, release 13.0, V13.0.88"
        /*0030*/ 	.string	"Build cuda_13.0.r13.0/compiler.36424714_0"
        /*0030*/ 	.string	"-arch sm_100 -m 64 "



//--------------------- .note.nv.cuinfo           --------------------------
	.section	.note.nv.cuinfo,"",@"SHT_NOTE"
	.sectionflags	@"SHF_NOTE_NV_CUINFO"
        /*0018*/ 	.short	0x0002
        /*001a*/ 	.short	0x0064
        /*001c*/ 	.short	0x0082
	.zero		2


//--------------------- .nv.info                  --------------------------
	.section	.nv.info,"",@"SHT_CUDA_INFO"
	.align	4


	//----- nvinfo : EIATTR_REGCOUNT
	.align		4
        /*0000*/ 	.byte	0x04, 0x2f
        /*0002*/ 	.short	(.L_11 - .L_10)
	.align		4
.L_10:
        /*0004*/ 	.word	index@(_Z12print_kernelv)
        /*0008*/ 	.word	0x00000018


	//----- nvinfo : EIATTR_FRAME_SIZE
	.align		4
.L_11:
        /*000c*/ 	.byte	0x04, 0x11
        /*000e*/ 	.short	(.L_13 - .L_12)
	.align		4
.L_12:
        /*0010*/ 	.word	index@(_Z12print_kernelv)
        /*0014*/ 	.word	0x00000008


	//----- nvinfo : EIATTR_REGCOUNT
	.align		4
.L_13:
        /*0018*/ 	.byte	0x04, 0x2f
        /*001a*/ 	.short	(.L_15 - .L_14)
	.align		4
.L_14:
        /*001c*/ 	.word	index@(_Z49run_single_step_vectorvertex_embedding_per_vertexILm1EEvPviP3CSRS0_S0_PiS0_S3_PV13BUFFER_STATUSS0_S3_S6_PViS3_S3_i)
        /*0020*/ 	.word	0x00000024


	//----- nvinfo : EIATTR_FRAME_SIZE
	.align		4
.L_15:
        /*0024*/ 	.byte	0x04, 0x11
        /*0026*/ 	.short	(.L_17 - .L_16)
	.align		4
.L_16:
        /*0028*/ 	.word	index@(_Z49run_single_step_vectorvertex_embedding_per_vertexILm1EEvPviP3CSRS0_S0_PiS0_S3_PV13BUFFER_STATUSS0_S3_S6_PViS3_S3_i)
        /*002c*/ 	.word	0x00000018


	//----- nvinfo : EIATTR_REGCOUNT
	.align		4
.L_17:
        /*0030*/ 	.byte	0x04, 0x2f
        /*0032*/ 	.short	(.L_19 - .L_18)
	.align		4
.L_18:
        /*0034*/ 	.word	index@(_Z49run_single_step_vectorvertex_embedding_per_vertexILm2EEvPviP3CSRS0_S0_PiS0_S3_PV13BUFFER_STATUSS0_S3_S6_PViS3_S3_i)
        /*0038*/ 	.word	0x00000028


	//----- nvinfo : EIATTR_FRAME_SIZE
	.align		4
.L_19:
        /*003c*/ 	.byte	0x04, 0x11
        /*003e*/ 	.short	(.L_21 - .L_20)
	.align		4
.L_20:
        /*0040*/ 	.word	index@(_Z49run_single_step_vectorvertex_embedding_per_vertexILm2EEvPviP3CSRS0_S0_PiS0_S3_PV13BUFFER_STATUSS0_S3_S6_PViS3_S3_i)
        /*0044*/ 	.word	0x00000018


	//----- nvinfo : EIATTR_REGCOUNT
	.align		4
.L_21:
        /*0048*/ 	.byte	0x04, 0x2f
        /*004a*/ 	.short	(.L_23 - .L_22)
	.align		4
.L_22:
        /*004c*/ 	.word	index@(_Z49run_single_step_vectorvertex_embedding_per_vertexILm3EEvPviP3CSRS0_S0_PiS0_S3_PV13BUFFER_STATUSS0_S3_S6_PViS3_S3_i)
        /*0050*/ 	.word	0x00000028


	//----- nvinfo : EIATTR_FRAME_SIZE
	.align		4
.L_23:
        /*0054*/ 	.byte	0x04, 0x11
        /*0056*/ 	.short	(.L_25 - .L_24)
	.align		4
.L_24:
        /*0058*/ 	.word	index@(_Z49run_single_step_vectorvertex_embedding_per_vertexILm3EEvPviP3CSRS0_S0_PiS0_S3_PV13BUFFER_STATUSS0_S3_S6_PViS3_S3_i)
        /*005c*/ 	.word	0x00000020


	//----- nvinfo : EIATTR_REGCOUNT
	.align		4
.L_25:
        /*0060*/ 	.byte	0x04, 0x2f
        /*0062*/ 	.short	(.L_27 - .L_26)
	.align		4
.L_26:
        /*0064*/ 	.word	index@(_Z49run_single_step_vectorvertex_embedding_per_vertexILm4EEvPviP3CSRS0_S0_PiS0_S3_PV13BUFFER_STATUSS0_S3_S6_PViS3_S3_i)
        /*0068*/ 	.word	0x00000028


	//----- nvinfo : EIATTR_FRAME_SIZE
	.align		4
.L_27:
        /*006c*/ 	.byte	0x04, 0x11
        /*006e*/ 	.short	(.L_29 - .L_28)
	.align		4
.L_28:
        /*0070*/ 	.word	index@(_Z49run_single_step_vectorvertex_embedding_per_vertexILm4EEvPviP3CSRS0_S0_PiS0_S3_PV13BUFFER_STATUSS0_S3_S6_PViS3_S3_i)
        /*0074*/ 	.word	0x00000020


	//----- nvinfo : EIATTR_REGCOUNT
	.align		4
.L_29:
        /*0078*/ 	.byte	0x04, 0x2f
        /*007a*/ 	.short	(.L_31 - .L_30)
	.align		4
.L_30:
        /*007c*/ 	.word	index@(_Z49run_single_step_vectorvertex_embedding_per_vertexILm5EEvPviP3CSRS0_S0_PiS0_S3_PV13BUFFER_STATUSS0_S3_S6_PViS3_S3_i)
        /*0080*/ 	.word	0x00000028


	//----- nvinfo : EIATTR_FRAME_SIZE
	.align		4
.L_31:
        /*0084*/ 	.byte	0x04, 0x11
        /*0086*/ 	.short	(.L_33 - .L_32)
	.align		4
.L_32:
        /*0088*/ 	.word	index@(_Z49run_single_step_vectorvertex_embedding_per_vertexILm5EEvPviP3CSRS0_S0_PiS0_S3_PV13BUFFER_STATUSS0_S3_S6_PViS3_S3_i)
        /*008c*/ 	.word	0x00000020


	//----- nvinfo : EIATTR_REGCOUNT
	.align		4
.L_33:
        /*0090*/ 	.byte	0x04, 0x2f
        /*0092*/ 	.short	(.L_35 - .L_34)
	.align		4
.L_34:
        /*0094*/ 	.word	index@(_Z49run_single_step_vectorvertex_embedding_per_vertexILm6EEvPviP3CSRS0_S0_PiS0_S3_PV13BUFFER_STATUSS0_S3_S6_PViS3_S3_i)
        /*0098*/ 	.word	0x00000028


	//----- nvinfo : EIATTR_FRAME_SIZE
	.align		4
.L_35:
        /*009c*/ 	.byte	0x04, 0x11
        /*009e*/ 	.short	(.L_37 - .L_36)
	.align		4
.L_36:
        /*00a0*/ 	.word	index@(_Z49run_single_step_vectorvertex_embedding_per_vertexILm6EEvPviP3CSRS0_S0_PiS0_S3_PV13BUFFER_STATUSS0_S3_S6_PViS3_S3_i)
        /*00a4*/ 	.word	0x00000028


	//----- nvinfo : EIATTR_REGCOUNT
	.align		4
.L_37:
        /*00a8*/ 	.byte	0x04, 0x2f
        /*00aa*/ 	.short	(.L_39 - .L_38)
	.align		4
.L_38:
        /*00ac*/ 	.word	index@(_Z38run_single_step_vectorvertex_embeddingILm7EEvPviP3CSRS0_PiS0_S3_PV13BUFFER_STATUSS0_S3_S6_PVii)
        /*00b0*/ 	.word	0x00000028


	//----- nvinfo : EIATTR_FRAME_SIZE
	.align		4
.L_39:
        /*00b4*/ 	.byte	0x04, 0x11
        /*00b6*/ 	.short	(.L_41 - .L_40)
	.align		4
.L_40:
        /*00b8*/ 	.word	index@(_Z38run_single_step_vectorvertex_embeddingILm7EEvPviP3CSRS0_PiS0_S3_PV13BUFFER_STATUSS0_S3_S6_PVii)
        /*00bc*/ 	.word	0x00000030


	//----- nvinfo : EIATTR_REGCOUNT
	.align		4
.L_41:
        /*00c0*/ 	.byte	0x04, 0x2f
        /*00c2*/ 	.short	(.L_43 - .L_42)
	.align		4
.L_42:
        /*00c4*/ 	.word	index@(_Z38run_single_step_vectorvertex_embeddingILm8EEvPviP3CSRS0_PiS0_S3_PV13BUFFER_STATUSS0_S3_S6_PVii)
        /*00c8*/ 	.word	0x00000028


	//----- nvinfo : EIATTR_FRAME_SIZE
	.align		4
.L_43:
        /*00cc*/ 	.byte	0x04, 0x11
        /*00ce*/ 	.short	(.L_45 - .L_44)
	.align		4
.L_44:
        /*00d0*/ 	.word	index@(_Z38run_single_step_vectorvertex_embeddingILm8EEvPviP3CSRS0_PiS0_S3_PV13BUFFER_STATUSS0_S3_S6_PVii)
        /*00d4*/ 	.word	0x00000030


	//----- nvinfo : EIATTR_MIN_STACK_SIZE
	.align		4
.L_45:
        /*00d8*/ 	.byte	0x04, 0x12
        /*00da*/ 	.short	(.L_47 - .L_46)
	.align		4
.L_46:
        /*00dc*/ 	.word	index@(_Z38run_single_step_vectorvertex_embeddingILm8EEvPviP3CSRS0_PiS0_S3_PV13BUFFER_STATUSS0_S3_S6_PVii)
        /*00e0*/ 	.word	0x00000030


	//----- nvinfo : EIATTR_MIN_STACK_SIZE
	.align		4
.L_47:
        /*00e4*/ 	.byte	0x04, 0x12
        /*00e6*/ 	.short	(.L_49 - .L_48)
	.align		4
.L_48:
        /*00e8*/ 	.word	index@(_Z38run_single_step_vectorvertex_embeddingILm7EEvPviP3CSRS0_PiS0_S3_PV13BUFFER_STATUSS0_S3_S6_PVii)
        /*00ec*/ 	.word	0x00000030


	//----- nvinfo : EIATTR_MIN_STACK_SIZE
	.align		4
.L_49:
        /*00f0*/ 	.byte	0x04, 0x12
        /*00f2*/ 	.short	(.L_51 - .L_50)
	.align		4
.L_50:
        /*00f4*/ 	.word	index@(_Z49run_single_step_vectorvertex_embedding_per_vertexILm6EEvPviP3CSRS0_S0_PiS0_S3_PV13BUFFER_STATUSS0_S3_S6_PViS3_S3_i)
        /*00f8*/ 	.word	0x00000028


	//----- nvinfo : EIATTR_MIN_STACK_SIZE
	.align		4
.L_51:
        /*00fc*/ 	.byte	0x04, 0x12
        /*00fe*/ 	.short	(.L_53 - .L_52)
	.align		4
.L_52:
        /*0100*/ 	.word	index@(_Z49run_single_step_vectorvertex_embedding_per_vertexILm5EEvPviP3CSRS0_S0_PiS0_S3_PV13BUFFER_STATUSS0_S3_S6_PViS3_S3_i)
        /*0104*/ 	.word	0x00000020


	//----- nvinfo : EIATTR_MIN_STACK_SIZE
	.align		4
.L_53:
        /*0108*/ 	.byte	0x04, 0x12
        /*010a*/ 	.short	(.L_55 - .L_54)
	.align		4
.L_54:
        /*010c*/ 	.word	index@(_Z49run_single_step_vectorvertex_embedding_per_vertexILm4EEvPviP3CSRS0_S0_PiS0_S3_PV13BUFFER_STATUSS0_S3_S6_PViS3_S3_i)
        /*0110*/ 	.word	0x00000020


	//----- nvinfo : EIATTR_MIN_STACK_SIZE
	.align		4
.L_55:
        /*0114*/ 	.byte	0x04, 0x12
        /*0116*/ 	.short	(.L_57 - .L_56)
	.align		4
.L_56:
        /*0118*/ 	.word	index@(_Z49run_single_step_vectorvertex_embedding_per_vertexILm3EEvPviP3CSRS0_S0_PiS0_S3_PV13BUFFER_STATUSS0_S3_S6_PViS3_S3_i)
        /*011c*/ 	.word	0x00000020


	//----- nvinfo : EIATTR_MIN_STACK_SIZE
	.align		4
.L_57:
        /*0120*/ 	.byte	0x04, 0x12
        /*0122*/ 	.short	(.L_59 - .L_58)
	.align		4
.L_58:
        /*0124*/ 	.word	index@(_Z49run_single_step_vectorvertex_embedding_per_vertexILm2EEvPviP3CSRS0_S0_PiS0_S3_PV13BUFFER_STATUSS0_S3_S6_PViS3_S3_i)
        /*0128*/ 	.word	0x00000018


	//----- nvinfo : EIATTR_MIN_STACK_SIZE
	.align		4
.L_59:
        /*012c*/ 	.byte	0x04, 0x12
        /*012e*/ 	.short	(.L_61 - .L_60)
	.align		4
.L_60:
        /*0130*/ 	.word	index@(_Z49run_single_step_vectorvertex_embedding_per_vertexILm1EEvPviP3CSRS0_S0_PiS0_S3_PV13BUFFER_STATUSS0_S3_S6_PViS3_S3_i)
        /*0134*/ 	.word	0x00000018


	//----- nvinfo : EIATTR_MIN_STACK_SIZE
	.align		4
.L_61:
        /*0138*/ 	.byte	0x04, 0x12
        /*013a*/ 	.short	(.L_63 - .L_62)
	.align		4
.L_62:
        /*013c*/ 	.word	index@(_Z12print_kernelv)
        /*0140*/ 	.word	0x00000008
.L_63:


//--------------------- .nv.compat                --------------------------
	.section	.nv.compat,"",@"SHT_CUDA_COMPAT_INFO"
	.align	4
        /*0000*/ 	.byte	0x02, 0x09, 0x00, 0x00, 0x02, 0x02, 0x01, 0x00, 0x02, 0x05, 0x05, 0x00, 0x03, 0x07, 0x01, 0x01
        /*0010*/ 	.byte	0x02, 0x03, 0x00, 0x00, 0x02, 0x06, 0x01, 0x00, 0x04, 0x0b, 0x08, 0x00, 0x09, 0x00, 0x00, 0x00
        /*0020*/ 	.byte	0x00, 0x00, 0x00, 0x00


//--------------------- .nv.info._Z38run_single_step_vectorvertex_embeddingILm8EEvPviP3CSRS0_PiS0_S3_PV13BUFFER_STATUSS0_S3_S6_PVii --------------------------
	.section	.nv.info._Z38run_single_step_vectorvertex_embeddingILm8EEvPviP3CSRS0_PiS0_S3_PV13BUFFER_STATUSS0_S3_S6_PVii,"",@"SHT_CUDA_INFO"
	.sectionflags	@""
	.align	4


	//----- nvinfo : EIATTR_CUDA_API_VERSION
	.align		4
        /*0000*/ 	.byte	0x04, 0x37
        /*0002*/ 	.short	(.L_65 - .L_64)
.L_64:
        /*0004*/ 	.word	0x00000082


	//----- nvinfo : EIATTR_KPARAM_INFO
	.align		4
.L_65:
        /*0008*/ 	.byte	0x04, 0x17
        /*000a*/ 	.short	(.L_67 - .L_66)
.L_66:
        /*000c*/ 	.word	0x00000000
        /*0010*/ 	.short	0x000c
        /*0012*/ 	.short	0x0060
        /*0014*/ 	.byte	0x00, 0xf0, 0x11, 0x00


	//----- nvinfo : EIATTR_KPARAM_INFO
	.align		4
.L_67:
        /*0018*/ 	.byte	0x04, 0x17
        /*001a*/ 	.short	(.L_69 - .L_68)
.L_68:
        /*001c*/ 	.word	0x00000000
        /*0020*/ 	.short	0x000b
        /*0022*/ 	.short	0x0058
        /*0024*/ 	.byte	0x00, 0xf5, 0x21, 0x00


	//----- nvinfo : EIATTR_KPARAM_INFO
	.align		4
.L_69:
        /*0028*/ 	.byte	0x04, 0x17
        /*002a*/ 	.short	(.L_71 - .L_70)
.L_70:
        /*002c*/ 	.word	0x00000000
        /*0030*/ 	.short	0x000a
        /*0032*/ 	.short	0x0050
        /*0034*/ 	.byte	0x00, 0xf5, 0x21, 0x00


	//----- nvinfo : EIATTR_KPARAM_INFO
	.align		4
.L_71:
        /*0038*/ 	.byte	0x04, 0x17
        /*003a*/ 	.short	(.L_73 - .L_72)
.L_72:
        /*003c*/ 	.word	0x00000000
        /*0040*/ 	.short	0x0009
        /*0042*/ 	.short	0x0048
        /*0044*/ 	.byte	0x00, 0xf5, 0x21, 0x00


	//----- nvinfo : EIATTR_KPARAM_INFO
	.align		4
.L_73:
        /*0048*/ 	.byte	0x04, 0x17
        /*004a*/ 	.short	(.L_75 - .L_74)
.L_74:
        /*004c*/ 	.word	0x00000000
        /*0050*/ 	.short	0x0008
        /*0052*/ 	.short	0x0040
        /*0054*/ 	.byte	0x00, 0xf5, 0x21, 0x00


	//----- nvinfo : EIATTR_KPARAM_INFO
	.align		4
.L_75:
        /*0058*/ 	.byte	0x04, 0x17
        /*005a*/ 	.short	(.L_77 - .L_76)
.L_76:
        /*005c*/ 	.word	0x00000000
        /*0060*/ 	.short	0x0007
        /*0062*/ 	.short	0x0038
        /*0064*/ 	.byte	0x00, 0xf5, 0x21, 0x00


	//----- nvinfo : EIATTR_KPARAM_INFO
	.align		4
.L_77:
        /*0068*/ 	.byte	0x04, 0x17
        /*006a*/ 	.short	(.L_79 - .L_78)
.L_78:
        /*006c*/ 	.word	0x00000000
        /*0070*/ 	.short	0x0006
        /*0072*/ 	.short	0x0030
        /*0074*/ 	.byte	0x00, 0xf5, 0x21, 0x00


	//----- nvinfo : EIATTR_KPARAM_INFO
	.align		4
.L_79:
        /*0078*/ 	.byte	0x04, 0x17
        /*007a*/ 	.short	(.L_81 - .L_80)
.L_80:
        /*007c*/ 	.word	0x00000000
        /*0080*/ 	.short	0x0005
        /*0082*/ 	.short	0x0028
        /*0084*/ 	.byte	0x00, 0xf5, 0x21, 0x00


	//----- nvinfo : EIATTR_KPARAM_INFO
	.align		4
.L_81:
        /*0088*/ 	.byte	0x04, 0x17
        /*008a*/ 	.short	(.L_83 - .L_82)
.L_82:
        /*008c*/ 	.word	0x00000000
        /*0090*/ 	.short	0x0004
        /*0092*/ 	.short	0x0020
        /*0094*/ 	.byte	0x00, 0xf5, 0x21, 0x00


	//----- nvinfo : EIATTR_KPARAM_INFO
	.align		4
.L_83:
        /*0098*/ 	.byte	0x04, 0x17
        /*009a*/ 	.short	(.L_85 - .L_84)
.L_84:
        /*009c*/ 	.word	0x00000000
        /*00a0*/ 	.short	0x0003
        /*00a2*/ 	.short	0x0018
        /*00a4*/ 	.byte	0x00, 0xf5, 0x21, 0x00


	//----- nvinfo : EIATTR_KPARAM_INFO
	.align		4
.L_85:
        /*00a8*/ 	.byte	0x04, 0x17
        /*00aa*/ 	.short	(.L_87 - .L_86)
.L_86:
        /*00ac*/ 	.word	0x00000000
        /*00b0*/ 	.short	0x0002
        /*00b2*/ 	.short	0x0010
        /*00b4*/ 	.byte	0x00, 0xf5, 0x21, 0x00


	//----- nvinfo : EIATTR_KPARAM_INFO
	.align		4
.L_87:
        /*00b8*/ 	.byte	0x04, 0x17
        /*00ba*/ 	.short	(.L_89 - .L_88)
.L_88:
        /*00bc*/ 	.word	0x00000000
        /*00c0*/ 	.short	0x0001
        /*00c2*/ 	.short	0x0008
        /*00c4*/ 	.byte	0x00, 0xf0, 0x11, 0x00


	//----- nvinfo : EIATTR_KPARAM_INFO
	.align		4
.L_89:
        /*00c8*/ 	.byte	0x04, 0x17
        /*00ca*/ 	.short	(.L_91 - .L_90)
.L_90:
        /*00cc*/ 	.word	0x00000000
        /*00d0*/ 	.short	0x0000
        /*00d2*/ 	.short	0x0000
        /*00d4*/ 	.byte	0x00, 0xf5, 0x21, 0x00


	//----- nvinfo : EIATTR_SPARSE_MMA_MASK
	.align		4
.L_91:
        /*00d8*/ 	.byte	0x03, 0x50
        /*00da*/ 	.short	0x0000


	//----- nvinfo : EIATTR_MAXREG_COUNT
	.align		4
        /*00dc*/ 	.byte	0x03, 0x1b
        /*00de*/ 	.short	0x00ff


	//----- nvinfo : EIATTR_EXTERNS
	.align		4
        /*00e0*/ 	.byte	0x04, 0x0f
        /*00e2*/ 	.short	(.L_93 - .L_92)


	//   ....[0]....
	.align		4
.L_92:
        /*00e4*/ 	.word	index@(vprintf)


	//   ....[1]....
	.align		4
        /*00e8*/ 	.word	index@(__assertfail)


	//----- nvinfo : EIATTR_MERCURY_ISA_VERSION
	.align		4
.L_93:
        /*00ec*/ 	.byte	0x03, 0x5f
        /*00ee*/ 	.short	0x0101


	//----- nvinfo : EIATTR_INT_WARP_WIDE_INSTR_OFFSETS
	.align		4
        /*00f0*/ 	.byte	0x04, 0x31
        /*00f2*/ 	.short	(.L_95 - .L_94)


	//   ....[0]....
.L_94:
        /*00f4*/ 	.word	0x00002240


	//   ....[1]....
        /*00f8*/ 	.word	0x000022f0


	//   ....[2]....
        /*00fc*/ 	.word	0x00002870


	//   ....[3]....
        /*0100*/ 	.word	0x00002950


	//   ....[4]....
        /*0104*/ 	.word	0x00002ab0


	//   ....[5]....
        /*0108*/ 	.word	0x00002f40


	//   ....[6]....
        /*010c*/ 	.word	0x00003000


	//   ....[7]....
        /*0110*/ 	.word	0x000030a0


	//   ....[8]....
        /*0114*/ 	.word	0x00003150


	//   ....[9]....
        /*0118*/ 	.word	0x00003230


	//   ....[10]....
        /*011c*/ 	.word	0x00003280


	//   ....[11]....
        /*0120*/ 	.word	0x00003330


	//   ....[12]....
        /*0124*/ 	.word	0x00003410


	//   ....[13]....
        /*0128*/ 	.word	0x00006150


	//   ....[14]....
        /*012c*/ 	.word	0x00006220


	//   ....[15]....
        /*0130*/ 	.word	0x00006230


	//----- nvinfo : EIATTR_VRC_CTA_INIT_COUNT
	.align		4
.L_95:
        /*0134*/ 	.byte	0x02, 0x4a
	.zero		1
	.zero		1


	//----- nvinfo : EIATTR_SYSCALL_OFFSETS
	.align		4
        /*0138*/ 	.byte	0x04, 0x46
        /*013a*/ 	.short	(.L_97 - .L_96)


	//   ....[0]....
.L_96:
        /*013c*/ 	.word	0x000011a0


	//   ....[1]....
        /*0140*/ 	.word	0x000012a0


	//   ....[2]....
        /*0144*/ 	.word	0x00001460


	//   ....[3]....
        /*0148*/ 	.word	0x000016d0


	//   ....[4]....
        /*014c*/ 	.word	0x000017d0


	//   ....[5]....
        /*0150*/ 	.word	0x00001970


	//   ....[6]....
        /*0154*/ 	.word	0x00001e00


	//   ....[7]....
        /*0158*/ 	.word	0x00001f00


	//   ....[8]....
        /*015c*/ 	.word	0x00002080


	//   ....[9]....
        /*0160*/ 	.word	0x00004010


	//   ....[10]....
        /*0164*/ 	.word	0x00005120


	//   ....[11]....
        /*0168*/ 	.word	0x00005220


	//   ....[12]....
        /*016c*/ 	.word	0x000053e0


	//   ....[13]....
        /*0170*/ 	.word	0x00005650


	//   ....[14]....
        /*0174*/ 	.word	0x00005750


	//   ....[15]....
        /*0178*/ 	.word	0x000058f0


	//   ....[16]....
        /*017c*/ 	.word	0x00005d70


	//   ....[17]....
        /*0180*/ 	.word	0x00005e70


	//   ....[18]....
        /*0184*/ 	.word	0x00005ff0


	//   ....[19]....
        /*0188*/ 	.word	0x00006410


	//----- nvinfo : EIATTR_EXIT_INSTR_OFFSETS
	.align		4
.L_97:
        /*018c*/ 	.byte	0x04, 0x1c
        /*018e*/ 	.short	(.L_99 - .L_98)


	//   ....[0]....
.L_98:
        /*0190*/ 	.word	0x000000c0


	//   ....[1]....
        /*0194*/ 	.word	0x00001020


	//   ....[2]....
        /*0198*/ 	.word	0x000040c0


	//   ....[3]....
        /*019c*/ 	.word	0x00004fd0


	//   ....[4]....
        /*01a0*/ 	.word	0x000064c0


	//----- nvinfo : EIATTR_CRS_STACK_SIZE
	.align		4
.L_99:
        /*01a4*/ 	.byte	0x04, 0x1e
        /*01a6*/ 	.short	(.L_101 - .L_100)
.L_100:
        /*01a8*/ 	.word	0x00000000


	//----- nvinfo : EIATTR_CBANK_PARAM_SIZE
	.align		4
.L_101:
        /*01ac*/ 	.byte	0x03, 0x19
        /*01ae*/ 	.short	0x0064


	//----- nvinfo : EIATTR_PARAM_CBANK
	.align		4
        /*01b0*/ 	.byte	0x04, 0x0a
        /*01b2*/ 	.short	(.L_103 - .L_102)
	.align		4
.L_102:
        /*01b4*/ 	.word	index@(.nv.constant0._Z38run_single_step_vectorvertex_embeddingILm8EEvPviP3CSRS0_PiS0_S3_PV13BUFFER_STATUSS0_S3_S6_PVii)
        /*01b8*/ 	.short	0x0380
        /*01ba*/ 	.short	0x0064


	//----- nvinfo : EIATTR_SW_WAR
	.align		4
.L_103:
        /*01bc*/ 	.byte	0x04, 0x36
        /*01be*/ 	.short	(.L_105 - .L_104)
.L_104:
        /*01c0*/ 	.word	0x00000008
.L_105:


//--------------------- .nv.info._Z38run_single_step_vectorvertex_embeddingILm7EEvPviP3CSRS0_PiS0_S3_PV13BUFFER_STATUSS0_S3_S6_PVii --------------------------
	.section	.nv.info._Z38run_single_step_vectorvertex_embeddingILm7EEvPviP3CSRS0_PiS0_S3_PV13BUFFER_STATUSS0_S3_S6_PVii,"",@"SHT_CUDA_INFO"
	.sectionflags	@""
	.align	4


	//----- nvinfo : EIATTR_CUDA_API_VERSION
	.align		4
        /*0000*/ 	.byte	0x04, 0x37
        /*0002*/ 	.short	(.L_107 - .L_106)
.L_106:
        /*0004*/ 	.word	0x00000082


	//----- nvinfo : EIATTR_KPARAM_INFO
	.align		4
.L_107:
        /*0008*/ 	.byte	0x04, 0x17
        /*000a*/ 	.short	(.L_109 - .L_108)
.L_108:
        /*000c*/ 	.word	0x00000000
        /*0010*/ 	.short	0x000c
        /*0012*/ 	.short	0x0060
        /*0014*/ 	.byte	0x00, 0xf0, 0x11, 0x00


	//----- nvinfo : EIATTR_KPARAM_INFO
	.align		4
.L_109:
        /*0018*/ 	.byte	0x04, 0x17
        /*001a*/ 	.short	(.L_111 - .L_110)
.L_110:
        /*001c*/ 	.word	0x00000000
        /*0020*/ 	.short	0x000b
        /*0022*/ 	.short	0x0058
        /*0024*/ 	.byte	0x00, 0xf5, 0x21, 0x00


	//----- nvinfo : EIATTR_KPARAM_INFO
	.align		4
.L_111:
        /*0028*/ 	.byte	0x04, 0x17
        /*002a*/ 	.short	(.L_113 - .L_112)
.L_112:
        /*002c*/ 	.word	0x00000000
        /*0030*/ 	.short	0x000a
        /*0032*/ 	.short	0x0050
        /*0034*/ 	.byte	0x00, 0xf5, 0x21, 0x00


	//----- nvinfo : EIATTR_KPARAM_INFO
	.align		4
.L_113:
        /*0038*/ 	.byte	0x04, 0x17
        /*003a*/ 	.short	(.L_115 - .L_114)
.L_114:
        /*003c*/ 	.word	0x00000000
        /*0040*/ 	.short	0x0009
        /*0042*/ 	.short	0x0048
        /*0044*/ 	.byte	0x00, 0xf5, 0x21, 0x00


	//----- nvinfo : EIATTR_KPARAM_INFO
	.align		4
.L_115:
        /*0048*/ 	.byte	0x04, 0x17
        /*004a*/ 	.short	(.L_117 - .L_116)
.L_116:
        /*004c*/ 	.word	0x00000000
        /*0050*/ 	.short	0x0008
        /*0052*/ 	.short	0x0040
        /*0054*/ 	.byte	0x00, 0xf5, 0x21, 0x00


	//----- nvinfo : EIATTR_KPARAM_INFO
	.align		4
.L_117:
        /*0058*/ 	.byte	0x04, 0x17
        /*005a*/ 	.short	(.L_119 - .L_118)
.L_118:
        /*005c*/ 	.word	0x00000000
        /*0060*/ 	.short	0x0007
        /*0062*/ 	.short	0x0038
        /*0064*/ 	.byte	0x00, 0xf5, 0x21, 0x00


	//----- nvinfo : EIATTR_KPARAM_INFO
	.align		4
.L_119:
        /*0068*/ 	.byte	0x04, 0x17
        /*006a*/ 	.short	(.L_121 - .L_120)
.L_120:
        /*006c*/ 	.word	0x00000000
        /*0070*/ 	.short	0x0006
        /*0072*/ 	.short	0x0030
        /*0074*/ 	.byte	0x00, 0xf5, 0x21, 0x00


	//----- nvinfo : EIATTR_KPARAM_INFO
	.align		4
.L_121:
        /*0078*/ 	.byte	0x04, 0x17
        /*007a*/ 	.short	(.L_123 - .L_122)
.L_122:
        /*007c*/ 	.word	0x00000000
        /*0080*/ 	.short	0x0005
        /*0082*/ 	.short	0x0028
        /*0084*/ 	.byte	0x00, 0xf5, 0x21, 0x00


	//----- nvinfo : EIATTR_KPARAM_INFO
	.align		4
.L_123:
        /*0088*/ 	.byte	0x04, 0x17
        /*008a*/ 	.short	(.L_125 - .L_124)
.L_124:
        /*008c*/ 	.word	0x00000000
        /*0090*/ 	.short	0x0004
        /*0092*/ 	.short	0x0020
        /*0094*/ 	.byte	0x00, 0xf5, 0x21, 0x00


	//----- nvinfo : EIATTR_KPARAM_INFO
	.align		4
.L_125:
        /*0098*/ 	.byte	0x04, 0x17
        /*009a*/ 	.short	(.L_127 - .L_126)
.L_126:
        /*009c*/ 	.word	0x00000000
        /*00a0*/ 	.short	0x0003
        /*00a2*/ 	.short	0x0018
        /*00a4*/ 	.byte	0x00, 0xf5, 0x21, 0x00


	//----- nvinfo : EIATTR_KPARAM_INFO
	.align		4
.L_127:
        /*00a8*/ 	.byte	0x04, 0x17
        /*00aa*/ 	.short	(.L_129 - .L_128)
.L_128:
        /*00ac*/ 	.word	0x00000000
        /*00b0*/ 	.short	0x0002
        /*00b2*/ 	.short	0x0010
        /*00b4*/ 	.byte	0x00, 0xf5, 0x21, 0x00


	//----- nvinfo : EIATTR_KPARAM_INFO
	.align		4
.L_129:
        /*00b8*/ 	.byte	0x04, 0x17
        /*00ba*/ 	.short	(.L_131 - .L_130)
.L_130:
        /*00bc*/ 	.word	0x00000000
        /*00c0*/ 	.short	0x0001
        /*00c2*/ 	.short	0x0008
        /*00c4*/ 	.byte	0x00, 0xf0, 0x11, 0x00


	//----- nvinfo : EIATTR_KPARAM_INFO
	.align		4
.L_131:
        /*00c8*/ 	.byte	0x04, 0x17
        /*00ca*/ 	.short	(.L_133 - .L_132)
.L_132:
        /*00cc*/ 	.word	0x00000000
        /*00d0*/ 	.short	0x0000
        /*00d2*/ 	.short	0x0000
        /*00d4*/ 	.byte	0x00, 0xf5, 0x21, 0x00


	//----- nvinfo : EIATTR_SPARSE_MMA_MASK
	.align		4
.L_133:
        /*00d8*/ 	.byte	0x03, 0x50
        /*00da*/ 	.short	0x0000


	//----- nvinfo : EIATTR_MAXREG_COUNT
	.align		4
        /*00dc*/ 	.byte	0x03, 0x1b
        /*00de*/ 	.short	0x00ff


	//----- nvinfo : EIATTR_EXTERNS
	.align		4
        /*00e0*/ 	.byte	0x04, 0x0f
        /*00e2*/ 	.short	(.L_135 - .L_134)


	//   ....[0]....
	.align		4
.L_134:
        /*00e4*/ 	.word	index@(vprintf)


	//   ....[1]....
	.align		4
        /*00e8*/ 	.word	index@(__assertfail)


	//----- nvinfo : EIATTR_MERCURY_ISA_VERSION
	.align		4
.L_135:
        /*00ec*/ 	.byte	0x03, 0x5f
        /*00ee*/ 	.short	0x0101


	//----- nvinfo : EIATTR_INT_WARP_WIDE_INSTR_OFFSETS
	.align		4
        /*00f0*/ 	.byte	0x04, 0x31
        /*00f2*/ 	.short	(.L_137 - .L_136)


	//   ....[0]....
.L_136:
        /*00f4*/ 	.word	0x00002240


	//   ....[1]....
        /*00f8*/ 	.word	0x000022f0


	//   ....[2]....
        /*00fc*/ 	.word	0x000027f0


	//   ....[3]....
        /*0100*/ 	.word	0x000028d0


	//   ....[4]....
        /*0104*/ 	.word	0x00002a30


	//   ....[5]....
        /*0108*/ 	.word	0x00002e40


	//   ....[6]....
        /*010c*/ 	.word	0x00002f00


	//   ....[7]....
        /*0110*/ 	.word	0x00002fa0


	//   ....[8]....
        /*0114*/ 	.word	0x00003050


	//   ....[9]....
        /*0118*/ 	.word	0x00003130


	//   ....[10]....
        /*011c*/ 	.word	0x00003180


	//   ....[11]....
        /*0120*/ 	.word	0x00003230


	//   ....[12]....
        /*0124*/ 	.word	0x00003310


	//   ....[13]....
        /*0128*/ 	.word	0x00005f50


	//   ....[14]....
        /*012c*/ 	.word	0x00006020


	//   ....[15]....
        /*0130*/ 	.word	0x00006030


	//----- nvinfo : EIATTR_VRC_CTA_INIT_COUNT
	.align		4
.L_137:
        /*0134*/ 	.byte	0x02, 0x4a
	.zero		1
	.zero		1


	//----- nvinfo : EIATTR_SYSCALL_OFFSETS
	.align		4
        /*0138*/ 	.byte	0x04, 0x46
        /*013a*/ 	.short	(.L_139 - .L_138)


	//   ....[0]....
.L_138:
        /*013c*/ 	.word	0x000011a0


	//   ....[1]....
        /*0140*/ 	.word	0x000012a0


	//   ....[2]....
        /*0144*/ 	.word	0x00001460


	//   ....[3]....
        /*0148*/ 	.word	0x000016d0


	//   ....[4]....
        /*014c*/ 	.word	0x000017d0


	//   ....[5]....
        /*0150*/ 	.word	0x00001970


	//   ....[6]....
        /*0154*/ 	.word	0x00001e00


	//   ....[7]....
        /*0158*/ 	.word	0x00001f00


	//   ....[8]....
        /*015c*/ 	.word	0x00002080


	//   ....[9]....
        /*0160*/ 	.word	0x00003e10


	//   ....[10]....
        /*0164*/ 	.word	0x00004f20


	//   ....[11]....
        /*0168*/ 	.word	0x00005020


	//   ....[12]....
        /*016c*/ 	.word	0x000051e0


	//   ....[13]....
        /*0170*/ 	.word	0x00005450


	//   ....[14]....
        /*0174*/ 	.word	0x00005550


	//   ....[15]....
        /*0178*/ 	.word	0x000056f0


	//   ....[16]....
        /*017c*/ 	.word	0x00005b70


	//   ....[17]....
        /*0180*/ 	.word	0x00005c70


	//   ....[18]....
        /*0184*/ 	.word	0x00005df0


	//   ....[19]....
        /*0188*/ 	.word	0x00006210


	//----- nvinfo : EIATTR_EXIT_INSTR_OFFSETS
	.align		4
.L_139:
        /*018c*/ 	.byte	0x04, 0x1c
        /*018e*/ 	.short	(.L_141 - .L_140)


	//   ....[0]....
.L_140:
        /*0190*/ 	.word	0x000000c0


	//   ....[1]....
        /*0194*/ 	.word	0x00001020


	//   ....[2]....
        /*0198*/ 	.word	0x00003ec0


	//   ....[3]....
        /*019c*/ 	.word	0x00004dd0


	//   ....[4]....
        /*01a0*/ 	.word	0x000062c0


	//----- nvinfo : EIATTR_CRS_STACK_SIZE
	.align		4
.L_141:
        /*01a4*/ 	.byte	0x04, 0x1e
        /*01a6*/ 	.short	(.L_143 - .L_142)
.L_142:
        /*01a8*/ 	.word	0x00000000


	//----- nvinfo : EIATTR_CBANK_PARAM_SIZE
	.align		4
.L_143:
        /*01ac*/ 	.byte	0x03, 0x19
        /*01ae*/ 	.short	0x0064


	//----- nvinfo : EIATTR_PARAM_CBANK
	.align		4
        /*01b0*/ 	.byte	0x04, 0x0a
        /*01b2*/ 	.short	(.L_145 - .L_144)
	.align		4
.L_144:
        /*01b4*/ 	.word	index@(.nv.constant0._Z38run_single_step_vectorvertex_embeddingILm7EEvPviP3CSRS0_PiS0_S3_PV13BUFFER_STATUSS0_S3_S6_PVii)
        /*01b8*/ 	.short	0x0380
        /*01ba*/ 	.short	0x0064


	//----- nvinfo : EIATTR_SW_WAR
	.align		4
.L_145:
        /*01bc*/ 	.byte	0x04, 0x36
        /*01be*/ 	.short	(.L_147 - .L_146)
.L_146:
        /*01c0*/ 	.word	0x00000008
.L_147:


//--------------------- .nv.info._Z49run_single_step_vectorvertex_embedding_per_vertexILm6EEvPviP3CSRS0_S0_PiS0_S3_PV13BUFFER_STATUSS0_S3_S6_PViS3_S3_i --------------------------
	.section	.nv.info._Z49run_single_step_vectorvertex_embedding_per_vertexILm6EEvPviP3CSRS0_S0_PiS0_S3_PV13BUFFER_STATUSS0_S3_S6_PViS3_S3_i,"",@"SHT_CUDA_INFO"
	.sectionflags	@""
	.align	4


	//----- nvinfo : EIATTR_CUDA_API_VERSION
	.align		4
        /*0000*/ 	.byte	0x04, 0x37
        /*0002*/ 	.short	(.L_149 - .L_148)
.L_148:
        /*0004*/ 	.word	0x00000082


	//----- nvinfo : EIATTR_KPARAM_INFO
	.align		4
.L_149:
        /*0008*/ 	.byte	0x04, 0x17
        /*000a*/ 	.short	(.L_151 - .L_150)
.L_150:
        /*000c*/ 	.word	0x00000000
        /*0010*/ 	.short	0x000f
        /*0012*/ 	.short	0x0078
        /*0014*/ 	.byte	0x00, 0xf0, 0x11, 0x00


	//----- nvinfo : EIATTR_KPARAM_INFO
	.align		4
.L_151:
        /*0018*/ 	.byte	0x04, 0x17
        /*001a*/ 	.short	(.L_153 - .L_152)
.L_152:
        /*001c*/ 	.word	0x00000000
        /*0020*/ 	.short	0x000e
        /*0022*/ 	.short	0x0070
        /*0024*/ 	.byte	0x00, 0xf5, 0x21, 0x00


	//----- nvinfo : EIATTR_KPARAM_INFO
	.align		4
.L_153:
        /*0028*/ 	.byte	0x04, 0x17
        /*002a*/ 	.short	(.L_155 - .L_154)
.L_154:
        /*002c*/ 	.word	0x00000000
        /*0030*/ 	.short	0x000d
        /*0032*/ 	.short	0x0068
        /*0034*/ 	.byte	0x00, 0xf5, 0x21, 0x00


	//----- nvinfo : EIATTR_KPARAM_INFO
	.align		4
.L_155:
        /*0038*/ 	.byte	0x04, 0x17
        /*003a*/ 	.short	(.L_157 - .L_156)
.L_156:
        /*003c*/ 	.word	0x00000000
        /*0040*/ 	.short	0x000c
        /*0042*/ 	.short	0x0060
        /*0044*/ 	.byte	0x00, 0xf5, 0x21, 0x00


	//----- nvinfo : EIATTR_KPARAM_INFO
	.align		4
.L_157:
        /*0048*/ 	.byte	0x04, 0x17
        /*004a*/ 	.short	(.L_159 - .L_158)
.L_158:
        /*004c*/ 	.word	0x00000000
        /*0050*/ 	.short	0x000b
        /*0052*/ 	.short	0x0058
        /*0054*/ 	.byte	0x00, 0xf5, 0x21, 0x00


	//----- nvinfo : EIATTR_KPARAM_INFO
	.align		4
.L_159:
        /*0058*/ 	.byte	0x04, 0x17
        /*005a*/ 	.short	(.L_161 - .L_160)
.L_160:
        /*005c*/ 	.word	0x00000000
        /*0060*/ 	.short	0x000a
        /*0062*/ 	.short	0x0050
        /*0064*/ 	.byte	0x00, 0xf5, 0x21, 0x00


	//----- nvinfo : EIATTR_KPARAM_INFO
	.align		4
.L_161:
        /*0068*/ 	.byte	0x04, 0x17
        /*006a*/ 	.short	(.L_163 - .L_162)
.L_162:
        /*006c*/ 	.word	0x00000000
        /*0070*/ 	.short	0x0009
        /*0072*/ 	.short	0x0048
        /*0074*/ 	.byte	0x00, 0xf5, 0x21, 0x00


	//----- nvinfo : EIATTR_KPARAM_INFO
	.align		4
.L_163:
        /*0078*/ 	.byte	0x04, 0x17
        /*007a*/ 	.short	(.L_165 - .L_164)
.L_164:
        /*007c*/ 	.word	0x00000000
        /*0080*/ 	.short	0x0008
        /*0082*/ 	.short	0x0040
        /*0084*/ 	.byte	0x00, 0xf5, 0x21, 0x00


	//----- nvinfo : EIATTR_KPARAM_INFO
	.align		4
.L_165:
        /*0088*/ 	.byte	0x04, 0x17
        /*008a*/ 	.short	(.L_167 - .L_166)
.L_166:
        /*008c*/ 	.word	0x00000000
        /*0090*/ 	.short	0x0007
        /*0092*/ 	.short	0x0038
        /*0094*/ 	.byte	0x00, 0xf5, 0x21, 0x00


	//----- nvinfo : EIATTR_KPARAM_INFO
	.align		4
.L_167:
        /*0098*/ 	.byte	0x04, 0x17
        /*009a*/ 	.short	(.L_169 - .L_168)
.L_168:
        /*009c*/ 	.word	0x00000000
        /*00a0*/ 	.short	0x0006
        /*00a2*/ 	.short	0x0030
        /*00a4*/ 	.byte	0x00, 0xf5, 0x21, 0x00


	//----- nvinfo : EIATTR_KPARAM_INFO
	.align		4
.L_169:
        /*00a8*/ 	.byte	0x04, 0x17
        /*00aa*/ 	.short	(.L_171 - .L_170)
.L_170:
        /*00ac*/ 	.word	0x00000000
        /*00b0*/ 	.short	0x0005
        /*00b2*/ 	.short	0x0028
        /*00b4*/ 	.byte	0x00, 0xf5, 0x21, 0x00


	//----- nvinfo : EIATTR_KPARAM_INFO
	.align		4
.L_171:
        /*00b8*/ 	.byte	0x04, 0x17
        /*00ba*/ 	.short	(.L_173 - .L_172)
.L_172:
        /*00bc*/ 	.word	0x00000000
        /*00c0*/ 	.short	0x0004
        /*00c2*/ 	.short	0x0020
        /*00c4*/ 	.byte	0x00, 0xf5, 0x21, 0x00


	//----- nvinfo : EIATTR_KPARAM_INFO
	.align		4
.L_173:
        /*00c8*/ 	.byte	0x04, 0x17
        /*00ca*/ 	.short	(.L_175 - .L_174)
.L_174:
        /*00cc*/ 	.word	0x00000000
        /*00d0*/ 	.short	0x0003
        /*00d2*/ 	.short	0x0018
        /*00d4*/ 	.byte	0x00, 0xf5, 0x21, 0x00


	//----- nvinfo : EIATTR_KPARAM_INFO
	.align		4
.L_175:
        /*00d8*/ 	.byte	0x04, 0x17
        /*00da*/ 	.short	(.L_177 - .L_176)
.L_176:
        /*00dc*/ 	.word	0x00000000
        /*00e0*/ 	.short	0x0002
        /*00e2*/ 	.short	0x0010
        /*00e4*/ 	.byte	0x00, 0xf5, 0x21, 0x00


	//----- nvinfo : EIATTR_KPARAM_INFO
	.align		4
.L_177:
        /*00e8*/ 	.byte	0x04, 0x17
        /*00ea*/ 	.short	(.L_179 - .L_178)
.L_178:
        /*00ec*/ 	.word	0x00000000
        /*00f0*/ 	.short	0x0001
        /*00f2*/ 	.short	0x0008
        /*00f4*/ 	.byte	0x00, 0xf0, 0x11, 0x00


	//----- nvinfo : EIATTR_KPARAM_INFO
	.align		4
.L_179:
        /*00f8*/ 	.byte	0x04, 0x17
        /*00fa*/ 	.short	(.L_181 - .L_180)
.L_180:
        /*00fc*/ 	.word	0x00000000
        /*0100*/ 	.short	0x0000
        /*0102*/ 	.short	0x0000
        /*0104*/ 	.byte	0x00, 0xf5, 0x21, 0x00


	//----- nvinfo : EIATTR_SPARSE_MMA_MASK
	.align		4
.L_181:
        /*0108*/ 	.byte	0x03, 0x50
        /*010a*/ 	.short	0x0000


	//----- nvinfo : EIATTR_MAXREG_COUNT
	.align		4
        /*010c*/ 	.byte	0x03, 0x1b
        /*010e*/ 	.short	0x00ff


	//----- nvinfo : EIATTR_EXTERNS
	.align		4
        /*0110*/ 	.byte	0x04, 0x0f
        /*0112*/ 	.short	(.L_183 - .L_182)


	//   ....[0]....
	.align		4
.L_182:
        /*0114*/ 	.word	index@(vprintf)


	//   ....[1]....
	.align		4
        /*0118*/ 	.word	index@(__assertfail)


	//----- nvinfo : EIATTR_MERCURY_ISA_VERSION
	.align		4
.L_183:
        /*011c*/ 	.byte	0x03, 0x5f
        /*011e*/ 	.short	0x0101


	//----- nvinfo : EIATTR_INT_WARP_WIDE_INSTR_OFFSETS
	.align		4
        /*0120*/ 	.byte	0x04, 0x31
        /*0122*/ 	.short	(.L_185 - .L_184)


	//   ....[0]....
.L_184:
        /*0124*/ 	.word	0x00001620


	//   ....[1]....
        /*0128*/ 	.word	0x000016d0


	//   ....[2]....
        /*012c*/ 	.word	0x00001780


	//   ....[3]....
        /*0130*/ 	.word	0x00001830


	//   ....[4]....
        /*0134*/ 	.word	0x00001900


	//   ....[5]....
        /*0138*/ 	.word	0x00001950


	//   ....[6]....
        /*013c*/ 	.word	0x00001a00


	//   ....[7]....
        /*0140*/ 	.word	0x00001ae0


	//   ....[8]....
        /*0144*/ 	.word	0x00002a10


	//   ....[9]....
        /*0148*/ 	.word	0x00002ad0


	//   ....[10]....
        /*014c*/ 	.word	0x00003a10


	//   ....[11]....
        /*0150*/ 	.word	0x00003ad0


	//   ....[12]....
        /*0154*/ 	.word	0x00003b60


	//   ....[13]....
        /*0158*/ 	.word	0x00003c10


	//   ....[14]....
        /*015c*/ 	.word	0x00003cc0


	//   ....[15]....
        /*0160*/ 	.word	0x00003d70


	//   ....[16]....
        /*0164*/ 	.word	0x00003e40


	//   ....[17]....
        /*0168*/ 	.word	0x00003e90


	//   ....[18]....
        /*016c*/ 	.word	0x00003f40


	//   ....[19]....
        /*0170*/ 	.word	0x00004020


	//   ....[20]....
        /*0174*/ 	.word	0x00004f90


	//   ....[21]....
        /*0178*/ 	.word	0x00005050


	//   ....[22]....
        /*017c*/ 	.word	0x00005f90


	//   ....[23]....
        /*0180*/ 	.word	0x00006050


	//   ....[24]....
        /*0184*/ 	.word	0x000075a0


	//   ....[25]....
        /*0188*/ 	.word	0x00007670


	//   ....[26]....
        /*018c*/ 	.word	0x00007680


	//   ....[27]....
        /*0190*/ 	.word	0x00008bd0


	//   ....[28]....
        /*0194*/ 	.word	0x00008ca0


	//   ....[29]....
        /*0198*/ 	.word	0x00008cb0


	//   ....[30]....
        /*019c*/ 	.word	0x0000a220


	//   ....[31]....
        /*01a0*/ 	.word	0x0000a2f0


	//   ....[32]....
        /*01a4*/ 	.word	0x0000a300


	//   ....[33]....
        /*01a8*/ 	.word	0x0000b890


	//   ....[34]....
        /*01ac*/ 	.word	0x0000b960


	//   ....[35]....
        /*01b0*/ 	.word	0x0000b970


	//   ....[36]....
        /*01b4*/ 	.word	0x0000cf20


	//   ....[37]....
        /*01b8*/ 	.word	0x0000cff0


	//   ....[38]....
        /*01bc*/ 	.word	0x0000d000


	//   ....[39]....
        /*01c0*/ 	.word	0x0000e550


	//   ....[40]....
        /*01c4*/ 	.word	0x0000e620


	//   ....[41]....
        /*01c8*/ 	.word	0x0000e630


	//----- nvinfo : EIATTR_VRC_CTA_INIT_COUNT
	.align		4
.L_185:
        /*01cc*/ 	.byte	0x02, 0x4a
	.zero		1
	.zero		1


	//----- nvinfo : EIATTR_SYSCALL_OFFSETS
	.align		4
        /*01d0*/ 	.byte	0x04, 0x46
        /*01d2*/ 	.short	(.L_187 - .L_186)


	//   ....[0]....
.L_186:
        /*01d4*/ 	.word	0x00000660


	//   ....[1]....
        /*01d8*/ 	.word	0x00000760


	//   ....[2]....
        /*01dc*/ 	.word	0x00000900


	//   ....[3]....
        /*01e0*/ 	.word	0x00000bd0


	//   ....[4]....
        /*01e4*/ 	.word	0x00000cd0


	//   ....[5]....
        /*01e8*/ 	.word	0x00000e70


	//   ....[6]....
        /*01ec*/ 	.word	0x000011e0


	//   ....[7]....
        /*01f0*/ 	.word	0x000012e0


	//   ....[8]....
        /*01f4*/ 	.word	0x00001490


	//   ....[9]....
        /*01f8*/ 	.word	0x00006610


	//   ....[10]....
        /*01fc*/ 	.word	0x00006710


	//   ....[11]....
        /*0200*/ 	.word	0x000068b0


	//   ....[12]....
        /*0204*/ 	.word	0x00006bb0


	//   ....[13]....
        /*0208*/ 	.word	0x00006cb0


	//   ....[14]....
        /*020c*/ 	.word	0x00006e50


	//   ....[15]....
        /*0210*/ 	.word	0x000071e0


	//   ....[16]....
        /*0214*/ 	.word	0x000072e0


	//   ....[17]....
        /*0218*/ 	.word	0x00007490


	//   ....[18]....
        /*021c*/ 	.word	0x00007c80


	//   ....[19]....
        /*0220*/ 	.word	0x00007d80


	//   ....[20]....
        /*0224*/ 	.word	0x00007f20


	//   ....[21]....
        /*0228*/ 	.word	0x00008210


	//   ....[22]....
        /*022c*/ 	.word	0x00008310


	//   ....[23]....
        /*0230*/ 	.word	0x000084b0


	//   ....[24]....
        /*0234*/ 	.word	0x00008810


	//   ....[25]....
        /*0238*/ 	.word	0x00008910


	//   ....[26]....
        /*023c*/ 	.word	0x00008ac0


	//   ....[27]....
        /*0240*/ 	.word	0x000092d0


	//   ....[28]....
        /*0244*/ 	.word	0x000093d0


	//   ....[29]....
        /*0248*/ 	.word	0x00009570


	//   ....[30]....
        /*024c*/ 	.word	0x00009860


	//   ....[31]....
        /*0250*/ 	.word	0x00009960


	//   ....[32]....
        /*0254*/ 	.word	0x00009b00


	//   ....[33]....
        /*0258*/ 	.word	0x00009e60


	//   ....[34]....
        /*025c*/ 	.word	0x00009f60


	//   ....[35]....
        /*0260*/ 	.word	0x0000a110


	//   ....[36]....
        /*0264*/ 	.word	0x0000a940


	//   ....[37]....
        /*0268*/ 	.word	0x0000aa40


	//   ....[38]....
        /*026c*/ 	.word	0x0000abe0


	//   ....[39]....
        /*0270*/ 	.word	0x0000aed0


	//   ....[40]....
        /*0274*/ 	.word	0x0000afd0


	//   ....[41]....
        /*0278*/ 	.word	0x0000b170


	//   ....[42]....
        /*027c*/ 	.word	0x0000b4d0


	//   ....[43]....
        /*0280*/ 	.word	0x0000b5d0


	//   ....[44]....
        /*0284*/ 	.word	0x0000b780


	//   ....[45]....
        /*0288*/ 	.word	0x0000bfd0


	//   ....[46]....
        /*028c*/ 	.word	0x0000c0d0


	//   ....[47]....
        /*0290*/ 	.word	0x0000c270


	//   ....[48]....
        /*0294*/ 	.word	0x0000c560


	//   ....[49]....
        /*0298*/ 	.word	0x0000c660


	//   ....[50]....
        /*029c*/ 	.word	0x0000c800


	//   ....[51]....
        /*02a0*/ 	.word	0x0000cb60


	//   ....[52]....
        /*02a4*/ 	.word	0x0000cc60


	//   ....[53]....
        /*02a8*/ 	.word	0x0000ce10


	//   ....[54]....
        /*02ac*/ 	.word	0x0000d680


	//   ....[55]....
        /*02b0*/ 	.word	0x0000d780


	//   ....[56]....
        /*02b4*/ 	.word	0x0000d920


	//   ....[57]....
        /*02b8*/ 	.word	0x0000db90


	//   ....[58]....
        /*02bc*/ 	.word	0x0000dc90


	//   ....[59]....
        /*02c0*/ 	.word	0x0000de30


	//   ....[60]....
        /*02c4*/ 	.word	0x0000e190


	//   ....[61]....
        /*02c8*/ 	.word	0x0000e290


	//   ....[62]....
        /*02cc*/ 	.word	0x0000e440


	//----- nvinfo : EIATTR_EXIT_INSTR_OFFSETS
	.align		4
.L_187:
        /*02d0*/ 	.byte	0x04, 0x1c
        /*02d2*/ 	.short	(.L_189 - .L_188)


	//   ....[0]....
.L_188:
        /*02d4*/ 	.word	0x000000c0


	//   ....[1]....
        /*02d8*/ 	.word	0x00006100


	//   ....[2]....
        /*02dc*/ 	.word	0x0000d960


	//   ....[3]....
        /*02e0*/ 	.word	0x0000e700


	//----- nvinfo : EIATTR_CRS_STACK_SIZE
	.align		4
.L_189:
        /*02e4*/ 	.byte	0x04, 0x1e
        /*02e6*/ 	.short	(.L_191 - .L_190)
.L_190:
        /*02e8*/ 	.word	0x00000000


	//----- nvinfo : EIATTR_CBANK_PARAM_SIZE
	.align		4
.L_191:
        /*02ec*/ 	.byte	0x03, 0x19
        /*02ee*/ 	.short	0x007c


	//----- nvinfo : EIATTR_PARAM_CBANK
	.align		4
        /*02f0*/ 	.byte	0x04, 0x0a
        /*02f2*/ 	.short	(.L_193 - .L_192)
	.align		4
.L_192:
        /*02f4*/ 	.word	index@(.nv.constant0._Z49run_single_step_vectorvertex_embedding_per_vertexILm6EEvPviP3CSRS0_S0_PiS0_S3_PV13BUFFER_STATUSS0_S3_S6_PViS3_S3_i)
        /*02f8*/ 	.short	0x0380
        /*02fa*/ 	.short	0x007c


	//----- nvinfo : EIATTR_SW_WAR
	.align		4
.L_193:
        /*02fc*/ 	.byte	0x04, 0x36
        /*02fe*/ 	.short	(.L_195 - .L_194)
.L_194:
        /*0300*/ 	.word	0x00000008
.L_195:


//--------------------- .nv.info._Z49run_single_step_vectorvertex_embedding_per_vertexILm5EEvPviP3CSRS0_S0_PiS0_S3_PV13BUFFER_STATUSS0_S3_S6_PViS3_S3_i --------------------------
	.section	.nv.info._Z49run_single_step_vectorvertex_embedding_per_vertexILm5EEvPviP3CSRS0_S0_PiS0_S3_PV13BUFFER_STATUSS0_S3_S6_PViS3_S3_i,"",@"SHT_CUDA_INFO"
	.sectionflags	@""
	.align	4


	//----- nvinfo : EIATTR_CUDA_API_VERSION
	.align		4
        /*0000*/ 	.byte	0x04, 0x37
        /*0002*/ 	.short	(.L_197 - .L_196)
.L_196:
        /*0004*/ 	.word	0x00000082


	//----- nvinfo : EIATTR_KPARAM_INFO
	.align		4
.L_197:
        /*0008*/ 	.byte	0x04, 0x17
        /*000a*/ 	.short	(.L_199 - .L_198)
.L_198:
        /*000c*/ 	.word	0x00000000
        /*0010*/ 	.short	0x000f
        /*0012*/ 	.short	0x0078
        /*0014*/ 	.byte	0x00, 0xf0, 0x11, 0x00


	//----- nvinfo : EIATTR_KPARAM_INFO
	.align		4
.L_199:
        /*0018*/ 	.byte	0x04, 0x17
        /*001a*/ 	.short	(.L_201 - .L_200)
.L_200:
        /*001c*/ 	.word	0x00000000
        /*0020*/ 	.short	0x000e
        /*0022*/ 	.short	0x0070
        /*0024*/ 	.byte	0x00, 0xf5, 0x21, 0x00


	//----- nvinfo : EIATTR_KPARAM_INFO
	.align		4
.L_201:
        /*0028*/ 	.byte	0x04, 0x17
        /*002a*/ 	.short	(.L_203 - .L_202)
.L_202:
        /*002c*/ 	.word	0x00000000
        /*0030*/ 	.short	0x000d
        /*0032*/ 	.short	0x0068
        /*0034*/ 	.byte	0x00, 0xf5, 0x21, 0x00


	//----- nvinfo : EIATTR_KPARAM_INFO
	.align		4
.L_203:
        /*0038*/ 	.byte	0x04, 0x17
        /*003a*/ 	.short	(.L_205 - .L_204)
.L_204:
        /*003c*/ 	.word	0x00000000
        /*0040*/ 	.short	0x000c
        /*0042*/ 	.short	0x0060
        /*0044*/ 	.byte	0x00, 0xf5, 0x21, 0x00


	//----- nvinfo : EIATTR_KPARAM_INFO
	.align		4
.L_205:
        /*0048*/ 	.byte	0x04, 0x17
        /*004a*/ 	.short	(.L_207 - .L_206)
.L_206:
        /*004c*/ 	.word	0x00000000
        /*0050*/ 	.short	0x000b
        /*0052*/ 	.short	0x0058
        /*0054*/ 	.byte	0x00, 0xf5, 0x21, 0x00


	//----- nvinfo : EIATTR_KPARAM_INFO
	.align		4
.L_207:
        /*0058*/ 	.byte	0x04, 0x17
        /*005a*/ 	.short	(.L_209 - .L_208)
.L_208:
        /*005c*/ 	.word	0x00000000
        /*0060*/ 	.short	0x000a
        /*0062*/ 	.short	0x0050
        /*0064*/ 	.byte	0x00, 0xf5, 0x21, 0x00


	//----- nvinfo : EIATTR_KPARAM_INFO
	.align		4
.L_209:
        /*0068*/ 	.byte	0x04, 0x17
        /*006a*/ 	.short	(.L_211 - .L_210)
.L_210:
        /*006c*/ 	.word	0x00000000
        /*0070*/ 	.short	0x0009
        /*0072*/ 	.short	0x0048
        /*0074*/ 	.byte	0x00, 0xf5, 0x21, 0x00


	//----- nvinfo : EIATTR_KPARAM_INFO
	.align		4
.L_211:
        /*0078*/ 	.byte	0x04, 0x17
        /*007a*/ 	.short	(.L_213 - .L_212)
.L_212:
        /*007c*/ 	.word	0x00000000
        /*0080*/ 	.short	0x0008
        /*0082*/ 	.short	0x0040
        /*0084*/ 	.byte	0x00, 0xf5, 0x21, 0x00


	//----- nvinfo : EIATTR_KPARAM_INFO
	.align		4
.L_213:
        /*0088*/ 	.byte	0x04, 0x17
        /*008a*/ 	.short	(.L_215 - .L_214)
.L_214:
        /*008c*/ 	.word	0x00000000
        /*0090*/ 	.short	0x0007
        /*0092*/ 	.short	0x0038
        /*0094*/ 	.byte	0x00, 0xf5, 0x21, 0x00


	//----- nvinfo : EIATTR_KPARAM_INFO
	.align		4
.L_215:
        /*0098*/ 	.byte	0x04, 0x17
        /*009a*/ 	.short	(.L_217 - .L_216)
.L_216:
        /*009c*/ 	.word	0x00000000
        /*00a0*/ 	.short	0x0006
        /*00a2*/ 	.short	0x0030
        /*00a4*/ 	.byte	0x00, 0xf5, 0x21, 0x00


	//----- nvinfo : EIATTR_KPARAM_INFO
	.align		4
.L_217:
        /*00a8*/ 	.byte	0x04, 0x17
        /*00aa*/ 	.short	(.L_219 - .L_218)
.L_218:
        /*00ac*/ 	.word	0x00000000
        /*00b0*/ 	.short	0x0005
        /*00b2*/ 	.short	0x0028
        /*00b4*/ 	.byte	0x00, 0xf5, 0x21, 0x00


	//----- nvinfo : EIATTR_KPARAM_INFO
	.align		4
.L_219:
        /*00b8*/ 	.byte	0x04, 0x17
        /*00ba*/ 	.short	(.L_221 - .L_220)
.L_220:
        /*00bc*/ 	.word	0x00000000
        /*00c0*/ 	.short	0x0004
        /*00c2*/ 	.short	0x0020
        /*00c4*/ 	.byte	0x00, 0xf5, 0x21, 0x00


	//----- nvinfo : EIATTR_KPARAM_INFO
	.align		4
.L_221:
        /*00c8*/ 	.byte	0x04, 0x17
        /*00ca*/ 	.short	(.L_223 - .L_222)
.L_222:
        /*00cc*/ 	.word	0x00000000
        /*00d0*/ 	.short	0x0003
        /*00d2*/ 	.short	0x0018
        /*00d4*/ 	.byte	0x00, 0xf5, 0x21, 0x00


	//----- nvinfo : EIATTR_KPARAM_INFO
	.align		4
.L_223:
        /*00d8*/ 	.byte	0x04, 0x17
        /*00da*/ 	.short	(.L_225 - .L_224)
.L_224:
        /*00dc*/ 	.word	0x00000000
        /*00e0*/ 	.short	0x0002
        /*00e2*/ 	.short	0x0010
        /*00e4*/ 	.byte	0x00, 0xf5, 0x21, 0x00


	//----- nvinfo : EIATTR_KPARAM_INFO
	.align		4
.L_225:
        /*00e8*/ 	.byte	0x04, 0x17
        /*00ea*/ 	.short	(.L_227 - .L_226)
.L_226:
        /*00ec*/ 	.word	0x00000000
        /*00f0*/ 	.short	0x0001
        /*00f2*/ 	.short	0x0008
        /*00f4*/ 	.byte	0x00, 0xf0, 0x11, 0x00


	//----- nvinfo : EIATTR_KPARAM_INFO
	.align		4
.L_227:
        /*00f8*/ 	.byte	0x04, 0x17
        /*00fa*/ 	.short	(.L_229 - .L_228)
.L_228:
        /*00fc*/ 	.word	0x00000000
        /*0100*/ 	.short	0x0000
        /*0102*/ 	.short	0x0000
        /*0104*/ 	.byte	0x00, 0xf5, 0x21, 0x00


	//----- nvinfo : EIATTR_SPARSE_MMA_MASK
	.align		4
.L_229:
        /*0108*/ 	.byte	0x03, 0x50
        /*010a*/ 	.short	0x0000


	//----- nvinfo : EIATTR_MAXREG_COUNT
	.align		4
        /*010c*/ 	.byte	0x03, 0x1b
        /*010e*/ 	.short	0x00ff


	//----- nvinfo : EIATTR_EXTERNS
	.align		4
        /*0110*/ 	.byte	0x04, 0x0f
        /*0112*/ 	.short	(.L_231 - .L_230)


	//   ....[0]....
	.align		4
.L_230:
        /*0114*/ 	.word	index@(vprintf)


	//   ....[1]....
	.align		4
        /*0118*/ 	.word	index@(__assertfail)


	//----- nvinfo : EIATTR_MERCURY_ISA_VERSION
	.align		4
.L_231:
        /*011c*/ 	.byte	0x03, 0x5f
        /*011e*/ 	.short	0x0101


	//----- nvinfo : EIATTR_INT_WARP_WIDE_INSTR_OFFSETS
	.align		4
        /*0120*/ 	.byte	0x04, 0x31
        /*0122*/ 	.short	(.L_233 - .L_232)


	//   ....[0]....
.L_232:
        /*0124*/ 	.word	0x000015a0


	//   ....[1]....
        /*0128*/ 	.word	0x00001650


	//   ....[2]....
        /*012c*/ 	.word	0x00001700


	//   ....[3]....
        /*0130*/ 	.word	0x000017b0


	//   ....[4]....
        /*0134*/ 	.word	0x00001880


	//   ....[5]....
        /*0138*/ 	.word	0x000018d0


	//   ....[6]....
        /*013c*/ 	.word	0x00001980


	//   ....[7]....
        /*0140*/ 	.word	0x00001a60


	//   ....[8]....
        /*0144*/ 	.word	0x00002990


	//   ....[9]....
        /*0148*/ 	.word	0x00002a50


	//   ....[10]....
        /*014c*/ 	.word	0x00003990


	//   ....[11]....
        /*0150*/ 	.word	0x00003a50


	//   ....[12]....
        /*0154*/ 	.word	0x00003ae0


	//   ....[13]....
        /*0158*/ 	.word	0x00003b90


	//   ....[14]....
        /*015c*/ 	.word	0x00003c40


	//   ....[15]....
        /*0160*/ 	.word	0x00003cf0


	//   ....[16]....
        /*0164*/ 	.word	0x00003dc0


	//   ....[17]....
        /*0168*/ 	.word	0x00003e10


	//   ....[18]....
        /*016c*/ 	.word	0x00003ec0


	//   ....[19]....
        /*0170*/ 	.word	0x00003fa0


	//   ....[20]....
        /*0174*/ 	.word	0x00004f10


	//   ....[21]....
        /*0178*/ 	.word	0x00004fd0


	//   ....[22]....
        /*017c*/ 	.word	0x00005f10


	//   ....[23]....
        /*0180*/ 	.word	0x00005fd0


	//   ....[24]....
        /*0184*/ 	.word	0x000074a0


	//   ....[25]....
        /*0188*/ 	.word	0x00007570


	//   ....[26]....
        /*018c*/ 	.word	0x00007580


	//   ....[27]....
        /*0190*/ 	.word	0x00008a50


	//   ....[28]....
        /*0194*/ 	.word	0x00008b20


	//   ....[29]....
        /*0198*/ 	.word	0x00008b30


	//   ....[30]....
        /*019c*/ 	.word	0x0000a020


	//   ....[31]....
        /*01a0*/ 	.word	0x0000a0f0


	//   ....[32]....
        /*01a4*/ 	.word	0x0000a100


	//   ....[33]....
        /*01a8*/ 	.word	0x0000b610


	//   ....[34]....
        /*01ac*/ 	.word	0x0000b6e0


	//   ....[35]....
        /*01b0*/ 	.word	0x0000b6f0


	//   ....[36]....
        /*01b4*/ 	.word	0x0000cba0


	//   ....[37]....
        /*01b8*/ 	.word	0x0000cc70


	//   ....[38]....
        /*01bc*/ 	.word	0x0000cc80


	//----- nvinfo : EIATTR_VRC_CTA_INIT_COUNT
	.align		4
.L_233:
        /*01c0*/ 	.byte	0x02, 0x4a
	.zero		1
	.zero		1


	//----- nvinfo : EIATTR_SYSCALL_OFFSETS
	.align		4
        /*01c4*/ 	.byte	0x04, 0x46
        /*01c6*/ 	.short	(.L_235 - .L_234)


	//   ....[0]....
.L_234:
        /*01c8*/ 	.word	0x000005e0


	//   ....[1]....
        /*01cc*/ 	.word	0x000006e0


	//   ....[2]....
        /*01d0*/ 	.word	0x00000880


	//   ....[3]....
        /*01d4*/ 	.word	0x00000b50


	//   ....[4]....
        /*01d8*/ 	.word	0x00000c50


	//   ....[5]....
        /*01dc*/ 	.word	0x00000df0


	//   ....[6]....
        /*01e0*/ 	.word	0x00001160


	//   ....[7]....
        /*01e4*/ 	.word	0x00001260


	//   ....[8]....
        /*01e8*/ 	.word	0x00001410


	//   ....[9]....
        /*01ec*/ 	.word	0x00006510


	//   ....[10]....
        /*01f0*/ 	.word	0x00006610


	//   ....[11]....
        /*01f4*/ 	.word	0x000067b0


	//   ....[12]....
        /*01f8*/ 	.word	0x00006ab0


	//   ....[13]....
        /*01fc*/ 	.word	0x00006bb0


	//   ....[14]....
        /*0200*/ 	.word	0x00006d50


	//   ....[15]....
        /*0204*/ 	.word	0x000070e0


	//   ....[16]....
        /*0208*/ 	.word	0x000071e0


	//   ....[17]....
        /*020c*/ 	.word	0x00007390


	//   ....[18]....
        /*0210*/ 	.word	0x00007b00


	//   ....[19]....
        /*0214*/ 	.word	0x00007c00


	//   ....[20]....
        /*0218*/ 	.word	0x00007da0


	//   ....[21]....
        /*021c*/ 	.word	0x00008090


	//   ....[22]....
        /*0220*/ 	.word	0x00008190


	//   ....[23]....
        /*0224*/ 	.word	0x00008330


	//   ....[24]....
        /*0228*/ 	.word	0x00008690


	//   ....[25]....
        /*022c*/ 	.word	0x00008790


	//   ....[26]....
        /*0230*/ 	.word	0x00008940


	//   ....[27]....
        /*0234*/ 	.word	0x000090d0


	//   ....[28]....
        /*0238*/ 	.word	0x000091d0


	//   ....[29]....
        /*023c*/ 	.word	0x00009370


	//   ....[30]....
        /*0240*/ 	.word	0x00009660


	//   ....[31]....
        /*0244*/ 	.word	0x00009760


	//   ....[32]....
        /*0248*/ 	.word	0x00009900


	//   ....[33]....
        /*024c*/ 	.word	0x00009c60


	//   ....[34]....
        /*0250*/ 	.word	0x00009d60


	//   ....[35]....
        /*0254*/ 	.word	0x00009f10


	//   ....[36]....
        /*0258*/ 	.word	0x0000a6c0


	//   ....[37]....
        /*025c*/ 	.word	0x0000a7c0


	//   ....[38]....
        /*0260*/ 	.word	0x0000a960


	//   ....[39]....
        /*0264*/ 	.word	0x0000ac50


	//   ....[40]....
        /*0268*/ 	.word	0x0000ad50


	//   ....[41]....
        /*026c*/ 	.word	0x0000aef0


	//   ....[42]....
        /*0270*/ 	.word	0x0000b250


	//   ....[43]....
        /*0274*/ 	.word	0x0000b350


	//   ....[44]....
        /*0278*/ 	.word	0x0000b500


	//   ....[45]....
        /*027c*/ 	.word	0x0000bcd0


	//   ....[46]....
        /*0280*/ 	.word	0x0000bdd0


	//   ....[47]....
        /*0284*/ 	.word	0x0000bf70


	//   ....[48]....
        /*0288*/ 	.word	0x0000c1e0


	//   ....[49]....
        /*028c*/ 	.word	0x0000c2e0


	//   ....[50]....
        /*0290*/ 	.word	0x0000c480


	//   ....[51]....
        /*0294*/ 	.word	0x0000c7e0


	//   ....[52]....
        /*0298*/ 	.word	0x0000c8e0


	//   ....[53]....
        /*029c*/ 	.word	0x0000ca90


	//----- nvinfo : EIATTR_EXIT_INSTR_OFFSETS
	.align		4
.L_235:
        /*02a0*/ 	.byte	0x04, 0x1c
        /*02a2*/ 	.short	(.L_237 - .L_236)


	//   ....[0]....
.L_236:
        /*02a4*/ 	.word	0x000000c0


	//   ....[1]....
        /*02a8*/ 	.word	0x00006080


	//   ....[2]....
        /*02ac*/ 	.word	0x0000bfb0


	//   ....[3]....
        /*02b0*/ 	.word	0x0000cd50


	//----- nvinfo : EIATTR_CRS_STACK_SIZE
	.align		4
.L_237:
        /*02b4*/ 	.byte	0x04, 0x1e
        /*02b6*/ 	.short	(.L_239 - .L_238)
.L_238:
        /*02b8*/ 	.word	0x00000000


	//----- nvinfo : EIATTR_CBANK_PARAM_SIZE
	.align		4
.L_239:
        /*02bc*/ 	.byte	0x03, 0x19
        /*02be*/ 	.short	0x007c


	//----- nvinfo : EIATTR_PARAM_CBANK
	.align		4
        /*02c0*/ 	.byte	0x04, 0x0a
        /*02c2*/ 	.short	(.L_241 - .L_240)
	.align		4
.L_240:
        /*02c4*/ 	.word	index@(.nv.constant0._Z49run_single_step_vectorvertex_embedding_per_vertexILm5EEvPviP3CSRS0_S0_PiS0_S3_PV13BUFFER_STATUSS0_S3_S6_PViS3_S3_i)
        /*02c8*/ 	.short	0x0380
        /*02ca*/ 	.short	0x007c


	//----- nvinfo : EIATTR_SW_WAR
	.align		4
.L_241:
        /*02cc*/ 	.byte	0x04, 0x36
        /*02ce*/ 	.short	(.L_243 - .L_242)
.L_242:
        /*02d0*/ 	.word	0x00000008
.L_243:


//--------------------- .nv.info._Z49run_single_step_vectorvertex_embedding_per_vertexILm4EEvPviP3CSRS0_S0_PiS0_S3_PV13BUFFER_STATUSS0_S3_S6_PViS3_S3_i --------------------------
	.section	.nv.info._Z49run_single_step_vectorvertex_embedding_per_vertexILm4EEvPviP3CSRS0_S0_PiS0_S3_PV13BUFFER_STATUSS0_S3_S6_PViS3_S3_i,"",@"SHT_CUDA_INFO"
	.sectionflags	@""
	.align	4


	//----- nvinfo : EIATTR_CUDA_API_VERSION
	.align		4
        /*0000*/ 	.byte	0x04, 0x37
        /*0002*/ 	.short	(.L_245 - .L_244)
.L_244:
        /*0004*/ 	.word	0x00000082


	//----- nvinfo : EIATTR_KPARAM_INFO
	.align		4
.L_245:
        /*0008*/ 	.byte	0x04, 0x17
        /*000a*/ 	.short	(.L_247 - .L_246)
.L_246:
        /*000c*/ 	.word	0x00000000
        /*0010*/ 	.short	0x000f
        /*0012*/ 	.short	0x0078
        /*0014*/ 	.byte	0x00, 0xf0, 0x11, 0x00


	//----- nvinfo : EIATTR_KPARAM_INFO
	.align		4
.L_247:
        /*0018*/ 	.byte	0x04, 0x17
        /*001a*/ 	.short	(.L_249 - .L_248)
.L_248:
        /*001c*/ 	.word	0x00000000
        /*0020*/ 	.short	0x000e
        /*0022*/ 	.short	0x0070
        /*0024*/ 	.byte	0x00, 0xf5, 0x21, 0x00


	//----- nvinfo : EIATTR_KPARAM_INFO
	.align		4
.L_249:
        /*0028*/ 	.byte	0x04, 0x17
        /*002a*/ 	.short	(.L_251 - .L_250)
.L_250:
        /*002c*/ 	.word	0x00000000
        /*0030*/ 	.short	0x000d
        /*0032*/ 	.short	0x0068
        /*0034*/ 	.byte	0x00, 0xf5, 0x21, 0x00


	//----- nvinfo : EIATTR_KPARAM_INFO
	.align		4
.L_251:
        /*0038*/ 	.byte	0x04, 0x17
        /*003a*/ 	.short	(.L_253 - .L_252)
.L_252:
        /*003c*/ 	.word	0x00000000
        /*0040*/ 	.short	0x000c
        /*0042*/ 	.short	0x0060
        /*0044*/ 	.byte	0x00, 0xf5, 0x21, 0x00


	//----- nvinfo : EIATTR_KPARAM_INFO
	.align		4
.L_253:
        /*0048*/ 	.byte	0x04, 0x17
        /*004a*/ 	.short	(.L_255 - .L_254)
.L_254:
        /*004c*/ 	.word	0x00000000
        /*0050*/ 	.short	0x000b
        /*0052*/ 	.short	0x0058
        /*0054*/ 	.byte	0x00, 0xf5, 0x21, 0x00


	//----- nvinfo : EIATTR_KPARAM_INFO
	.align		4
.L_255:
        /*0058*/ 	.byte	0x04, 0x17
        /*005a*/ 	.short	(.L_257 - .L_256)
.L_256:
        /*005c*/ 	.word	0x00000000
        /*0060*/ 	.short	0x000a
        /*0062*/ 	.short	0x0050
        /*0064*/ 	.byte	0x00, 0xf5, 0x21, 0x00


	//----- nvinfo : EIATTR_KPARAM_INFO
	.align		4
.L_257:
        /*0068*/ 	.byte	0x04, 0x17
        /*006a*/ 	.short	(.L_259 - .L_258)
.L_258:
        /*006c*/ 	.word	0x00000000
        /*0070*/ 	.short	0x0009
        /*0072*/ 	.short	0x0048
        /*0074*/ 	.byte	0x00, 0xf5, 0x21, 0x00


	//----- nvinfo : EIATTR_KPARAM_INFO
	.align		4
.L_259:
        /*0078*/ 	.byte	0x04, 0x17
        /*007a*/ 	.short	(.L_261 - .L_260)
.L_260:
        /*007c*/ 	.word	0x00000000
        /*0080*/ 	.short	0x0008
        /*0082*/ 	.short	0x0040
        /*0084*/ 	.byte	0x00, 0xf5, 0x21, 0x00


	//----- nvinfo : EIATTR_KPARAM_INFO
	.align		4
.L_261:
        /*0088*/ 	.byte	0x04, 0x17
        /*008a*/ 	.short	(.L_263 - .L_262)
.L_262:
        /*008c*/ 	.word	0x00000000
        /*0090*/ 	.short	0x0007
        /*0092*/ 	.short	0x0038
        /*0094*/ 	.byte	0x00, 0xf5, 0x21, 0x00


	//----- nvinfo : EIATTR_KPARAM_INFO
	.align		4
.L_263:
        /*0098*/ 	.byte	0x04, 0x17
        /*009a*/ 	.short	(.L_265 - .L_264)
.L_264:
        /*009c*/ 	.word	0x00000000
        /*00a0*/ 	.short	0x0006
        /*00a2*/ 	.short	0x0030
        /*00a4*/ 	.byte	0x00, 0xf5, 0x21, 0x00


	//----- nvinfo : EIATTR_KPARAM_INFO
	.align		4
.L_265:
        /*00a8*/ 	.byte	0x04, 0x17
        /*00aa*/ 	.short	(.L_267 - .L_266)
.L_266:
        /*00ac*/ 	.word	0x00000000
        /*00b0*/ 	.short	0x0005
        /*00b2*/ 	.short	0x0028
        /*00b4*/ 	.byte	0x00, 0xf5, 0x21, 0x00


	//----- nvinfo : EIATTR_KPARAM_INFO
	.align		4
.L_267:
        /*00b8*/ 	.byte	0x04, 0x17
        /*00ba*/ 	.short	(.L_269 - .L_268)
.L_268:
        /*00bc*/ 	.word	0x00000000
        /*00c0*/ 	.short	0x0004
        /*00c2*/ 	.short	0x0020
        /*00c4*/ 	.byte	0x00, 0xf5, 0x21, 0x00


	//----- nvinfo : EIATTR_KPARAM_INFO
	.align		4
.L_269:
        /*00c8*/ 	.byte	0x04, 0x17
        /*00ca*/ 	.short	(.L_271 - .L_270)
.L_270:
        /*00cc*/ 	.word	0x00000000
        /*00d0*/ 	.short	0x0003
        /*00d2*/ 	.short	0x0018
        /*00d4*/ 	.byte	0x00, 0xf5, 0x21, 0x00


	//----- nvinfo : EIATTR_KPARAM_INFO
	.align		4
.L_271:
        /*00d8*/ 	.byte	0x04, 0x17
        /*00da*/ 	.short	(.L_273 - .L_272)
.L_272:
        /*00dc*/ 	.word	0x00000000
        /*00e0*/ 	.short	0x0002
        /*00e2*/ 	.short	0x0010
        /*00e4*/ 	.byte	0x00, 0xf5, 0x21, 0x00


	//----- nvinfo : EIATTR_KPARAM_INFO
	.align		4
.L_273:
        /*00e8*/ 	.byte	0x04, 0x17
        /*00ea*/ 	.short	(.L_275 - .L_274)
.L_274:
        /*00ec*/ 	.word	0x00000000
        /*00f0*/ 	.short	0x0001
        /*00f2*/ 	.short	0x0008
        /*00f4*/ 	.byte	0x00, 0xf0, 0x11, 0x00


	//----- nvinfo : EIATTR_KPARAM_INFO
	.align		4
.L_275:
        /*00f8*/ 	.byte	0x04, 0x17
        /*00fa*/ 	.short	(.L_277 - .L_276)
.L_276:
        /*00fc*/ 	.word	0x00000000
        /*0100*/ 	.short	0x0000
        /*0102*/ 	.short	0x0000
        /*0104*/ 	.byte	0x00, 0xf5, 0x21, 0x00


	//----- nvinfo : EIATTR_SPARSE_MMA_MASK
	.align		4
.L_277:
        /*0108*/ 	.byte	0x03, 0x50
        /*010a*/ 	.short	0x0000


	//----- nvinfo : EIATTR_MAXREG_COUNT
	.align		4
        /*010c*/ 	.byte	0x03, 0x1b
        /*010e*/ 	.short	0x00ff


	//----- nvinfo : EIATTR_EXTERNS
	.align		4
        /*0110*/ 	.byte	0x04, 0x0f
        /*0112*/ 	.short	(.L_279 - .L_278)


	//   ....[0]....
	.align		4
.L_278:
        /*0114*/ 	.word	index@(vprintf)


	//   ....[1]....
	.align		4
        /*0118*/ 	.word	index@(__assertfail)


	//----- nvinfo : EIATTR_MERCURY_ISA_VERSION
	.align		4
.L_279:
        /*011c*/ 	.byte	0x03, 0x5f
        /*011e*/ 	.short	0x0101


	//----- nvinfo : EIATTR_INT_WARP_WIDE_INSTR_OFFSETS
	.align		4
        /*0120*/ 	.byte	0x04, 0x31
        /*0122*/ 	.short	(.L_281 - .L_280)


	//   ....[0]....
.L_280:
        /*0124*/ 	.word	0x00001520


	//   ....[1]....
        /*0128*/ 	.word	0x000015d0


	//   ....[2]....
        /*012c*/ 	.word	0x00001680


	//   ....[3]....
        /*0130*/ 	.word	0x00001730


	//   ....[4]....
        /*0134*/ 	.word	0x00001800


	//   ....[5]....
        /*0138*/ 	.word	0x00001850


	//   ....[6]....
        /*013c*/ 	.word	0x00001900


	//   ....[7]....
        /*0140*/ 	.word	0x000019e0


	//   ....[8]....
        /*0144*/ 	.word	0x00002910


	//   ....[9]....
        /*0148*/ 	.word	0x000029d0


	//   ....[10]....
        /*014c*/ 	.word	0x00003910


	//   ....[11]....
        /*0150*/ 	.word	0x000039d0


	//   ....[12]....
        /*0154*/ 	.word	0x00003a60


	//   ....[13]....
        /*0158*/ 	.word	0x00003b10


	//   ....[14]....
        /*015c*/ 	.word	0x00003bc0


	//   ....[15]....
        /*0160*/ 	.word	0x00003c70


	//   ....[16]....
        /*0164*/ 	.word	0x00003d40


	//   ....[17]....
        /*0168*/ 	.word	0x00003d90


	//   ....[18]....
        /*016c*/ 	.word	0x00003e40


	//   ....[19]....
        /*0170*/ 	.word	0x00003f20


	//   ....[20]....
        /*0174*/ 	.word	0x00004e90


	//   ....[21]....
        /*0178*/ 	.word	0x00004f50


	//   ....[22]....
        /*017c*/ 	.word	0x00005e90


	//   ....[23]....
        /*0180*/ 	.word	0x00005f50


	//   ....[24]....
        /*0184*/ 	.word	0x000073a0


	//   ....[25]....
        /*0188*/ 	.word	0x00007470


	//   ....[26]....
        /*018c*/ 	.word	0x00007480


	//   ....[27]....
        /*0190*/ 	.word	0x000088d0


	//   ....[28]....
        /*0194*/ 	.word	0x000089a0


	//   ....[29]....
        /*0198*/ 	.word	0x000089b0


	//   ....[30]....
        /*019c*/ 	.word	0x00009e20


	//   ....[31]....
        /*01a0*/ 	.word	0x00009ef0


	//   ....[32]....
        /*01a4*/ 	.word	0x00009f00


	//   ....[33]....
        /*01a8*/ 	.word	0x0000b310


	//   ....[34]....
        /*01ac*/ 	.word	0x0000b3e0


	//   ....[35]....
        /*01b0*/ 	.word	0x0000b3f0


	//----- nvinfo : EIATTR_VRC_CTA_INIT_COUNT
	.align		4
.L_281:
        /*01b4*/ 	.byte	0x02, 0x4a
	.zero		1
	.zero		1


	//----- nvinfo : EIATTR_SYSCALL_OFFSETS
	.align		4
        /*01b8*/ 	.byte	0x04, 0x46
        /*01ba*/ 	.short	(.L_283 - .L_282)


	//   ....[0]....
.L_282:
        /*01bc*/ 	.word	0x00000560


	//   ....[1]....
        /*01c0*/ 	.word	0x00000660


	//   ....[2]....
        /*01c4*/ 	.word	0x00000800


	//   ....[3]....
        /*01c8*/ 	.word	0x00000ad0


	//   ....[4]....
        /*01cc*/ 	.word	0x00000bd0


	//   ....[5]....
        /*01d0*/ 	.word	0x00000d70


	//   ....[6]....
        /*01d4*/ 	.word	0x000010e0


	//   ....[7]....
        /*01d8*/ 	.word	0x000011e0


	//   ....[8]....
        /*01dc*/ 	.word	0x00001390


	//   ....[9]....
        /*01e0*/ 	.word	0x00006410


	//   ....[10]....
        /*01e4*/ 	.word	0x00006510


	//   ....[11]....
        /*01e8*/ 	.word	0x000066b0


	//   ....[12]....
        /*01ec*/ 	.word	0x000069b0


	//   ....[13]....
        /*01f0*/ 	.word	0x00006ab0


	//   ....[14]....
        /*01f4*/ 	.word	0x00006c50


	//   ....[15]....
        /*01f8*/ 	.word	0x00006fe0


	//   ....[16]....
        /*01fc*/ 	.word	0x000070e0


	//   ....[17]....
        /*0200*/ 	.word	0x00007290


	//   ....[18]....
        /*0204*/ 	.word	0x00007980


	//   ....[19]....
        /*0208*/ 	.word	0x00007a80


	//   ....[20]....
        /*020c*/ 	.word	0x00007c20


	//   ....[21]....
        /*0210*/ 	.word	0x00007f10


	//   ....[22]....
        /*0214*/ 	.word	0x00008010


	//   ....[23]....
        /*0218*/ 	.word	0x000081b0


	//   ....[24]....
        /*021c*/ 	.word	0x00008510


	//   ....[25]....
        /*0220*/ 	.word	0x00008610


	//   ....[26]....
        /*0224*/ 	.word	0x000087c0


	//   ....[27]....
        /*0228*/ 	.word	0x00008ed0


	//   ....[28]....
        /*022c*/ 	.word	0x00008fd0


	//   ....[29]....
        /*0230*/ 	.word	0x00009170


	//   ....[30]....
        /*0234*/ 	.word	0x00009460


	//   ....[31]....
        /*0238*/ 	.word	0x00009560


	//   ....[32]....
        /*023c*/ 	.word	0x00009700


	//   ....[33]....
        /*0240*/ 	.word	0x00009a60


	//   ....[34]....
        /*0244*/ 	.word	0x00009b60


	//   ....[35]....
        /*0248*/ 	.word	0x00009d10


	//   ....[36]....
        /*024c*/ 	.word	0x0000a440


	//   ....[37]....
        /*0250*/ 	.word	0x0000a540


	//   ....[38]....
        /*0254*/ 	.word	0x0000a6e0


	//   ....[39]....
        /*0258*/ 	.word	0x0000a950


	//   ....[40]....
        /*025c*/ 	.word	0x0000aa50


	//   ....[41]....
        /*0260*/ 	.word	0x0000abf0


	//   ....[42]....
        /*0264*/ 	.word	0x0000af50


	//   ....[43]....
        /*0268*/ 	.word	0x0000b050


	//   ....[44]....
        /*026c*/ 	.word	0x0000b200


	//----- nvinfo : EIATTR_EXIT_INSTR_OFFSETS
	.align		4
.L_283:
        /*0270*/ 	.byte	0x04, 0x1c
        /*0272*/ 	.short	(.L_285 - .L_284)


	//   ....[0]....
.L_284:
        /*0274*/ 	.word	0x000000c0


	//   ....[1]....
        /*0278*/ 	.word	0x00006000


	//   ....[2]....
        /*027c*/ 	.word	0x0000a720


	//   ....[3]....
        /*0280*/ 	.word	0x0000b4c0


	//----- nvinfo : EIATTR_CRS_STACK_SIZE
	.align		4
.L_285:
        /*0284*/ 	.byte	0x04, 0x1e
        /*0286*/ 	.short	(.L_287 - .L_286)
.L_286:
        /*0288*/ 	.word	0x00000000


	//----- nvinfo : EIATTR_CBANK_PARAM_SIZE
	.align		4
.L_287:
        /*028c*/ 	.byte	0x03, 0x19
        /*028e*/ 	.short	0x007c


	//----- nvinfo : EIATTR_PARAM_CBANK
	.align		4
        /*0290*/ 	.byte	0x04, 0x0a
        /*0292*/ 	.short	(.L_289 - .L_288)
	.align		4
.L_288:
        /*0294*/ 	.word	index@(.nv.constant0._Z49run_single_step_vectorvertex_embedding_per_vertexILm4EEvPviP3CSRS0_S0_PiS0_S3_PV13BUFFER_STATUSS0_S3_S6_PViS3_S3_i)
        /*0298*/ 	.short	0x0380
        /*029a*/ 	.short	0x007c


	//----- nvinfo : EIATTR_SW_WAR
	.align		4
.L_289:
        /*029c*/ 	.byte	0x04, 0x36
        /*029e*/ 	.short	(.L_291 - .L_290)
.L_290:
        /*02a0*/ 	.word	0x00000008
.L_291:


//--------------------- .nv.info._Z49run_single_step_vectorvertex_embedding_per_vertexILm3EEvPviP3CSRS0_S0_PiS0_S3_PV13BUFFER_STATUSS0_S3_S6_PViS3_S3_i --------------------------
	.section	.nv.info._Z49run_single_step_vectorvertex_embedding_per_vertexILm3EEvPviP3CSRS0_S0_PiS0_S3_PV13BUFFER_STATUSS0_S3_S6_PViS3_S3_i,"",@"SHT_CUDA_INFO"
	.sectionflags	@""
	.align	4


	//----- nvinfo : EIATTR_CUDA_API_VERSION
	.align		4
        /*0000*/ 	.byte	0x04, 0x37
        /*0002*/ 	.short	(.L_293 - .L_292)
.L_292:
        /*0004*/ 	.word	0x00000082


	//----- nvinfo : EIATTR_KPARAM_INFO
	.align		4
.L_293:
        /*0008*/ 	.byte	0x04, 0x17
        /*000a*/ 	.short	(.L_295 - .L_294)
.L_294:
        /*000c*/ 	.word	0x00000000
        /*0010*/ 	.short	0x000f
        /*0012*/ 	.short	0x0078
        /*0014*/ 	.byte	0x00, 0xf0, 0x11, 0x00


	//----- nvinfo : EIATTR_KPARAM_INFO
	.align		4
.L_295:
        /*0018*/ 	.byte	0x04, 0x17
        /*001a*/ 	.short	(.L_297 - .L_296)
.L_296:
        /*001c*/ 	.word	0x00000000
        /*0020*/ 	.short	0x000e
        /*0022*/ 	.short	0x0070
        /*0024*/ 	.byte	0x00, 0xf5, 0x21, 0x00


	//----- nvinfo : EIATTR_KPARAM_INFO
	.align		4
.L_297:
        /*0028*/ 	.byte	0x04, 0x17
        /*002a*/ 	.short	(.L_299 - .L_298)
.L_298:
        /*002c*/ 	.word	0x00000000
        /*0030*/ 	.short	0x000d
        /*0032*/ 	.short	0x0068
        /*0034*/ 	.byte	0x00, 0xf5, 0x21, 0x00


	//----- nvinfo : EIATTR_KPARAM_INFO
	.align		4
.L_299:
        /*0038*/ 	.byte	0x04, 0x17
        /*003a*/ 	.short	(.L_301 - .L_300)
.L_300:
        /*003c*/ 	.word	0x00000000
        /*0040*/ 	.short	0x000c
        /*0042*/ 	.short	0x0060
        /*0044*/ 	.byte	0x00, 0xf5, 0x21, 0x00


	//----- nvinfo : EIATTR_KPARAM_INFO
	.align		4
.L_301:
        /*0048*/ 	.byte	0x04, 0x17
        /*004a*/ 	.short	(.L_303 - .L_302)
.L_302:
        /*004c*/ 	.word	0x00000000
        /*0050*/ 	.short	0x000b
        /*0052*/ 	.short	0x0058
        /*0054*/ 	.byte	0x00, 0xf5, 0x21, 0x00


	//----- nvinfo : EIATTR_KPARAM_INFO
	.align		4
.L_303:
        /*0058*/ 	.byte	0x04, 0x17
        /*005a*/ 	.short	(.L_305 - .L_304)
.L_304:
        /*005c*/ 	.word	0x00000000
        /*0060*/ 	.short	0x000a
        /*0062*/ 	.short	0x0050
        /*0064*/ 	.byte	0x00, 0xf5, 0x21, 0x00


	//----- nvinfo : EIATTR_KPARAM_INFO
	.align		4
.L_305:
        /*0068*/ 	.byte	0x04, 0x17
        /*006a*/ 	.short	(.L_307 - .L_306)
.L_306:
        /*006c*/ 	.word	0x00000000
        /*0070*/ 	.short	0x0009
        /*0072*/ 	.short	0x0048
        /*0074*/ 	.byte	0x00, 0xf5, 0x21, 0x00


	//----- nvinfo : EIATTR_KPARAM_INFO
	.align		4
.L_307:
        /*0078*/ 	.byte	0x04, 0x17
        /*007a*/ 	.short	(.L_309 - .L_308)
.L_308:
        /*007c*/ 	.word	0x00000000
        /*0080*/ 	.short	0x0008
        /*0082*/ 	.short	0x0040
        /*0084*/ 	.byte	0x00, 0xf5, 0x21, 0x00


	//----- nvinfo : EIATTR_KPARAM_INFO
	.align		4
.L_309:
        /*0088*/ 	.byte	0x04, 0x17
        /*008a*/ 	.short	(.L_311 - .L_310)
.L_310:
        /*008c*/ 	.word	0x00000000
        /*0090*/ 	.short	0x0007
        /*0092*/ 	.short	0x0038
        /*0094*/ 	.byte	0x00, 0xf5, 0x21, 0x00


	//----- nvinfo : EIATTR_KPARAM_INFO
	.align		4
.L_311:
        /*0098*/ 	.byte	0x04, 0x17
        /*009a*/ 	.short	(.L_313 - .L_312)
.L_312:
        /*009c*/ 	.word	0x00000000
        /*00a0*/ 	.short	0x0006
        /*00a2*/ 	.short	0x0030
        /*00a4*/ 	.byte	0x00, 0xf5, 0x21, 0x00


	//----- nvinfo : EIATTR_KPARAM_INFO
	.align		4
.L_313:
        /*00a8*/ 	.byte	0x04, 0x17
        /*00aa*/ 	.short	(.L_315 - .L_314)
.L_314:
        /*00ac*/ 	.word	0x00000000
        /*00b0*/ 	.short	0x0005
        /*00b2*/ 	.short	0x0028
        /*00b4*/ 	.byte	0x00, 0xf5, 0x21, 0x00


	//----- nvinfo : EIATTR_KPARAM_INFO
	.align		4
.L_315:
        /*00b8*/ 	.byte	0x04, 0x17
        /*00ba*/ 	.short	(.L_317 - .L_316)
.L_316:
        /*00bc*/ 	.word	0x00000000
        /*00c0*/ 	.short	0x0004
        /*00c2*/ 	.short	0x0020
        /*00c4*/ 	.byte	0x00, 0xf5, 0x21, 0x00


	//----- nvinfo : EIATTR_KPARAM_INFO
	.align		4
.L_317:
        /*00c8*/ 	.byte	0x04, 0x17
        /*00ca*/ 	.short	(.L_319 - .L_318)
.L_318:
        /*00cc*/ 	.word	0x00000000
        /*00d0*/ 	.short	0x0003
        /*00d2*/ 	.short	0x0018
        /*00d4*/ 	.byte	0x00, 0xf5, 0x21, 0x00


	//----- nvinfo : EIATTR_KPARAM_INFO
	.align		4
.L_319:
        /*00d8*/ 	.byte	0x04, 0x17
        /*00da*/ 	.short	(.L_321 - .L_320)
.L_320:
        /*00dc*/ 	.word	0x00000000
        /*00e0*/ 	.short	0x0002
        /*00e2*/ 	.short	0x0010
        /*00e4*/ 	.byte	0x00, 0xf5, 0x21, 0x00


	//----- nvinfo : EIATTR_KPARAM_INFO
	.align		4
.L_321:
        /*00e8*/ 	.byte	0x04, 0x17
        /*00ea*/ 	.short	(.L_323 - .L_322)
.L_322:
        /*00ec*/ 	.word	0x00000000
        /*00f0*/ 	.short	0x0001
        /*00f2*/ 	.short	0x0008
        /*00f4*/ 	.byte	0x00, 0xf0, 0x11, 0x00


	//----- nvinfo : EIATTR_KPARAM_INFO
	.align		4
.L_323:
        /*00f8*/ 	.byte	0x04, 0x17
        /*00fa*/ 	.short	(.L_325 - .L_324)
.L_324:
        /*00fc*/ 	.word	0x00000000
        /*0100*/ 	.short	0x0000
        /*0102*/ 	.short	0x0000
        /*0104*/ 	.byte	0x00, 0xf5, 0x21, 0x00


	//----- nvinfo : EIATTR_SPARSE_MMA_MASK
	.align		4
.L_325:
        /*0108*/ 	.byte	0x03, 0x50
        /*010a*/ 	.short	0x0000


	//----- nvinfo : EIATTR_MAXREG_COUNT
	.align		4
        /*010c*/ 	.byte	0x03, 0x1b
        /*010e*/ 	.short	0x00ff


	//----- nvinfo : EIATTR_EXTERNS
	.align		4
        /*0110*/ 	.byte	0x04, 0x0f
        /*0112*/ 	.short	(.L_327 - .L_326)


	//   ....[0]....
	.align		4
.L_326:
        /*0114*/ 	.word	index@(vprintf)


	//   ....[1]....
	.align		4
        /*0118*/ 	.word	index@(__assertfail)


	//----- nvinfo : EIATTR_MERCURY_ISA_VERSION
	.align		4
.L_327:
        /*011c*/ 	.byte	0x03, 0x5f
        /*011e*/ 	.short	0x0101


	//----- nvinfo : EIATTR_INT_WARP_WIDE_INSTR_OFFSETS
	.align		4
        /*0120*/ 	.byte	0x04, 0x31
        /*0122*/ 	.short	(.L_329 - .L_328)


	//   ....[0]....
.L_328:
        /*0124*/ 	.word	0x00001470


	//   ....[1]....
        /*0128*/ 	.word	0x00001520


	//   ....[2]....
        /*012c*/ 	.word	0x000015d0


	//   ....[3]....
        /*0130*/ 	.word	0x00001680


	//   ....[4]....
        /*0134*/ 	.word	0x00001750


	//   ....[5]....
        /*0138*/ 	.word	0x000017a0


	//   ....[6]....
        /*013c*/ 	.word	0x00001850


	//   ....[7]....
        /*0140*/ 	.word	0x00001930


	//   ....[8]....
        /*0144*/ 	.word	0x00001da0


	//   ....[9]....
        /*0148*/ 	.word	0x00001e60


	//   ....[10]....
        /*014c*/ 	.word	0x000022e0


	//   ....[11]....
        /*0150*/ 	.word	0x000023a0


	//   ....[12]....
        /*0154*/ 	.word	0x00002430


	//   ....[13]....
        /*0158*/ 	.word	0x000024e0


	//   ....[14]....
        /*015c*/ 	.word	0x00002590


	//   ....[15]....
        /*0160*/ 	.word	0x00002640


	//   ....[16]....
        /*0164*/ 	.word	0x00002710


	//   ....[17]....
        /*0168*/ 	.word	0x00002760


	//   ....[18]....
        /*016c*/ 	.word	0x00002810


	//   ....[19]....
        /*0170*/ 	.word	0x000028f0


	//   ....[20]....
        /*0174*/ 	.word	0x000037f0


	//   ....[21]....
        /*0178*/ 	.word	0x000038b0


	//   ....[22]....
        /*017c*/ 	.word	0x00003d30


	//   ....[23]....
        /*0180*/ 	.word	0x00003df0


	//   ....[24]....
        /*0184*/ 	.word	0x00005110


	//   ....[25]....
        /*0188*/ 	.word	0x000051e0


	//   ....[26]....
        /*018c*/ 	.word	0x000051f0


	//   ....[27]....
        /*0190*/ 	.word	0x00006530


	//   ....[28]....
        /*0194*/ 	.word	0x00006600


	//   ....[29]....
        /*0198*/ 	.word	0x00006610


	//   ....[30]....
        /*019c*/ 	.word	0x000078f0


	//   ....[31]....
        /*01a0*/ 	.word	0x000079c0


	//   ....[32]....
        /*01a4*/ 	.word	0x000079d0


	//----- nvinfo : EIATTR_VRC_CTA_INIT_COUNT
	.align		4
.L_329:
        /*01a8*/ 	.byte	0x02, 0x4a
	.zero		1
	.zero		1


	//----- nvinfo : EIATTR_SYSCALL_OFFSETS
	.align		4
        /*01ac*/ 	.byte	0x04, 0x46
        /*01ae*/ 	.short	(.L_331 - .L_330)


	//   ....[0]....
.L_330:
        /*01b0*/ 	.word	0x000004e0


	//   ....[1]....
        /*01b4*/ 	.word	0x000005e0


	//   ....[2]....
        /*01b8*/ 	.word	0x00000780


	//   ....[3]....
        /*01bc*/ 	.word	0x00000a20


	//   ....[4]....
        /*01c0*/ 	.word	0x00000b20


	//   ....[5]....
        /*01c4*/ 	.word	0x00000cc0


	//   ....[6]....
        /*01c8*/ 	.word	0x00001040


	//   ....[7]....
        /*01cc*/ 	.word	0x00001140


	//   ....[8]....
        /*01d0*/ 	.word	0x000012f0


	//   ....[9]....
        /*01d4*/ 	.word	0x00004200


	//   ....[10]....
        /*01d8*/ 	.word	0x00004300


	//   ....[11]....
        /*01dc*/ 	.word	0x000044a0


	//   ....[12]....
        /*01e0*/ 	.word	0x00004740


	//   ....[13]....
        /*01e4*/ 	.word	0x00004840


	//   ....[14]....
        /*01e8*/ 	.word	0x000049e0


	//   ....[15]....
        /*01ec*/ 	.word	0x00004d50


	//   ....[16]....
        /*01f0*/ 	.word	0x00004e50


	//   ....[17]....
        /*01f4*/ 	.word	0x00005000


	//   ....[18]....
        /*01f8*/ 	.word	0x00005620


	//   ....[19]....
        /*01fc*/ 	.word	0x00005720


	//   ....[20]....
        /*0200*/ 	.word	0x000058c0


	//   ....[21]....
        /*0204*/ 	.word	0x00005b60


	//   ....[22]....
        /*0208*/ 	.word	0x00005c60


	//   ....[23]....
        /*020c*/ 	.word	0x00005e00


	//   ....[24]....
        /*0210*/ 	.word	0x00006170


	//   ....[25]....
        /*0214*/ 	.word	0x00006270


	//   ....[26]....
        /*0218*/ 	.word	0x00006420


	//   ....[27]....
        /*021c*/ 	.word	0x00006a40


	//   ....[28]....
        /*0220*/ 	.word	0x00006b40


	//   ....[29]....
        /*0224*/ 	.word	0x00006ce0


	//   ....[30]....
        /*0228*/ 	.word	0x00006f30


	//   ....[31]....
        /*022c*/ 	.word	0x00007030


	//   ....[32]....
        /*0230*/ 	.word	0x000071d0


	//   ....[33]....
        /*0234*/ 	.word	0x00007530


	//   ....[34]....
        /*0238*/ 	.word	0x00007630


	//   ....[35]....
        /*023c*/ 	.word	0x000077e0


	//----- nvinfo : EIATTR_EXIT_INSTR_OFFSETS
	.align		4
.L_331:
        /*0240*/ 	.byte	0x04, 0x1c
        /*0242*/ 	.short	(.L_333 - .L_332)


	//   ....[0]....
.L_332:
        /*0244*/ 	.word	0x000000c0


	//   ....[1]....
        /*0248*/ 	.word	0x00003ea0


	//   ....[2]....
        /*024c*/ 	.word	0x00006d20


	//   ....[3]....
        /*0250*/ 	.word	0x00007aa0


	//----- nvinfo : EIATTR_CRS_STACK_SIZE
	.align		4
.L_333:
        /*0254*/ 	.byte	0x04, 0x1e
        /*0256*/ 	.short	(.L_335 - .L_334)
.L_334:
        /*0258*/ 	.word	0x00000000


	//----- nvinfo : EIATTR_CBANK_PARAM_SIZE
	.align		4
.L_335:
        /*025c*/ 	.byte	0x03, 0x19
        /*025e*/ 	.short	0x007c


	//----- nvinfo : EIATTR_PARAM_CBANK
	.align		4
        /*0260*/ 	.byte	0x04, 0x0a
        /*0262*/ 	.short	(.L_337 - .L_336)
	.align		4
.L_336:
        /*0264*/ 	.word	index@(.nv.constant0._Z49run_single_step_vectorvertex_embedding_per_vertexILm3EEvPviP3CSRS0_S0_PiS0_S3_PV13BUFFER_STATUSS0_S3_S6_PViS3_S3_i)
        /*0268*/ 	.short	0x0380
        /*026a*/ 	.short	0x007c


	//----- nvinfo : EIATTR_SW_WAR
	.align		4
.L_337:
        /*026c*/ 	.byte	0x04, 0x36
        /*026e*/ 	.short	(.L_339 - .L_338)
.L_338:
        /*0270*/ 	.word	0x00000008
.L_339:


//--------------------- .nv.info._Z49run_single_step_vectorvertex_embedding_per_vertexILm2EEvPviP3CSRS0_S0_PiS0_S3_PV13BUFFER_STATUSS0_S3_S6_PViS3_S3_i --------------------------
	.section	.nv.info._Z49run_single_step_vectorvertex_embedding_per_vertexILm2EEvPviP3CSRS0_S0_PiS0_S3_PV13BUFFER_STATUSS0_S3_S6_PViS3_S3_i,"",@"SHT_CUDA_INFO"
	.sectionflags	@""
	.align	4


	//----- nvinfo : EIATTR_CUDA_API_VERSION
	.align		4
        /*0000*/ 	.byte	0x04, 0x37
        /*0002*/ 	.short	(.L_341 - .L_340)
.L_340:
        /*0004*/ 	.word	0x00000082


	//----- nvinfo : EIATTR_KPARAM_INFO
	.align		4
.L_341:
        /*0008*/ 	.byte	0x04, 0x17
        /*000a*/ 	.short	(.L_343 - .L_342)
.L_342:
        /*000c*/ 	.word	0x00000000
        /*0010*/ 	.short	0x000f
        /*0012*/ 	.short	0x0078
        /*0014*/ 	.byte	0x00, 0xf0, 0x11, 0x00


	//----- nvinfo : EIATTR_KPARAM_INFO
	.align		4
.L_343:
        /*0018*/ 	.byte	0x04, 0x17
        /*001a*/ 	.short	(.L_345 - .L_344)
.L_344:
        /*001c*/ 	.word	0x00000000
        /*0020*/ 	.short	0x000e
        /*0022*/ 	.short	0x0070
        /*0024*/ 	.byte	0x00, 0xf5, 0x21, 0x00


	//----- nvinfo : EIATTR_KPARAM_INFO
	.align		4
.L_345:
        /*0028*/ 	.byte	0x04, 0x17
        /*002a*/ 	.short	(.L_347 - .L_346)
.L_346:
        /*002c*/ 	.word	0x00000000
        /*0030*/ 	.short	0x000d
        /*0032*/ 	.short	0x0068
        /*0034*/ 	.byte	0x00, 0xf5, 0x21, 0x00


	//----- nvinfo : EIATTR_KPARAM_INFO
	.align		4
.L_347:
        /*0038*/ 	.byte	0x04, 0x17
        /*003a*/ 	.short	(.L_349 - .L_348)
.L_348:
        /*003c*/ 	.word	0x00000000
        /*0040*/ 	.short	0x000c
        /*0042*/ 	.short	0x0060
        /*0044*/ 	.byte	0x00, 0xf5, 0x21, 0x00


	//----- nvinfo : EIATTR_KPARAM_INFO
	.align		4
.L_349:
        /*0048*/ 	.byte	0x04, 0x17
        /*004a*/ 	.short	(.L_351 - .L_350)
.L_350:
        /*004c*/ 	.word	0x00000000
        /*0050*/ 	.short	0x000b
        /*0052*/ 	.short	0x0058
        /*0054*/ 	.byte	0x00, 0xf5, 0x21, 0x00


	//----- nvinfo : EIATTR_KPARAM_INFO
	.align		4
.L_351:
        /*0058*/ 	.byte	0x04, 0x17
        /*005a*/ 	.short	(.L_353 - .L_352)
.L_352:
        /*005c*/ 	.word	0x00000000
        /*0060*/ 	.short	0x000a
        /*0062*/ 	.short	0x0050
        /*0064*/ 	.byte	0x00, 0xf5, 0x21, 0x00


	//----- nvinfo : EIATTR_KPARAM_INFO
	.align		4
.L_353:
        /*0068*/ 	.byte	0x04, 0x17
        /*006a*/ 	.short	(.L_355 - .L_354)
.L_354:
        /*006c*/ 	.word	0x00000000
        /*0070*/ 	.short	0x0009
        /*0072*/ 	.short	0x0048
        /*0074*/ 	.byte	0x00, 0xf5, 0x21, 0x00


	//----- nvinfo : EIATTR_KPARAM_INFO
	.align		4
.L_355:
        /*0078*/ 	.byte	0x04, 0x17
        /*007a*/ 	.short	(.L_357 - .L_356)
.L_356:
        /*007c*/ 	.word	0x00000000
        /*0080*/ 	.short	0x0008
        /*0082*/ 	.short	0x0040
        /*0084*/ 	.byte	0x00, 0xf5, 0x21, 0x00


	//----- nvinfo : EIATTR_KPARAM_INFO
	.align		4
.L_357:
        /*0088*/ 	.byte	0x04, 0x17
        /*008a*/ 	.short	(.L_359 - .L_358)
.L_358:
        /*008c*/ 	.word	0x00000000
        /*0090*/ 	.short	0x0007
        /*0092*/ 	.short	0x0038
        /*0094*/ 	.byte	0x00, 0xf5, 0x21, 0x00


	//----- nvinfo : EIATTR_KPARAM_INFO
	.align		4
.L_359:
        /*0098*/ 	.byte	0x04, 0x17
        /*009a*/ 	.short	(.L_361 - .L_360)
.L_360:
        /*009c*/ 	.word	0x00000000
        /*00a0*/ 	.short	0x0006
        /*00a2*/ 	.short	0x0030
        /*00a4*/ 	.byte	0x00, 0xf5, 0x21, 0x00


	//----- nvinfo : EIATTR_KPARAM_INFO
	.align		4
.L_361:
        /*00a8*/ 	.byte	0x04, 0x17
        /*00aa*/ 	.short	(.L_363 - .L_362)
.L_362:
        /*00ac*/ 	.word	0x00000000
        /*00b0*/ 	.short	0x0005
        /*00b2*/ 	.short	0x0028
        /*00b4*/ 	.byte	0x00, 0xf5, 0x21, 0x00


	//----- nvinfo : EIATTR_KPARAM_INFO
	.align		4
.L_363:
        /*00b8*/ 	.byte	0x04, 0x17
        /*00ba*/ 	.short	(.L_365 - .L_364)
.L_364:
        /*00bc*/ 	.word	0x00000000
        /*00c0*/ 	.short	0x0004
        /*00c2*/ 	.short	0x0020
        /*00c4*/ 	.byte	0x00, 0xf5, 0x21, 0x00


	//----- nvinfo : EIATTR_KPARAM_INFO
	.align		4
.L_365:
        /*00c8*/ 	.byte	0x04, 0x17
        /*00ca*/ 	.short	(.L_367 - .L_366)
.L_366:
        /*00cc*/ 	.word	0x00000000
        /*00d0*/ 	.short	0x0003
        /*00d2*/ 	.short	0x0018
        /*00d4*/ 	.byte	0x00, 0xf5, 0x21, 0x00


	//----- nvinfo : EIATTR_KPARAM_INFO
	.align		4
.L_367:
        /*00d8*/ 	.byte	0x04, 0x17
        /*00da*/ 	.short	(.L_369 - .L_368)
.L_368:
        /*00dc*/ 	.word	0x00000000
        /*00e0*/ 	.short	0x0002
        /*00e2*/ 	.short	0x0010
        /*00e4*/ 	.byte	0x00, 0xf5, 0x21, 0x00


	//----- nvinfo : EIATTR_KPARAM_INFO
	.align		4
.L_369:
        /*00e8*/ 	.byte	0x04, 0x17
        /*00ea*/ 	.short	(.L_371 - .L_370)
.L_370:
        /*00ec*/ 	.word	0x00000000
        /*00f0*/ 	.short	0x0001
        /*00f2*/ 	.short	0x0008
        /*00f4*/ 	.byte	0x00, 0xf0, 0x11, 0x00


	//----- nvinfo : EIATTR_KPARAM_INFO
	.align		4
.L_371:
        /*00f8*/ 	.byte	0x04, 0x17
        /*00fa*/ 	.short	(.L_373 - .L_372)
.L_372:
        /*00fc*/ 	.word	0x00000000
        /*0100*/ 	.short	0x0000
        /*0102*/ 	.short	0x0000
        /*0104*/ 	.byte	0x00, 0xf5, 0x21, 0x00


	//----- nvinfo : EIATTR_SPARSE_MMA_MASK
	.align		4
.L_373:
        /*0108*/ 	.byte	0x03, 0x50
        /*010a*/ 	.short	0x0000


	//----- nvinfo : EIATTR_MAXREG_COUNT
	.align		4
        /*010c*/ 	.byte	0x03, 0x1b
        /*010e*/ 	.short	0x00ff


	//----- nvinfo : EIATTR_EXTERNS
	.align		4
        /*0110*/ 	.byte	0x04, 0x0f
        /*0112*/ 	.short	(.L_375 - .L_374)


	//   ....[0]....
	.align		4
.L_374:
        /*0114*/ 	.word	index@(vprintf)


	//   ....[1]....
	.align		4
        /*0118*/ 	.word	index@(__assertfail)


	//----- nvinfo : EIATTR_MERCURY_ISA_VERSION
	.align		4
.L_375:
        /*011c*/ 	.byte	0x03, 0x5f
        /*011e*/ 	.short	0x0101


	//----- nvinfo : EIATTR_INT_WARP_WIDE_INSTR_OFFSETS
	.align		4
        /*0120*/ 	.byte	0x04, 0x31
        /*0122*/ 	.short	(.L_377 - .L_376)


	//   ....[0]....
.L_376:
        /*0124*/ 	.word	0x000013e0


	//   ....[1]....
        /*0128*/ 	.word	0x00001490


	//   ....[2]....
        /*012c*/ 	.word	0x00001540


	//   ....[3]....
        /*0130*/ 	.word	0x000015f0


	//   ....[4]....
        /*0134*/ 	.word	0x000016c0


	//   ....[5]....
        /*0138*/ 	.word	0x00001710


	//   ....[6]....
        /*013c*/ 	.word	0x000017c0


	//   ....[7]....
        /*0140*/ 	.word	0x000018a0


	//   ....[8]....
        /*0144*/ 	.word	0x000027d0


	//   ....[9]....
        /*0148*/ 	.word	0x00002890


	//   ....[10]....
        /*014c*/ 	.word	0x000037d0


	//   ....[11]....
        /*0150*/ 	.word	0x00003890


	//   ....[12]....
        /*0154*/ 	.word	0x00003920


	//   ....[13]....
        /*0158*/ 	.word	0x000039d0


	//   ....[14]....
        /*015c*/ 	.word	0x00003a80


	//   ....[15]....
        /*0160*/ 	.word	0x00003b30


	//   ....[16]....
        /*0164*/ 	.word	0x00003c00


	//   ....[17]....
        /*0168*/ 	.word	0x00003c50


	//   ....[18]....
        /*016c*/ 	.word	0x00003d00


	//   ....[19]....
        /*0170*/ 	.word	0x00003de0


	//   ....[20]....
        /*0174*/ 	.word	0x00004d50


	//   ....[21]....
        /*0178*/ 	.word	0x00004e10


	//   ....[22]....
        /*017c*/ 	.word	0x00005d50


	//   ....[23]....
        /*0180*/ 	.word	0x00005e10


	//   ....[24]....
        /*0184*/ 	.word	0x00007160


	//   ....[25]....
        /*0188*/ 	.word	0x00007210


	//   ....[26]....
        /*018c*/ 	.word	0x000072c0


	//   ....[27]....
        /*0190*/ 	.word	0x00007370


	//   ....[28]....
        /*0194*/ 	.word	0x00007440


	//   ....[29]....
        /*0198*/ 	.word	0x00007490


	//   ....[30]....
        /*019c*/ 	.word	0x00007540


	//   ....[31]....
        /*01a0*/ 	.word	0x00007620


	//   ....[32]....
        /*01a4*/ 	.word	0x00008550


	//   ....[33]....
        /*01a8*/ 	.word	0x00008610


	//   ....[34]....
        /*01ac*/ 	.word	0x00009550


	//   ....[35]....
        /*01b0*/ 	.word	0x00009610


	//   ....[36]....
        /*01b4*/ 	.word	0x000096a0


	//   ....[37]....
        /*01b8*/ 	.word	0x00009750


	//   ....[38]....
        /*01bc*/ 	.word	0x00009800


	//   ....[39]....
        /*01c0*/ 	.word	0x000098b0


	//   ....[40]....
        /*01c4*/ 	.word	0x00009980


	//   ....[41]....
        /*01c8*/ 	.word	0x000099d0


	//   ....[42]....
        /*01cc*/ 	.word	0x00009a80


	//   ....[43]....
        /*01d0*/ 	.word	0x00009b60


	//   ....[44]....
        /*01d4*/ 	.word	0x0000aa90


	//   ....[45]....
        /*01d8*/ 	.word	0x0000ab50


	//   ....[46]....
        /*01dc*/ 	.word	0x0000ba90


	//   ....[47]....
        /*01e0*/ 	.word	0x0000bb50


	//   ....[48]....
        /*01e4*/ 	.word	0x0000ce20


	//   ....[49]....
        /*01e8*/ 	.word	0x0000cef0


	//   ....[50]....
        /*01ec*/ 	.word	0x0000cf00


	//   ....[51]....
        /*01f0*/ 	.word	0x0000e1b0


	//   ....[52]....
        /*01f4*/ 	.word	0x0000e280


	//   ....[53]....
        /*01f8*/ 	.word	0x0000e290


	//----- nvinfo : EIATTR_VRC_CTA_INIT_COUNT
	.align		4
.L_377:
        /*01fc*/ 	.byte	0x02, 0x4a
	.zero		1
	.zero		1


	//----- nvinfo : EIATTR_SYSCALL_OFFSETS
	.align		4
        /*0200*/ 	.byte	0x04, 0x46
        /*0202*/ 	.short	(.L_379 - .L_378)


	//   ....[0]....
.L_378:
        /*0204*/ 	.word	0x00000440


	//   ....[1]....
        /*0208*/ 	.word	0x00000540


	//   ....[2]....
        /*020c*/ 	.word	0x000006e0


	//   ....[3]....
        /*0210*/ 	.word	0x00000990


	//   ....[4]....
        /*0214*/ 	.word	0x00000a90


	//   ....[5]....
        /*0218*/ 	.word	0x00000c30


	//   ....[6]....
        /*021c*/ 	.word	0x00000fa0


	//   ....[7]....
        /*0220*/ 	.word	0x000010a0


	//   ....[8]....
        /*0224*/ 	.word	0x00001250


	//   ....[9]....
        /*0228*/ 	.word	0x000061c0


	//   ....[10]....
        /*022c*/ 	.word	0x000062c0


	//   ....[11]....
        /*0230*/ 	.word	0x00006460


	//   ....[12]....
        /*0234*/ 	.word	0x00006720


	//   ....[13]....
        /*0238*/ 	.word	0x00006820


	//   ....[14]....
        /*023c*/ 	.word	0x000069c0


	//   ....[15]....
        /*0240*/ 	.word	0x00006d20


	//   ....[16]....
        /*0244*/ 	.word	0x00006e20


	//   ....[17]....
        /*0248*/ 	.word	0x00006fd0


	//   ....[18]....
        /*024c*/ 	.word	0x0000bf10


	//   ....[19]....
        /*0250*/ 	.word	0x0000c010


	//   ....[20]....
        /*0254*/ 	.word	0x0000c1b0


	//   ....[21]....
        /*0258*/ 	.word	0x0000c450


	//   ....[22]....
        /*025c*/ 	.word	0x0000c550


	//   ....[23]....
        /*0260*/ 	.word	0x0000c6f0


	//   ....[24]....
        /*0264*/ 	.word	0x0000ca60


	//   ....[25]....
        /*0268*/ 	.word	0x0000cb60


	//   ....[26]....
        /*026c*/ 	.word	0x0000cd10


	//   ....[27]....
        /*0270*/ 	.word	0x0000d300


	//   ....[28]....
        /*0274*/ 	.word	0x0000d400


	//   ....[29]....
        /*0278*/ 	.word	0x0000d5a0


	//   ....[30]....
        /*027c*/ 	.word	0x0000d7f0


	//   ....[31]....
        /*0280*/ 	.word	0x0000d8f0


	//   ....[32]....
        /*0284*/ 	.word	0x0000da90


	//   ....[33]....
        /*0288*/ 	.word	0x0000ddf0


	//   ....[34]....
        /*028c*/ 	.word	0x0000def0


	//   ....[35]....
        /*0290*/ 	.word	0x0000e0a0


	//----- nvinfo : EIATTR_EXIT_INSTR_OFFSETS
	.align		4
.L_379:
        /*0294*/ 	.byte	0x04, 0x1c
        /*0296*/ 	.short	(.L_381 - .L_380)


	//   ....[0]....
.L_380:
        /*0298*/ 	.word	0x000000c0


	//   ....[1]....
        /*029c*/ 	.word	0x000064a0


	//   ....[2]....
        /*02a0*/ 	.word	0x0000bbd0


	//   ....[3]....
        /*02a4*/ 	.word	0x0000d5e0


	//   ....[4]....
        /*02a8*/ 	.word	0x0000e360


	//----- nvinfo : EIATTR_CRS_STACK_SIZE
	.align		4
.L_381:
        /*02ac*/ 	.byte	0x04, 0x1e
        /*02ae*/ 	.short	(.L_383 - .L_382)
.L_382:
        /*02b0*/ 	.word	0x00000000


	//----- nvinfo : EIATTR_CBANK_PARAM_SIZE
	.align		4
.L_383:
        /*02b4*/ 	.byte	0x03, 0x19
        /*02b6*/ 	.short	0x007c


	//----- nvinfo : EIATTR_PARAM_CBANK
	.align		4
        /*02b8*/ 	.byte	0x04, 0x0a
        /*02ba*/ 	.short	(.L_385 - .L_384)
	.align		4
.L_384:
        /*02bc*/ 	.word	index@(.nv.constant0._Z49run_single_step_vectorvertex_embedding_per_vertexILm2EEvPviP3CSRS0_S0_PiS0_S3_PV13BUFFER_STATUSS0_S3_S6_PViS3_S3_i)
        /*02c0*/ 	.short	0x0380
        /*02c2*/ 	.short	0x007c


	//----- nvinfo : EIATTR_SW_WAR
	.align		4
.L_385:
        /*02c4*/ 	.byte	0x04, 0x36
        /*02c6*/ 	.short	(.L_387 - .L_386)
.L_386:
        /*02c8*/ 	.word	0x00000008
.L_387:


//--------------------- .nv.info._Z49run_single_step_vectorvertex_embedding_per_vertexILm1EEvPviP3CSRS0_S0_PiS0_S3_PV13BUFFER_STATUSS0_S3_S6_PViS3_S3_i --------------------------
	.section	.nv.info._Z49run_single_step_vectorvertex_embedding_per_vertexILm1EEvPviP3CSRS0_S0_PiS0_S3_PV13BUFFER_STATUSS0_S3_S6_PViS3_S3_i,"",@"SHT_CUDA_INFO"
	.sectionflags	@""
	.align	4


	//----- nvinfo : EIATTR_CUDA_API_VERSION
	.align		4
        /*0000*/ 	.byte	0x04, 0x37
        /*0002*/ 	.short	(.L_389 - .L_388)
.L_388:
        /*0004*/ 	.word	0x00000082


	//----- nvinfo : EIATTR_KPARAM_INFO
	.align		4
.L_389:
        /*0008*/ 	.byte	0x04, 0x17
        /*000a*/ 	.short	(.L_391 - .L_390)
.L_390:
        /*000c*/ 	.word	0x00000000
        /*0010*/ 	.short	0x000f
        /*0012*/ 	.short	0x0078
        /*0014*/ 	.byte	0x00, 0xf0, 0x11, 0x00


	//----- nvinfo : EIATTR_KPARAM_INFO
	.align		4
.L_391:
        /*0018*/ 	.byte	0x04, 0x17
        /*001a*/ 	.short	(.L_393 - .L_392)
.L_392:
        /*001c*/ 	.word	0x00000000
        /*0020*/ 	.short	0x000e
        /*0022*/ 	.short	0x0070
        /*0024*/ 	.byte	0x00, 0xf5, 0x21, 0x00


	//----- nvinfo : EIATTR_KPARAM_INFO
	.align		4
.L_393:
        /*0028*/ 	.byte	0x04, 0x17
        /*002a*/ 	.short	(.L_395 - .L_394)
.L_394:
        /*002c*/ 	.word	0x00000000
        /*0030*/ 	.short	0x000d
        /*0032*/ 	.short	0x0068
        /*0034*/ 	.byte	0x00, 0xf5, 0x21, 0x00


	//----- nvinfo : EIATTR_KPARAM_INFO
	.align		4
.L_395:
        /*0038*/ 	.byte	0x04, 0x17
        /*003a*/ 	.short	(.L_397 - .L_396)
.L_396:
        /*003c*/ 	.word	0x00000000
        /*0040*/ 	.short	0x000c
        /*0042*/ 	.short	0x0060
        /*0044*/ 	.byte	0x00, 0xf5, 0x21, 0x00


	//----- nvinfo : EIATTR_KPARAM_INFO
	.align		4
.L_397:
        /*0048*/ 	.byte	0x04, 0x17
        /*004a*/ 	.short	(.L_399 - .L_398)
.L_398:
        /*004c*/ 	.word	0x00000000
        /*0050*/ 	.short	0x000b
        /*0052*/ 	.short	0x0058
        /*0054*/ 	.byte	0x00, 0xf5, 0x21, 0x00


	//----- nvinfo : EIATTR_KPARAM_INFO
	.align		4
.L_399:
        /*0058*/ 	.byte	0x04, 0x17
        /*005a*/ 	.short	(.L_401 - .L_400)
.L_400:
        /*005c*/ 	.word	0x00000000
        /*0060*/ 	.short	0x000a
        /*0062*/ 	.short	0x0050
        /*0064*/ 	.byte	0x00, 0xf5, 0x21, 0x00


	//----- nvinfo : EIATTR_KPARAM_INFO
	.align		4
.L_401:
        /*0068*/ 	.byte	0x04, 0x17
        /*006a*/ 	.short	(.L_403 - .L_402)
.L_402:
        /*006c*/ 	.word	0x00000000
        /*0070*/ 	.short	0x0009
        /*0072*/ 	.short	0x0048
        /*0074*/ 	.byte	0x00, 0xf5, 0x21, 0x00


	//----- nvinfo : EIATTR_KPARAM_INFO
	.align		4
.L_403:
        /*0078*/ 	.byte	0x04, 0x17
        /*007a*/ 	.short	(.L_405 - .L_404)
.L_404:
        /*007c*/ 	.word	0x00000000
        /*0080*/ 	.short	0x0008
        /*0082*/ 	.short	0x0040
        /*0084*/ 	.byte	0x00, 0xf5, 0x21, 0x00


	//----- nvinfo : EIATTR_KPARAM_INFO
	.align		4
.L_405:
        /*0088*/ 	.byte	0x04, 0x17
        /*008a*/ 	.short	(.L_407 - .L_406)
.L_406:
        /*008c*/ 	.word	0x00000000
        /*0090*/ 	.short	0x0007
        /*0092*/ 	.short	0x0038
        /*0094*/ 	.byte	0x00, 0xf5, 0x21, 0x00


	//----- nvinfo : EIATTR_KPARAM_INFO
	.align		4
.L_407:
        /*0098*/ 	.byte	0x04, 0x17
        /*009a*/ 	.short	(.L_409 - .L_408)
.L_408:
        /*009c*/ 	.word	0x00000000
        /*00a0*/ 	.short	0x0006
        /*00a2*/ 	.short	0x0030
        /*00a4*/ 	.byte	0x00, 0xf5, 0x21, 0x00


	//----- nvinfo : EIATTR_KPARAM_INFO
	.align		4
.L_409:
        /*00a8*/ 	.byte	0x04, 0x17
        /*00aa*/ 	.short	(.L_411 - .L_410)
.L_410:
        /*00ac*/ 	.word	0x00000000
        /*00b0*/ 	.short	0x0005
        /*00b2*/ 	.short	0x0028
        /*00b4*/ 	.byte	0x00, 0xf5, 0x21, 0x00


	//----- nvinfo : EIATTR_KPARAM_INFO
	.align		4
.L_411:
        /*00b8*/ 	.byte	0x04, 0x17
        /*00ba*/ 	.short	(.L_413 - .L_412)
.L_412:
        /*00bc*/ 	.word	0x00000000
        /*00c0*/ 	.short	0x0004
        /*00c2*/ 	.short	0x0020
        /*00c4*/ 	.byte	0x00, 0xf5, 0x21, 0x00


	//----- nvinfo : EIATTR_KPARAM_INFO
	.align		4
.L_413:
        /*00c8*/ 	.byte	0x04, 0x17
        /*00ca*/ 	.short	(.L_415 - .L_414)
.L_414:
        /*00cc*/ 	.word	0x00000000
        /*00d0*/ 	.short	0x0003
        /*00d2*/ 	.short	0x0018
        /*00d4*/ 	.byte	0x00, 0xf5, 0x21, 0x00


	//----- nvinfo : EIATTR_KPARAM_INFO
	.align		4
.L_415:
        /*00d8*/ 	.byte	0x04, 0x17
        /*00da*/ 	.short	(.L_417 - .L_416)
.L_416:
        /*00dc*/ 	.word	0x00000000
        /*00e0*/ 	.short	0x0002
        /*00e2*/ 	.short	0x0010
        /*00e4*/ 	.byte	0x00, 0xf5, 0x21, 0x00


	//----- nvinfo : EIATTR_KPARAM_INFO
	.align		4
.L_417:
        /*00e8*/ 	.byte	0x04, 0x17
        /*00ea*/ 	.short	(.L_419 - .L_418)
.L_418:
        /*00ec*/ 	.word	0x00000000
        /*00f0*/ 	.short	0x0001
        /*00f2*/ 	.short	0x0008
        /*00f4*/ 	.byte	0x00, 0xf0, 0x11, 0x00


	//----- nvinfo : EIATTR_KPARAM_INFO
	.align		4
.L_419:
        /*00f8*/ 	.byte	0x04, 0x17
        /*00fa*/ 	.short	(.L_421 - .L_420)
.L_420:
        /*00fc*/ 	.word	0x00000000
        /*0100*/ 	.short	0x0000
        /*0102*/ 	.short	0x0000
        /*0104*/ 	.byte	0x00, 0xf5, 0x21, 0x00


	//----- nvinfo : EIATTR_SPARSE_MMA_MASK
	.align		4
.L_421:
        /*0108*/ 	.byte	0x03, 0x50
        /*010a*/ 	.short	0x0000


	//----- nvinfo : EIATTR_MAXREG_COUNT
	.align		4
        /*010c*/ 	.byte	0x03, 0x1b
        /*010e*/ 	.short	0x00ff


	//----- nvinfo : EIATTR_EXTERNS
	.align		4
        /*0110*/ 	.byte	0x04, 0x0f
        /*0112*/ 	.short	(.L_423 - .L_422)


	//   ....[0]....
	.align		4
.L_422:
        /*0114*/ 	.word	index@(vprintf)


	//   ....[1]....
	.align		4
        /*0118*/ 	.word	index@(__assertfail)


	//----- nvinfo : EIATTR_MERCURY_ISA_VERSION
	.align		4
.L_423:
        /*011c*/ 	.byte	0x03, 0x5f
        /*011e*/ 	.short	0x0101


	//----- nvinfo : EIATTR_INT_WARP_WIDE_INSTR_OFFSETS
	.align		4
        /*0120*/ 	.byte	0x04, 0x31
        /*0122*/ 	.short	(.L_425 - .L_424)


	//   ....[0]....
.L_424:
        /*0124*/ 	.word	0x00001300


	//   ....[1]....
        /*0128*/ 	.word	0x000013b0


	//   ....[2]....
        /*012c*/ 	.word	0x00001460


	//   ....[3]....
        /*0130*/ 	.word	0x00001510


	//   ....[4]....
        /*0134*/ 	.word	0x000015e0


	//   ....[5]....
        /*0138*/ 	.word	0x00001630


	//   ....[6]....
        /*013c*/ 	.word	0x000016e0


	//   ....[7]....
        /*0140*/ 	.word	0x000017c0


	//   ....[8]....
        /*0144*/ 	.word	0x00001c60


	//   ....[9]....
        /*0148*/ 	.word	0x00001d20


	//   ....[10]....
        /*014c*/ 	.word	0x000021d0


	//   ....[11]....
        /*0150*/ 	.word	0x00002290


	//   ....[12]....
        /*0154*/ 	.word	0x00002320


	//   ....[13]....
        /*0158*/ 	.word	0x000023d0


	//   ....[14]....
        /*015c*/ 	.word	0x00002480


	//   ....[15]....
        /*0160*/ 	.word	0x00002530


	//   ....[16]....
        /*0164*/ 	.word	0x00002600


	//   ....[17]....
        /*0168*/ 	.word	0x00002650


	//   ....[18]....
        /*016c*/ 	.word	0x00002700


	//   ....[19]....
        /*0170*/ 	.word	0x000027e0


	//   ....[20]....
        /*0174*/ 	.word	0x00002c80


	//   ....[21]....
        /*0178*/ 	.word	0x00002d40


	//   ....[22]....
        /*017c*/ 	.word	0x000031f0


	//   ....[23]....
        /*0180*/ 	.word	0x000032b0


	//   ....[24]....
        /*0184*/ 	.word	0x00003f80


	//   ....[25]....
        /*0188*/ 	.word	0x00004050


	//   ....[26]....
        /*018c*/ 	.word	0x00004060


	//----- nvinfo : EIATTR_VRC_CTA_INIT_COUNT
	.align		4
.L_425:
        /*0190*/ 	.byte	0x02, 0x4a
	.zero		1
	.zero		1


	//----- nvinfo : EIATTR_SYSCALL_OFFSETS
	.align		4
        /*0194*/ 	.byte	0x04, 0x46
        /*0196*/ 	.short	(.L_427 - .L_426)


	//   ....[0]....
.L_426:
        /*0198*/ 	.word	0x00000370


	//   ....[1]....
        /*019c*/ 	.word	0x00000470


	//   ....[2]....
        /*01a0*/ 	.word	0x00000610


	//   ....[3]....
        /*01a4*/ 	.word	0x000008d0


	//   ....[4]....
        /*01a8*/ 	.word	0x000009d0


	//   ....[5]....
        /*01ac*/ 	.word	0x00000b70


	//   ....[6]....
        /*01b0*/ 	.word	0x00000ee0


	//   ....[7]....
        /*01b4*/ 	.word	0x00000fe0


	//   ....[8]....
        /*01b8*/ 	.word	0x00001190


	//   ....[9]....
        /*01bc*/ 	.word	0x000035b0


	//   ....[10]....
        /*01c0*/ 	.word	0x000036b0


	//   ....[11]....
        /*01c4*/ 	.word	0x00003850


	//   ....[12]....
        /*01c8*/ 	.word	0x00003bc0


	//   ....[13]....
        /*01cc*/ 	.word	0x00003cc0


	//   ....[14]....
        /*01d0*/ 	.word	0x00003e70


	//----- nvinfo : EIATTR_EXIT_INSTR_OFFSETS
	.align		4
.L_427:
        /*01d4*/ 	.byte	0x04, 0x1c
        /*01d6*/ 	.short	(.L_429 - .L_428)


	//   ....[0]....
.L_428:
        /*01d8*/ 	.word	0x000000c0


	//   ....[1]....
        /*01dc*/ 	.word	0x00000650


	//   ....[2]....
        /*01e0*/ 	.word	0x00003330


	//   ....[3]....
        /*01e4*/ 	.word	0x00004150


	//----- nvinfo : EIATTR_CRS_STACK_SIZE
	.align		4
.L_429:
        /*01e8*/ 	.byte	0x04, 0x1e
        /*01ea*/ 	.short	(.L_431 - .L_430)
.L_430:
        /*01ec*/ 	.word	0x00000000


	//----- nvinfo : EIATTR_CBANK_PARAM_SIZE
	.align		4
.L_431:
        /*01f0*/ 	.byte	0x03, 0x19
        /*01f2*/ 	.short	0x007c


	//----- nvinfo : EIATTR_PARAM_CBANK
	.align		4
        /*01f4*/ 	.byte	0x04, 0x0a
        /*01f6*/ 	.short	(.L_433 - .L_432)
	.align		4
.L_432:
        /*01f8*/ 	.word	index@(.nv.constant0._Z49run_single_step_vectorvertex_embedding_per_vertexILm1EEvPviP3CSRS0_S0_PiS0_S3_PV13BUFFER_STATUSS0_S3_S6_PViS3_S3_i)
        /*01fc*/ 	.short	0x0380
        /*01fe*/ 	.short	0x007c


	//----- nvinfo : EIATTR_SW_WAR
	.align		4
.L_433:
        /*0200*/ 	.byte	0x04, 0x36
        /*0202*/ 	.short	(.L_435 - .L_434)
.L_434:
        /*0204*/ 	.word	0x00000008
.L_435:


//--------------------- .nv.info._Z12print_kernelv --------------------------
	.section	.nv.info._Z12print_kernelv,"",@"SHT_CUDA_INFO"
	.sectionflags	@""
	.align	4


	//----- nvinfo : EIATTR_CUDA_API_VERSION
	.align		4
        /*0000*/ 	.byte	0x04, 0x37
        /*0002*/ 	.short	(.L_437 - .L_436)
.L_436:
        /*0004*/ 	.word	0x00000082


	//----- nvinfo : EIATTR_SPARSE_MMA_MASK
	.align		4
.L_437:
        /*0008*/ 	.byte	0x03, 0x50
        /*000a*/ 	.short	0x0000


	//----- nvinfo : EIATTR_MAXREG_COUNT
	.align		4
        /*000c*/ 	.byte	0x03, 0x1b
        /*000e*/ 	.short	0x00ff


	//----- nvinfo : EIATTR_EXTERNS
	.align		4
        /*0010*/ 	.byte	0x04, 0x0f
        /*0012*/ 	.short	(.L_439 - .L_438)


	//   ....[0]....
	.align		4
.L_438:
        /*0014*/ 	.word	index@(vprintf)


	//----- nvinfo : EIATTR_MERCURY_ISA_VERSION
	.align		4
.L_439:
        /*0018*/ 	.byte	0x03, 0x5f
        /*001a*/ 	.short	0x0101


	//----- nvinfo : EIATTR_VRC_CTA_INIT_COUNT
	.align		4
        /*001c*/ 	.byte	0x02, 0x4a
	.zero		1
	.zero		1


	//----- nvinfo : EIATTR_SYSCALL_OFFSETS
	.align		4
        /*0020*/ 	.byte	0x04, 0x46
        /*0022*/ 	.short	(.L_441 - .L_440)


	//   ....[0]....
.L_440:
        /*0024*/ 	.word	0x000000f0


	//----- nvinfo : EIATTR_EXIT_INSTR_OFFSETS
	.align		4
.L_441:
        /*0028*/ 	.byte	0x04, 0x1c
        /*002a*/ 	.short	(.L_443 - .L_442)


	//   ....[0]....
.L_442:
        /*002c*/ 	.word	0x00000100


	//----- nvinfo : EIATTR_SW_WAR
	.align		4
.L_443:
        /*0030*/ 	.byte	0x04, 0x36
        /*0032*/ 	.short	(.L_445 - .L_444)
.L_444:
        /*0034*/ 	.word	0x00000008
.L_445:


//--------------------- .nv.callgraph             --------------------------
	.section	.nv.callgraph,"",@"SHT_CUDA_CALLGRAPH"
	.align	4
	.sectionentsize	8
	.align		4
        /*0000*/ 	.word	0x00000000
	.align		4
        /*0004*/ 	.word	0xffffffff
	.align		4
        /*0008*/ 	.word	index@(_Z38run_single_step_vectorvertex_embeddingILm8EEvPviP3CSRS0_PiS0_S3_PV13BUFFER_STATUSS0_S3_S6_PVii)
	.align		4
        /*000c*/ 	.word	index@(__assertfail)
	.align		4
        /*0010*/ 	.word	index@(_Z38run_single_step_vectorvertex_embeddingILm8EEvPviP3CSRS0_PiS0_S3_PV13BUFFER_STATUSS0_S3_S6_PVii)
	.align		4
        /*0014*/ 	.word	index@(vprintf)
	.align		4
        /*0018*/ 	.word	index@(_Z38run_single_step_vectorvertex_embeddingILm7EEvPviP3CSRS0_PiS0_S3_PV13BUFFER_STATUSS0_S3_S6_PVii)
	.align		4
        /*001c*/ 	.word	index@(__assertfail)
	.align		4
        /*0020*/ 	.word	index@(_Z38run_single_step_vectorvertex_embeddingILm7EEvPviP3CSRS0_PiS0_S3_PV13BUFFER_STATUSS0_S3_S6_PVii)
	.align		4
        /*0024*/ 	.word	index@(vprintf)
	.align		4
        /*0028*/ 	.word	index@(_Z49run_single_step_vectorvertex_embedding_per_vertexILm6EEvPviP3CSRS0_S0_PiS0_S3_PV13BUFFER_STATUSS0_S3_S6_PViS3_S3_i)
	.align		4
        /*002c*/ 	.word	index@(__assertfail)
	.align		4
        /*0030*/ 	.word	index@(_Z49run_single_step_vectorvertex_embedding_per_vertexILm6EEvPviP3CSRS0_S0_PiS0_S3_PV13BUFFER_STATUSS0_S3_S6_PViS3_S3_i)
	.align		4
        /*0034*/ 	.word	index@(vprintf)
	.align		4
        /*0038*/ 	.word	index@(_Z49run_single_step_vectorvertex_embedding_per_vertexILm5EEvPviP3CSRS0_S0_PiS0_S3_PV13BUFFER_STATUSS0_S3_S6_PViS3_S3_i)
	.align		4
        /*003c*/ 	.word	index@(__assertfail)
	.align		4
        /*0040*/ 	.word	index@(_Z49run_single_step_vectorvertex_embedding_per_vertexILm5EEvPviP3CSRS0_S0_PiS0_S3_PV13BUFFER_STATUSS0_S3_S6_PViS3_S3_i)
	.align		4
        /*0044*/ 	.word	index@(vprintf)
	.align		4
        /*0048*/ 	.word	index@(_Z49run_single_step_vectorvertex_embedding_per_vertexILm4EEvPviP3CSRS0_S0_PiS0_S3_PV13BUFFER_STATUSS0_S3_S6_PViS3_S3_i)
	.align		4
        /*004c*/ 	.word	index@(__assertfail)
	.align		4
        /*0050*/ 	.word	index@(_Z49run_single_step_vectorvertex_embedding_per_vertexILm4EEvPviP3CSRS0_S0_PiS0_S3_PV13BUFFER_STATUSS0_S3_S6_PViS3_S3_i)
	.align		4
        /*0054*/ 	.word	index@(vprintf)
	.align		4
        /*0058*/ 	.word	index@(_Z49run_single_step_vectorvertex_embedding_per_vertexILm3EEvPviP3CSRS0_S0_PiS0_S3_PV13BUFFER_STATUSS0_S3_S6_PViS3_S3_i)
	.align		4
        /*005c*/ 	.word	index@(__assertfail)
	.align		4
        /*0060*/ 	.word	index@(_Z49run_single_step_vectorvertex_embedding_per_vertexILm3EEvPviP3CSRS0_S0_PiS0_S3_PV13BUFFER_STATUSS0_S3_S6_PViS3_S3_i)
	.align		4
        /*0064*/ 	.word	index@(vprintf)
	.align		4
        /*0068*/ 	.word	index@(_Z49run_single_step_vectorvertex_embedding_per_vertexILm2EEvPviP3CSRS0_S0_PiS0_S3_PV13BUFFER_STATUSS0_S3_S6_PViS3_S3_i)
	.align		4
        /*006c*/ 	.word	index@(__assertfail)
	.align		4
        /*0070*/ 	.word	index@(_Z49run_single_step_vectorvertex_embedding_per_vertexILm2EEvPviP3CSRS0_S0_PiS0_S3_PV13BUFFER_STATUSS0_S3_S6_PViS3_S3_i)
	.align		4
        /*0074*/ 	.word	index@(vprintf)
	.align		4
        /*0078*/ 	.word	index@(_Z49run_single_step_vectorvertex_embedding_per_vertexILm1EEvPviP3CSRS0_S0_PiS0_S3_PV13BUFFER_STATUSS0_S3_S6_PViS3_S3_i)
	.align		4
        /*007c*/ 	.word	index@(__assertfail)
	.align		4
        /*0080*/ 	.word	index@(_Z49run_single_step_vectorvertex_embedding_per_vertexILm1EEvPviP3CSRS0_S0_PiS0_S3_PV13BUFFER_STATUSS0_S3_S6_PViS3_S3_i)
	.align		4
        /*0084*/ 	.word	index@(vprintf)
	.align		4
        /*0088*/ 	.word	index@(_Z12print_kernelv)
	.align		4
        /*008c*/ 	.word	index@(vprintf)
	.align		4
        /*0090*/ 	.word	0x00000000
	.align		4
        /*0094*/ 	.word	0xfffffffe
	.align		4
        /*0098*/ 	.word	0x00000000
	.align		4
        /*009c*/ 	.word	0xfffffffd
	.align		4
        /*00a0*/ 	.word	0x00000000
	.align		4
        /*00a4*/ 	.word	0xfffffffc


//--------------------- .nv.constant4             --------------------------
	.section	.nv.constant4,"a",@progbits
	.align	8
	.align		8
.nv.constant4:
        /*0000*/ 	.dword	vprintf
	.align		8
        /*0008*/ 	.dword	__assertfail
	.align		8
        /*0010*/ 	.dword	__unnamed_1
	.align		8
        /*0018*/ 	.dword	__unnamed_2
	.align		8
        /*0020*/ 	.dword	__unnamed_3
	.align		8
        /*0028*/ 	.dword	__unnamed_4
	.align		8
        /*0030*/ 	.dword	$str$3
	.align		8
        /*0038*/ 	.dword	$str$5
	.align		8
        /*0040*/ 	.dword	$str$9
	.align		8
        /*0048*/ 	.dword	$str$10
	.align		8
        /*0050*/ 	.dword	$str$11
	.align		8
        /*0058*/ 	.dword	$str$15


//--------------------- .text._Z38run_single_step_vectorvertex_embeddingILm8EEvPviP3CSRS0_PiS0_S3_PV13BUFFER_STATUSS0_S3_S6_PVii --------------------------
	.section	.text._Z38run_single_step_vectorvertex_embeddingILm8EEvPviP3CSRS0_PiS0_S3_PV13BUFFER_STATUSS0_S3_S6_PVii,"ax",@progbits
	.align	128
        .global         _Z38run_single_step_vectorvertex_embeddingILm8EEvPviP3CSRS0_PiS0_S3_PV13BUFFER_STATUSS0_S3_S6_PVii
        .type           _Z38run_single_step_vectorvertex_embeddingILm8EEvPviP3CSRS0_PiS0_S3_PV13BUFFER_STATUSS0_S3_S6_PVii,@function
        .size           _Z38run_single_step_vectorvertex_embeddingILm8EEvPviP3CSRS0_PiS0_S3_PV13BUFFER_STATUSS0_S3_S6_PVii,(.L_x_1620 - _Z38run_single_step_vectorvertex_embeddingILm8EEvPviP3CSRS0_PiS0_S3_PV13BUFFER_STATUSS0_S3_S6_PVii)
        .other          _Z38run_single_step_vectorvertex_embeddingILm8EEvPviP3CSRS0_PiS0_S3_PV13BUFFER_STATUSS0_S3_S6_PVii,@"STO_CUDA_ENTRY STV_DEFAULT"
_Z38run_single_step_vectorvertex_embeddingILm8EEvPviP3CSRS0_PiS0_S3_PV13BUFFER_STATUSS0_S3_S6_PVii:
.text._Z38run_single_step_vectorvertex_embeddingILm8EEvPviP3CSRS0_PiS0_S3_PV13BUFFER_STATUSS0_S3_S6_PVii:
[----:B------:R-:W0:Y:S01]  /*0000*/  LDC R1, c[0x0][0x37c] ;  /* 0x0000df00ff017b82 */ /* 0x000e220000000800 */
[----:B------:R-:W1:Y:S01]  /*0010*/  S2R R3, SR_TID.X ;  /* 0x0000000000037919 */ /* 0x000e620000002100 */
[----:B------:R-:W2:Y:S06]  /*0020*/  LDCU UR5, c[0x0][0x2fc] ;  /* 0x00005f80ff0577ac */ /* 0x000eac0008000800 */
[----:B------:R-:W1:Y:S01]  /*0030*/  S2UR UR6, SR_CTAID.X ;  /* 0x00000000000679c3 */ /* 0x000e620000002500 */
[----:B0-----:R-:W-:Y:S01]  /*0040*/  VIADD R1, R1, 0xffffffd0 ;  /* 0xffffffd001017836 */ /* 0x001fe20000000000 */
[----:B------:R-:W0:Y:S01]  /*0050*/  LDCU UR7, c[0x0][0x388] ;  /* 0x00007100ff0777ac */ /* 0x000e220008000800 */
[----:B------:R-:W3:Y:S05]  /*0060*/  LDCU UR4, c[0x0][0x2f8] ;  /* 0x00005f00ff0477ac */ /* 0x000eea0008000800 */
[----:B------:R-:W1:Y:S01]  /*0070*/  LDC R28, c[0x0][0x360] ;  /* 0x0000d800ff1c7b82 */ /* 0x000e620000000800 */
[----:B---3--:R-:W-:-:S05]  /*0080*/  IADD3 R23, P1, PT, R1, UR4, RZ ;  /* 0x0000000401177c10 */ /* 0x008fca000ff3e0ff */
[----:B--2---:R-:W-:Y:S02]  /*0090*/  IMAD.X R22, RZ, RZ, UR5, P1 ;  /* 0x00000005ff167e24 */ /* 0x004fe400088e06ff */
[----:B-1----:R-:W-:-:S05]  /*00a0*/  IMAD R28, R28, UR6, R3 ;  /* 0x000000061c1c7c24 */ /* 0x002fca000f8e0203 */
[----:B0-----:R-:W-:-:S13]  /*00b0*/  ISETP.GE.AND P0, PT, R28, UR7, PT ;  /* 0x000000071c007c0c */ /* 0x001fda000bf06270 */
[----:B------:R-:W-:Y:S05]  /*00c0*/  @P0 EXIT ;  /* 0x000000000000094d */ /* 0x000fea0003800000 */
[----:B------:R-:W0:Y:S01]  /*00d0*/  LDCU UR4, c[0x0][0x3e0] ;  /* 0x00007c00ff0477ac */ /* 0x000e220008000800 */
[----:B------:R-:W-:Y:S01]  /*00e0*/  VIADD R27, R1, 0x8 ;  /* 0x00000008011b7836 */ /* 0x000fe20000000000 */
[----:B------:R-:W1:Y:S01]  /*00f0*/  LDCU.64 UR36, c[0x0][0x358] ;  /* 0x00006b00ff2477ac */ /* 0x000e620008000a00 */
[----:B0-----:R-:W-:-:S09]  /*0100*/  UISETP.NE.AND UP0, UPT, UR4, URZ, UPT ;  /* 0x000000ff0400728c */ /* 0x001fd2000bf05270 */
[----:B-1----:R-:W-:Y:S05]  /*0110*/  BRA.U UP0, `(.L_x_0) ;  /* 0x0000003d00ec7547 */ /* 0x002fea000b800000 */
[----:B------:R-:W0:Y:S02]  /*0120*/  LDC.64 R2, c[0x0][0x380] ;  /* 0x0000e000ff027b82 */ /* 0x000e240000000a00 */
[----:B0-----:R-:W-:-:S05]  /*0130*/  IMAD.WIDE R28, R28, 0x24, R2 ;  /* 0x000000241c1c7825 */ /* 0x001fca00078e0202 */
[----:B------:R-:W2:Y:S01]  /*0140*/  LDG.E R2, desc[UR36][R28.64+0x20] ;  /* 0x000020241c027981 */ /* 0x000ea2000c1e1900 */
[----:B------:R-:W-:Y:S03]  /*0150*/  BSSY.RECONVERGENT B0, `(.L_x_1) ;  /* 0x00000e9000007945 */ /* 0x000fe60003800200 */
[----:B------:R0:W-:Y:S01]  /*0160*/  STL [R1+0x2c], RZ ;  /* 0x00002cff01007387 */ /* 0x0001e20000100800 */
[----:B--2---:R-:W-:-:S13]  /*0170*/  ISETP.NE.AND P0, PT, R2, RZ, PT ;  /* 0x000000ff0200720c */ /* 0x004fda0003f05270 */
[----:B0-----:R-:W-:Y:S05]  /*0180*/  @!P0 BRA `(.L_x_2) ;  /* 0x0000000c00948947 */ /* 0x001fea0003800000 */
[C---:B------:R-:W-:Y:S01]  /*0190*/  ISETP.GE.U32.AND P0, PT, R2.reuse, 0x4, PT ;  /* 0x000000040200780c */ /* 0x040fe20003f06070 */
[----:B------:R-:W-:Y:S01]  /*01a0*/  BSSY.RECONVERGENT B1, `(.L_x_3) ;  /* 0x00000d5000017945 */ /* 0x000fe20003800200 */
[----:B------:R-:W-:Y:S01]  /*01b0*/  HFMA2 R0, -RZ, RZ, 0, 0 ;  /* 0x00000000ff007431 */ /* 0x000fe200000001ff */
[----:B------:R-:W-:-:S10]  /*01c0*/  LOP3.LUT R13, R2, 0x3, RZ, 0xc0, !PT ;  /* 0x00000003020d7812 */ /* 0x000fd400078ec0ff */
[----:B------:R-:W-:Y:S05]  /*01d0*/  @!P0 BRA `(.L_x_4) ;  /* 0x0000000c00448947 */ /* 0x000fea0003800000 */
[----:B------:R-:W-:Y:S01]  /*01e0*/  LOP3.LUT R0, R2, 0xfffffffc, RZ, 0xc0, !PT ;  /* 0xfffffffc02007812 */ /* 0x000fe200078ec0ff */
[----:B------:R-:W-:Y:S01]  /*01f0*/  BSSY.RELIABLE B2, `(.L_x_5) ;  /* 0x00000b3000027945 */ /* 0x000fe20003800100 */
[----:B------:R-:W-:Y:S02]  /*0200*/  IMAD.MOV.U32 R5, RZ, RZ, RZ ;  /* 0x000000ffff057224 */ /* 0x000fe400078e00ff */
[----:B------:R-:W-:-:S13]  /*0210*/  ISETP.GT.AND P0, PT, R0, RZ, PT ;  /* 0x000000ff0000720c */ /* 0x000fda0003f04270 */
[----:B------:R-:W-:Y:S05]  /*0220*/  @!P0 BRA `(.L_x_6) ;  /* 0x0000000800bc8947 */ /* 0x000fea0003800000 */
[----:B------:R-:W-:Y:S01]  /*0230*/  IMAD.IADD R2, R0, 0x1, -R5 ;  /* 0x0000000100027824 */ /* 0x000fe200078e0a05 */
[----:B------:R-:W-:Y:S01]  /*0240*/  BSSY.RECONVERGENT B3, `(.L_x_7) ;  /* 0x0000070000037945 */ /* 0x000fe20003800200 */
[----:B------:R-:W-:-:S03]  /*0250*/  PLOP3.LUT P0, PT, PT, PT, PT, 0x80, 0x8 ;  /* 0x000000000008781c */ /* 0x000fc60003f0f070 */
[----:B------:R-:W-:-:S13]  /*0260*/  ISETP.GT.AND P1, PT, R2, 0xc, PT ;  /* 0x0000000c0200780c */ /* 0x000fda0003f24270 */
[----:B------:R-:W-:Y:S05]  /*0270*/  @!P1 BRA `(.L_x_8) ;  /* 0x0000000400b09947 */ /* 0x000fea0003800000 */
[----:B------:R-:W-:Y:S01]  /*0280*/  PLOP3.LUT P0, PT, PT, PT, PT, 0x8, 0x80 ;  /* 0x000000000080781c */ /* 0x000fe20003f0e170 */
[----:B------:R-:W-:-:S12]  /*0290*/  VIADD R18, R0, 0xfffffff4 ;  /* 0xfffffff400127836 */ /* 0x000fd80000000000 */
.L_x_9:
[----:B0-----:R-:W2:Y:S01]  /*02a0*/  LDL R8, [R1+0x2c] ;  /* 0x00002c0001087983 */ /* 0x001ea20000100800 */
[----:B------:R-:W-:-:S05]  /*02b0*/  IMAD.WIDE.U32 R2, R5, 0x4, R28 ;  /* 0x0000000405027825 */ /* 0x000fca00078e001c */
[----:B------:R-:W3:Y:S01]  /*02c0*/  LDG.E R4, desc[UR36][R2.64] ;  /* 0x0000002402047981 */ /* 0x000ee2000c1e1900 */
[C---:B--2---:R-:W-:Y:S01]  /*02d0*/  IADD3 R6, PT, PT, R8.reuse, 0x1, RZ ;  /* 0x0000000108067810 */ /* 0x044fe20007ffe0ff */
[----:B------:R-:W-:Y:S02]  /*02e0*/  IMAD R7, R8, 0x4, R27 ;  /* 0x0000000408077824 */ /* 0x000fe400078e021b */
[----:B------:R-:W2:Y:S04]  /*02f0*/  LDG.E R8, desc[UR36][R2.64+0x4] ;  /* 0x0000042402087981 */ /* 0x000ea8000c1e1900 */
[----:B------:R-:W-:Y:S04]  /*0300*/  STL [R1+0x2c], R6 ;  /* 0x00002c0601007387 */ /* 0x000fe80000100800 */
[----:B---3--:R0:W-:Y:S04]  /*0310*/  STL [R7], R4 ;  /* 0x0000000407007387 */ /* 0x0081e80000100800 */
[----:B------:R-:W3:Y:S04]  /*0320*/  LDL R10, [R1+0x2c] ;  /* 0x00002c00010a7983 */ /* 0x000ee80000100800 */
[----:B0-----:R-:W4:Y:S01]  /*0330*/  LDG.E R4, desc[UR36][R2.64+0xc] ;  /* 0x00000c2402047981 */ /* 0x001f22000c1e1900 */
[----:B---3--:R-:W-:-:S02]  /*0340*/  VIADD R12, R10, 0x1 ;  /* 0x000000010a0c7836 */ /* 0x008fc40000000000 */
[--C-:B------:R-:W-:Y:S02]  /*0350*/  IMAD R9, R10, 0x4, R27.reuse ;  /* 0x000000040a097824 */ /* 0x100fe400078e021b */
[----:B------:R-:W3:Y:S04]  /*0360*/  LDG.E R10, desc[UR36][R2.64+0x8] ;  /* 0x00000824020a7981 */ /* 0x000ee8000c1e1900 */
[----:B------:R0:W-:Y:S04]  /*0370*/  STL [R1+0x2c], R12 ;  /* 0x00002c0c01007387 */ /* 0x0001e80000100800 */
[----:B--2---:R1:W-:Y:S04]  /*0380*/  STL [R9], R8 ;  /* 0x0000000809007387 */ /* 0x0043e80000100800 */
[----:B------:R-:W2:Y:S02]  /*0390*/  LDL R14, [R1+0x2c] ;  /* 0x00002c00010e7983 */ /* 0x000ea40000100800 */
[C---:B--2---:R-:W-:Y:S01]  /*03a0*/  IADD3 R16, PT, PT, R14.reuse, 0x1, RZ ;  /* 0x000000010e107810 */ /* 0x044fe20007ffe0ff */
[----:B------:R-:W-:-:S04]  /*03b0*/  IMAD R11, R14, 0x4, R27 ;  /* 0x000000040e0b7824 */ /* 0x000fc800078e021b */
[----:B------:R-:W-:Y:S04]  /*03c0*/  STL [R1+0x2c], R16 ;  /* 0x00002c1001007387 */ /* 0x000fe80000100800 */
[----:B---3--:R-:W-:Y:S04]  /*03d0*/  STL [R11], R10 ;  /* 0x0000000a0b007387 */ /* 0x008fe80000100800 */
[----:B------:R-:W2:Y:S01]  /*03e0*/  LDL R6, [R1+0x2c] ;  /* 0x00002c0001067983 */ /* 0x000ea20000100800 */
[----:B------:R-:W-:Y:S01]  /*03f0*/  IADD3 R7, PT, PT, R5, 0x4, RZ ;  /* 0x0000000405077810 */ /* 0x000fe20007ffe0ff */
[----:B--2---:R-:W-:-:S02]  /*0400*/  VIADD R14, R6, 0x1 ;  /* 0x00000001060e7836 */ /* 0x004fc40000000000 */
[----:B------:R-:W-:-:S03]  /*0410*/  IMAD R15, R6, 0x4, R27 ;  /* 0x00000004060f7824 */ /* 0x000fc600078e021b */
[----:B------:R-:W-:Y:S01]  /*0420*/  STL [R1+0x2c], R14 ;  /* 0x00002c0e01007387 */ /* 0x000fe20000100800 */
[----:B------:R-:W-:-:S03]  /*0430*/  IMAD.WIDE.U32 R6, R7, 0x4, R28 ;  /* 0x0000000407067825 */ /* 0x000fc600078e001c */
[----:B----4-:R2:W-:Y:S04]  /*0440*/  STL [R15], R4 ;  /* 0x000000040f007387 */ /* 0x0105e80000100800 */
[----:B0-----:R-:W3:Y:S04]  /*0450*/  LDL R12, [R1+0x2c] ;  /* 0x00002c00010c7983 */ /* 0x001ee80000100800 */
[----:B-1----:R-:W4:Y:S04]  /*0460*/  LDG.E R8, desc[UR36][R6.64] ;  /* 0x0000002406087981 */ /* 0x002f28000c1e1900 */
[----:B------:R-:W5:Y:S04]  /*0470*/  LDG.E R2, desc[UR36][R6.64+0x4] ;  /* 0x0000042406027981 */ /* 0x000f68000c1e1900 */
[----:B--2---:R-:W2:Y:S01]  /*0480*/  LDG.E R4, desc[UR36][R6.64+0x8] ;  /* 0x0000082406047981 */ /* 0x004ea2000c1e1900 */
[----:B---3--:R-:W-:-:S02]  /*0490*/  VIADD R10, R12, 0x1 ;  /* 0x000000010c0a7836 */ /* 0x008fc40000000000 */
[----:B------:R-:W-:-:S03]  /*04a0*/  IMAD R9, R12, 0x4, R27 ;  /* 0x000000040c097824 */ /* 0x000fc600078e021b */
[----:B------:R-:W-:Y:S04]  /*04b0*/  STL [R1+0x2c], R10 ;  /* 0x00002c0a01007387 */ /* 0x000fe80000100800 */
[----:B----4-:R0:W-:Y:S04]  /*04c0*/  STL [R9], R8 ;  /* 0x0000000809007387 */ /* 0x0101e80000100800 */
[----:B------:R-:W3:Y:S04]  /*04d0*/  LDL R12, [R1+0x2c] ;  /* 0x00002c00010c7983 */ /* 0x000ee80000100800 */
[----:B0-----:R-:W4:Y:S01]  /*04e0*/  LDG.E R8, desc[UR36][R6.64+0xc] ;  /* 0x00000c2406087981 */ /* 0x001f22000c1e1900 */
[C---:B---3--:R-:W-:Y:S01]  /*04f0*/  VIADD R14, R12.reuse, 0x1 ;  /* 0x000000010c0e7836 */ /* 0x048fe20000000000 */
[----:B------:R-:W-:-:S04]  /*0500*/  LEA R3, R12, R27, 0x2 ;  /* 0x0000001b0c037211 */ /* 0x000fc800078e10ff */
[----:B------:R-:W-:Y:S04]  /*0510*/  STL [R1+0x2c], R14 ;  /* 0x00002c0e01007387 */ /* 0x000fe80000100800 */
[----:B-----5:R0:W-:Y:S04]  /*0520*/  STL [R3], R2 ;  /* 0x0000000203007387 */ /* 0x0201e80000100800 */
[----:B------:R-:W3:Y:S02]  /*0530*/  LDL R12, [R1+0x2c] ;  /* 0x00002c00010c7983 */ /* 0x000ee40000100800 */
[----:B---3--:R-:W-:-:S02]  /*0540*/  VIADD R16, R12, 0x1 ;  /* 0x000000010c107836 */ /* 0x008fc40000000000 */
[----:B------:R-:W-:-:S03]  /*0550*/  IMAD R11, R12, 0x4, R27 ;  /* 0x000000040c0b7824 */ /* 0x000fc600078e021b */
[----:B------:R-:W-:Y:S04]  /*0560*/  STL [R1+0x2c], R16 ;  /* 0x00002c1001007387 */ /* 0x000fe80000100800 */
[----:B--2---:R-:W-:Y:S04]  /*0570*/  STL [R11], R4 ;  /* 0x000000040b007387 */ /* 0x004fe80000100800 */
[----:B------:R-:W2:Y:S01]  /*0580*/  LDL R10, [R1+0x2c] ;  /* 0x00002c00010a7983 */ /* 0x000ea20000100800 */
[----:B0-----:R-:W-:-:S04]  /*0590*/  VIADD R3, R5, 0x8 ;  /* 0x0000000805037836 */ /* 0x001fc80000000000 */
[----:B------:R-:W-:-:S05]  /*05a0*/  IMAD.WIDE.U32 R2, R3, 0x4, R28 ;  /* 0x0000000403027825 */ /* 0x000fca00078e001c */
[----:B------:R-:W3:Y:S01]  /*05b0*/  LDG.E R6, desc[UR36][R2.64+0x4] ;  /* 0x0000042402067981 */ /* 0x000ee2000c1e1900 */
[C---:B--2---:R-:W-:Y:S01]  /*05c0*/  VIADD R12, R10.reuse, 0x1 ;  /* 0x000000010a0c7836 */ /* 0x044fe20000000000 */
[----:B------:R-:W-:Y:S02]  /*05d0*/  LEA R9, R10, R27, 0x2 ;  /* 0x0000001b0a097211 */ /* 0x000fe400078e10ff */
[----:B------:R-:W2:Y:S04]  /*05e0*/  LDG.E R10, desc[UR36][R2.64] ;  /* 0x00000024020a7981 */ /* 0x000ea8000c1e1900 */
[----:B------:R-:W-:Y:S04]  /*05f0*/  STL [R1+0x2c], R12 ;  /* 0x00002c0c01007387 */ /* 0x000fe80000100800 */
[----:B----4-:R0:W-:Y:S04]  /*0600*/  STL [R9], R8 ;  /* 0x0000000809007387 */ /* 0x0101e80000100800 */
[----:B------:R-:W4:Y:S04]  /*0610*/  LDL R14, [R1+0x2c] ;  /* 0x00002c00010e7983 */ /* 0x000f280000100800 */
[----:B0-----:R-:W5:Y:S01]  /*0620*/  LDG.E R8, desc[UR36][R2.64+0x8] ;  /* 0x0000082402087981 */ /* 0x001f62000c1e1900 */
[----:B----4-:R-:W-:-:S02]  /*0630*/  VIADD R4, R14, 0x1 ;  /* 0x000000010e047836 */ /* 0x010fc40000000000 */
[----:B------:R-:W-:-:S03]  /*0640*/  IMAD R11, R14, 0x4, R27 ;  /* 0x000000040e0b7824 */ /* 0x000fc600078e021b */
[----:B------:R0:W-:Y:S04]  /*0650*/  STL [R1+0x2c], R4 ;  /* 0x00002c0401007387 */ /* 0x0001e80000100800 */
[----:B--2---:R1:W-:Y:S04]  /*0660*/  STL [R11], R10 ;  /* 0x0000000a0b007387 */ /* 0x0043e80000100800 */
[----:B------:R-:W2:Y:S04]  /*0670*/  LDL R14, [R1+0x2c] ;  /* 0x00002c00010e7983 */ /* 0x000ea80000100800 */
[----:B0-----:R-:W4:Y:S01]  /*0680*/  LDG.E R4, desc[UR36][R2.64+0xc] ;  /* 0x00000c2402047981 */ /* 0x001f22000c1e1900 */
[C---:B--2---:R-:W-:Y:S01]  /*0690*/  IADD3 R12, PT, PT, R14.reuse, 0x1, RZ ;  /* 0x000000010e0c7810 */ /* 0x044fe20007ffe0ff */
[----:B------:R-:W-:-:S04]  /*06a0*/  IMAD R7, R14, 0x4, R27 ;  /* 0x000000040e077824 */ /* 0x000fc800078e021b */
[----:B------:R-:W-:Y:S04]  /*06b0*/  STL [R1+0x2c], R12 ;  /* 0x00002c0c01007387 */ /* 0x000fe80000100800 */
[----:B---3--:R0:W-:Y:S04]  /*06c0*/  STL [R7], R6 ;  /* 0x0000000607007387 */ /* 0x0081e80000100800 */
[----:B------:R-:W2:Y:S02]  /*06d0*/  LDL R14, [R1+0x2c] ;  /* 0x00002c00010e7983 */ /* 0x000ea40000100800 */
[----:B--2---:R-:W-:-:S02]  /*06e0*/  VIADD R16, R14, 0x1 ;  /* 0x000000010e107836 */ /* 0x004fc40000000000 */
[----:B------:R-:W-:-:S03]  /*06f0*/  IMAD R9, R14, 0x4, R27 ;  /* 0x000000040e097824 */ /* 0x000fc600078e021b */
[----:B------:R-:W-:Y:S04]  /*0700*/  STL [R1+0x2c], R16 ;  /* 0x00002c1001007387 */ /* 0x000fe80000100800 */
[----:B-----5:R-:W-:Y:S04]  /*0710*/  STL [R9], R8 ;  /* 0x0000000809007387 */ /* 0x020fe80000100800 */
[----:B-1----:R-:W2:Y:S01]  /*0720*/  LDL R10, [R1+0x2c] ;  /* 0x00002c00010a7983 */ /* 0x002ea20000100800 */
[----:B0-----:R-:W-:-:S04]  /*0730*/  VIADD R7, R5, 0xc ;  /* 0x0000000c05077836 */ /* 0x001fc80000000000 */
[----:B------:R-:W-:-:S05]  /*0740*/  IMAD.WIDE.U32 R6, R7, 0x4, R28 ;  /* 0x0000000407067825 */ /* 0x000fca00078e001c */
[----:B------:R-:W3:Y:S01]  /*0750*/  LDG.E R2, desc[UR36][R6.64+0x4] ;  /* 0x0000042406027981 */ /* 0x000ee2000c1e1900 */
[C---:B--2---:R-:W-:Y:S01]  /*0760*/  IADD3 R14, PT, PT, R10.reuse, 0x1, RZ ;  /* 0x000000010a0e7810 */ /* 0x044fe20007ffe0ff */
[----:B------:R-:W-:Y:S02]  /*0770*/  IMAD R11, R10, 0x4, R27 ;  /* 0x000000040a0b7824 */ /* 0x000fe400078e021b */
[----:B------:R-:W2:Y:S04]  /*0780*/  LDG.E R10, desc[UR36][R6.64] ;  /* 0x00000024060a7981 */ /* 0x000ea8000c1e1900 */
[----:B------:R-:W-:Y:S04]  /*0790*/  STL [R1+0x2c], R14 ;  /* 0x00002c0e01007387 */ /* 0x000fe80000100800 */
[----:B----4-:R0:W-:Y:S04]  /*07a0*/  STL [R11], R4 ;  /* 0x000000040b007387 */ /* 0x0101e80000100800 */
[----:B------:R-:W4:Y:S04]  /*07b0*/  LDL R12, [R1+0x2c] ;  /* 0x00002c00010c7983 */ /* 0x000f280000100800 */
[----:B0-----:R-:W5:Y:S01]  /*07c0*/  LDG.E R4, desc[UR36][R6.64+0x8] ;  /* 0x0000082406047981 */ /* 0x001f62000c1e1900 */
[C---:B----4-:R-:W-:Y:S01]  /*07d0*/  VIADD R8, R12.reuse, 0x1 ;  /* 0x000000010c087836 */ /* 0x050fe20000000000 */
[----:B------:R-:W-:-:S04]  /*07e0*/  LEA R9, R12, R27, 0x2 ;  /* 0x0000001b0c097211 */ /* 0x000fc800078e10ff */
[----:B------:R0:W-:Y:S04]  /*07f0*/  STL [R1+0x2c], R8 ;  /* 0x00002c0801007387 */ /* 0x0001e80000100800 */
[----:B--2---:R1:W-:Y:S04]  /*0800*/  STL [R9], R10 ;  /* 0x0000000a09007387 */ /* 0x0043e80000100800 */
[----:B------:R-:W2:Y:S04]  /*0810*/  LDL R12, [R1+0x2c] ;  /* 0x00002c00010c7983 */ /* 0x000ea80000100800 */
[----:B0-----:R-:W4:Y:S01]  /*0820*/  LDG.E R8, desc[UR36][R6.64+0xc] ;  /* 0x00000c2406087981 */ /* 0x001f22000c1e1900 */
[----:B--2---:R-:W-:-:S02]  /*0830*/  VIADD R14, R12, 0x1 ;  /* 0x000000010c0e7836 */ /* 0x004fc40000000000 */
[----:B------:R-:W-:-:S03]  /*0840*/  IMAD R3, R12, 0x4, R27 ;  /* 0x000000040c037824 */ /* 0x000fc600078e021b */
[----:B------:R0:W-:Y:S04]  /*0850*/  STL [R1+0x2c], R14 ;  /* 0x00002c0e01007387 */ /* 0x0001e80000100800 */
[----:B---3--:R0:W-:Y:S04]  /*0860*/  STL [R3], R2 ;  /* 0x0000000203007387 */ /* 0x0081e80000100800 */
[----:B------:R-:W2:Y:S02]  /*0870*/  LDL R12, [R1+0x2c] ;  /* 0x00002c00010c7983 */ /* 0x000ea40000100800 */
[C---:B--2---:R-:W-:Y:S01]  /*0880*/  VIADD R16, R12.reuse, 0x1 ;  /* 0x000000010c107836 */ /* 0x044fe20000000000 */
[----:B------:R-:W-:-:S04]  /*0890*/  LEA R11, R12, R27, 0x2 ;  /* 0x0000001b0c0b7211 */ /* 0x000fc800078e10ff */
[----:B------:R0:W-:Y:S04]  /*08a0*/  STL [R1+0x2c], R16 ;  /* 0x00002c1001007387 */ /* 0x0001e80000100800 */
[----:B-----5:R0:W-:Y:S04]  /*08b0*/  STL [R11], R4 ;  /* 0x000000040b007387 */ /* 0x0201e80000100800 */
[----:B-1----:R-:W2:Y:S01]  /*08c0*/  LDL R10, [R1+0x2c] ;  /* 0x00002c00010a7983 */ /* 0x002ea20000100800 */
[----:B------:R-:W-:-:S05]  /*08d0*/  VIADD R5, R5, 0x10 ;  /* 0x0000001005057836 */ /* 0x000fca0000000000 */
[----:B------:R-:W-:Y:S01]  /*08e0*/  ISETP.GE.AND P1, PT, R5, R18, PT ;  /* 0x000000120500720c */ /* 0x000fe20003f26270 */
[C---:B--2---:R-:W-:Y:S02]  /*08f0*/  VIADD R12, R10.reuse, 0x1 ;  /* 0x000000010a0c7836 */ /* 0x044fe40000000000 */
[----:B------:R-:W-:-:S03]  /*0900*/  IMAD R9, R10, 0x4, R27 ;  /* 0x000000040a097824 */ /* 0x000fc600078e021b */
[----:B------:R0:W-:Y:S04]  /*0910*/  STL [R1+0x2c], R12 ;  /* 0x00002c0c01007387 */ /* 0x0001e80000100800 */
[----:B----4-:R0:W-:Y:S03]  /*0920*/  STL [R9], R8 ;  /* 0x0000000809007387 */ /* 0x0101e60000100800 */
[----:B------:R-:W-:Y:S05]  /*0930*/  @!P1 BRA `(.L_x_9) ;  /* 0xfffffff800589947 */ /* 0x000fea000383ffff */
.L_x_8:
[----:B------:R-:W-:Y:S05]  /*0940*/  BSYNC.RECONVERGENT B3 ;  /* 0x0000000000037941 */ /* 0x000fea0003800200 */
.L_x_7:
[----:B0-----:R-:W-:Y:S01]  /*0950*/  IADD3 R2, PT, PT, R0, -R5, RZ ;  /* 0x8000000500027210 */ /* 0x001fe20007ffe0ff */
[----:B------:R-:W-:Y:S03]  /*0960*/  BSSY.RECONVERGENT B3, `(.L_x_10) ;  /* 0x0000038000037945 */ /* 0x000fe60003800200 */
[----:B------:R-:W-:-:S13]  /*0970*/  ISETP.GT.AND P1, PT, R2, 0x4, PT ;  /* 0x000000040200780c */ /* 0x000fda0003f24270 */
[----:B------:R-:W-:Y:S05]  /*0980*/  @!P1 BRA `(.L_x_11) ;  /* 0x0000000000d49947 */ /* 0x000fea0003800000 */
[----:B------:R-:W2:Y:S01]  /*0990*/  LDL R8, [R1+0x2c] ;  /* 0x00002c0001087983 */ /* 0x000ea20000100800 */
[----:B------:R-:W-:-:S05]  /*09a0*/  IMAD.WIDE.U32 R2, R5, 0x4, R28 ;  /* 0x0000000405027825 */ /* 0x000fca00078e001c */
[----:B------:R-:W3:Y:S01]  /*09b0*/  LDG.E R4, desc[UR36][R2.64] ;  /* 0x0000002402047981 */ /* 0x000ee2000c1e1900 */
[C---:B--2---:R-:W-:Y:S02]  /*09c0*/  VIADD R6, R8.reuse, 0x1 ;  /* 0x0000000108067836 */ /* 0x044fe40000000000 */
[----:B------:R-:W-:Y:S02]  /*09d0*/  IMAD R7, R8, 0x4, R27 ;  /* 0x0000000408077824 */ /* 0x000fe400078e021b */
[----:B------:R-:W2:Y:S04]  /*09e0*/  LDG.E R8, desc[UR36][R2.64+0x4] ;  /* 0x0000042402087981 */ /* 0x000ea8000c1e1900 */
[----:B------:R-:W-:Y:S04]  /*09f0*/  STL [R1+0x2c], R6 ;  /* 0x00002c0601007387 */ /* 0x000fe80000100800 */
[----:B---3--:R0:W-:Y:S04]  /*0a00*/  STL [R7], R4 ;  /* 0x0000000407007387 */ /* 0x0081e80000100800 */
[----:B------:R-:W3:Y:S04]  /*0a10*/  LDL R10, [R1+0x2c] ;  /* 0x00002c00010a7983 */ /* 0x000ee80000100800 */
[----:B0-----:R-:W4:Y:S01]  /*0a20*/  LDG.E R4, desc[UR36][R2.64+0xc] ;  /* 0x00000c2402047981 */ /* 0x001f22000c1e1900 */
[C---:B---3--:R-:W-:Y:S01]  /*0a30*/  VIADD R12, R10.reuse, 0x1 ;  /* 0x000000010a0c7836 */ /* 0x048fe20000000000 */
[----:B------:R-:W-:-:S02]  /*0a40*/  LEA R9, R10, R27, 0x2 ;  /* 0x0000001b0a097211 */ /* 0x000fc400078e10ff */
[----:B------:R-:W3:Y:S04]  /*0a50*/  LDG.E R10, desc[UR36][R2.64+0x8] ;  /* 0x00000824020a7981 */ /* 0x000ee8000c1e1900 */
[----:B------:R0:W-:Y:S04]  /*0a60*/  STL [R1+0x2c], R12 ;  /* 0x00002c0c01007387 */ /* 0x0001e80000100800 */
[----:B--2---:R1:W-:Y:S04]  /*0a70*/  STL [R9], R8 ;  /* 0x0000000809007387 */ /* 0x0043e80000100800 */
[----:B------:R-:W2:Y:S02]  /*0a80*/  LDL R14, [R1+0x2c] ;  /* 0x00002c00010e7983 */ /* 0x000ea40000100800 */
[----:B--2---:R-:W-:-:S02]  /*0a90*/  VIADD R16, R14, 0x1 ;  /* 0x000000010e107836 */ /* 0x004fc40000000000 */
[----:B------:R-:W-:-:S03]  /*0aa0*/  IMAD R11, R14, 0x4, R27 ;  /* 0x000000040e0b7824 */ /* 0x000fc600078e021b */
[----:B------:R-:W-:Y:S04]  /*0ab0*/  STL [R1+0x2c], R16 ;  /* 0x00002c1001007387 */ /* 0x000fe80000100800 */
[----:B---3--:R-:W-:Y:S04]  /*0ac0*/  STL [R11], R10 ;  /* 0x0000000a0b007387 */ /* 0x008fe80000100800 */
[----:B------:R-:W2:Y:S01]  /*0ad0*/  LDL R6, [R1+0x2c] ;  /* 0x00002c0001067983 */ /* 0x000ea20000100800 */
[----:B------:R-:W-:Y:S02]  /*0ae0*/  VIADD R7, R5, 0x4 ;  /* 0x0000000405077836 */ /* 0x000fe40000000000 */
[C---:B--2---:R-:W-:Y:S01]  /*0af0*/  VIADD R14, R6.reuse, 0x1 ;  /* 0x00000001060e7836 */ /* 0x044fe20000000000 */
[----:B------:R-:W-:Y:S01]  /*0b00*/  LEA R15, R6, R27, 0x2 ;  /* 0x0000001b060f7211 */ /* 0x000fe200078e10ff */
[----:B------:R-:W-:-:S03]  /*0b10*/  IMAD.WIDE.U32 R6, R7, 0x4, R28 ;  /* 0x0000000407067825 */ /* 0x000fc600078e001c */
[----:B------:R-:W-:Y:S04]  /*0b20*/  STL [R1+0x2c], R14 ;  /* 0x00002c0e01007387 */ /* 0x000fe80000100800 */
        /* <DEDUP_REMOVED lines=11> */
[C---:B---3--:R-:W-:Y:S01]  /*0be0*/  IADD3 R14, PT, PT, R12.reuse, 0x1, RZ ;  /* 0x000000010c0e7810 */ /* 0x048fe20007ffe0ff */
[----:B------:R-:W-:-:S04]  /*0bf0*/  IMAD R3, R12, 0x4, R27 ;  /* 0x000000040c037824 */ /* 0x000fc800078e021b */
[----:B------:R0:W-:Y:S04]  /*0c00*/  STL [R1+0x2c], R14 ;  /* 0x00002c0e01007387 */ /* 0x0001e80000100800 */
[----:B-----5:R0:W-:Y:S04]  /*0c10*/  STL [R3], R2 ;  /* 0x0000000203007387 */ /* 0x0201e80000100800 */
[----:B------:R-:W3:Y:S02]  /*0c20*/  LDL R12, [R1+0x2c] ;  /* 0x00002c00010c7983 */ /* 0x000ee40000100800 */
[----:B---3--:R-:W-:-:S02]  /*0c30*/  VIADD R16, R12, 0x1 ;  /* 0x000000010c107836 */ /* 0x008fc40000000000 */
[----:B------:R-:W-:-:S03]  /*0c40*/  IMAD R11, R12, 0x4, R27 ;  /* 0x000000040c0b7824 */ /* 0x000fc600078e021b */
[----:B------:R0:W-:Y:S04]  /*0c50*/  STL [R1+0x2c], R16 ;  /* 0x00002c1001007387 */ /* 0x0001e80000100800 */
[----:B--2---:R0:W-:Y:S04]  /*0c60*/  STL [R11], R4 ;  /* 0x000000040b007387 */ /* 0x0041e80000100800 */
[----:B------:R-:W2:Y:S01]  /*0c70*/  LDL R10, [R1+0x2c] ;  /* 0x00002c00010a7983 */ /* 0x000ea20000100800 */
[----:B------:R-:W-:Y:S01]  /*0c80*/  PLOP3.LUT P0, PT, PT, PT, PT, 0x8, 0x80 ;  /* 0x000000000080781c */ /* 0x000fe20003f0e170 */
[----:B------:R-:W-:Y:S01]  /*0c90*/  VIADD R5, R5, 0x8 ;  /* 0x0000000805057836 */ /* 0x000fe20000000000 */
[C---:B--2---:R-:W-:Y:S01]  /*0ca0*/  IADD3 R12, PT, PT, R10.reuse, 0x1, RZ ;  /* 0x000000010a0c7810 */ /* 0x044fe20007ffe0ff */
[----:B------:R-:W-:-:S04]  /*0cb0*/  IMAD R9, R10, 0x4, R27 ;  /* 0x000000040a097824 */ /* 0x000fc800078e021b */
[----:B------:R0:W-:Y:S04]  /*0cc0*/  STL [R1+0x2c], R12 ;  /* 0x00002c0c01007387 */ /* 0x0001e80000100800 */
[----:B----4-:R0:W-:Y:S02]  /*0cd0*/  STL [R9], R8 ;  /* 0x0000000809007387 */ /* 0x0101e40000100800 */
.L_x_11:
[----:B------:R-:W-:Y:S05]  /*0ce0*/  BSYNC.RECONVERGENT B3 ;  /* 0x0000000000037941 */ /* 0x000fea0003800200 */
.L_x_10:
[----:B------:R-:W-:-:S13]  /*0cf0*/  ISETP.NE.OR P0, PT, R5, R0, P0 ;  /* 0x000000000500720c */ /* 0x000fda0000705670 */
[----:B------:R-:W-:Y:S05]  /*0d00*/  @!P0 BREAK.RELIABLE B2 ;  /* 0x0000000000028942 */ /* 0x000fea0003800100 */
[----:B------:R-:W-:Y:S05]  /*0d10*/  @!P0 BRA `(.L_x_4) ;  /* 0x0000000000748947 */ /* 0x000fea0003800000 */
.L_x_6:
[----:B------:R-:W-:Y:S05]  /*0d20*/  BSYNC.RELIABLE B2 ;  /* 0x0000000000027941 */ /* 0x000fea0003800100 */
.L_x_5:
[----:B01----:R-:W2:Y:S01]  /*0d30*/  LDL R8, [R1+0x2c] ;  /* 0x00002c0001087983 */ /* 0x003ea20000100800 */
[----:B------:R-:W-:-:S05]  /*0d40*/  IMAD.WIDE.U32 R2, R5, 0x4, R28 ;  /* 0x0000000405027825 */ /* 0x000fca00078e001c */
[----:B------:R-:W3:Y:S01]  /*0d50*/  LDG.E R4, desc[UR36][R2.64] ;  /* 0x0000002402047981 */ /* 0x000ee2000c1e1900 */
[C---:B--2---:R-:W-:Y:S01]  /*0d60*/  VIADD R6, R8.reuse, 0x1 ;  /* 0x0000000108067836 */ /* 0x044fe20000000000 */
[----:B------:R-:W-:Y:S02]  /*0d70*/  LEA R7, R8, R27, 0x2 ;  /* 0x0000001b08077211 */ /* 0x000fe400078e10ff */
[----:B------:R-:W2:Y:S04]  /*0d80*/  LDG.E R8, desc[UR36][R2.64+0x4] ;  /* 0x0000042402087981 */ /* 0x000ea8000c1e1900 */
[----:B------:R-:W-:Y:S04]  /*0d90*/  STL [R1+0x2c], R6 ;  /* 0x00002c0601007387 */ /* 0x000fe80000100800 */
[----:B---3--:R0:W-:Y:S04]  /*0da0*/  STL [R7], R4 ;  /* 0x0000000407007387 */ /* 0x0081e80000100800 */
[----:B------:R-:W3:Y:S04]  /*0db0*/  LDL R10, [R1+0x2c] ;  /* 0x00002c00010a7983 */ /* 0x000ee80000100800 */
[----:B0-----:R-:W4:Y:S01]  /*0dc0*/  LDG.E R4, desc[UR36][R2.64+0xc] ;  /* 0x00000c2402047981 */ /* 0x001f22000c1e1900 */
[----:B---3--:R-:W-:-:S02]  /*0dd0*/  VIADD R12, R10, 0x1 ;  /* 0x000000010a0c7836 */ /* 0x008fc40000000000 */
[----:B------:R-:W-:Y:S02]  /*0de0*/  IMAD R9, R10, 0x4, R27 ;  /* 0x000000040a097824 */ /* 0x000fe400078e021b */
[----:B------:R-:W3:Y:S04]  /*0df0*/  LDG.E R10, desc[UR36][R2.64+0x8] ;  /* 0x00000824020a7981 */ /* 0x000ee8000c1e1900 */
[----:B------:R1:W-:Y:S04]  /*0e00*/  STL [R1+0x2c], R12 ;  /* 0x00002c0c01007387 */ /* 0x0003e80000100800 */
[----:B--2---:R1:W-:Y:S04]  /*0e10*/  STL [R9], R8 ;  /* 0x0000000809007387 */ /* 0x0043e80000100800 */
[----:B------:R-:W2:Y:S02]  /*0e20*/  LDL R14, [R1+0x2c] ;  /* 0x00002c00010e7983 */ /* 0x000ea40000100800 */
[C---:B--2---:R-:W-:Y:S01]  /*0e30*/  VIADD R16, R14.reuse, 0x1 ;  /* 0x000000010e107836 */ /* 0x044fe20000000000 */
[----:B------:R-:W-:-:S04]  /*0e40*/  LEA R11, R14, R27, 0x2 ;  /* 0x0000001b0e0b7211 */ /* 0x000fc800078e10ff */
[----:B------:R1:W-:Y:S04]  /*0e50*/  STL [R1+0x2c], R16 ;  /* 0x00002c1001007387 */ /* 0x0003e80000100800 */
[----:B---3--:R1:W-:Y:S04]  /*0e60*/  STL [R11], R10 ;  /* 0x0000000a0b007387 */ /* 0x0083e80000100800 */
[----:B------:R-:W2:Y:S01]  /*0e70*/  LDL R6, [R1+0x2c] ;  /* 0x00002c0001067983 */ /* 0x000ea20000100800 */
[----:B------:R-:W-:-:S05]  /*0e80*/  VIADD R5, R5, 0x4 ;  /* 0x0000000405057836 */ /* 0x000fca0000000000 */
[----:B------:R-:W-:Y:S01]  /*0e90*/  ISETP.NE.AND P0, PT, R5, R0, PT ;  /* 0x000000000500720c */ /* 0x000fe20003f05270 */
[C---:B--2---:R-:W-:Y:S02]  /*0ea0*/  VIADD R14, R6.reuse, 0x1 ;  /* 0x00000001060e7836 */ /* 0x044fe40000000000 */
[----:B------:R-:W-:-:S03]  /*0eb0*/  IMAD R7, R6, 0x4, R27 ;  /* 0x0000000406077824 */ /* 0x000fc600078e021b */
[----:B------:R1:W-:Y:S04]  /*0ec0*/  STL [R1+0x2c], R14 ;  /* 0x00002c0e01007387 */ /* 0x0003e80000100800 */
[----:B----4-:R1:W-:Y:S03]  /*0ed0*/  STL [R7], R4 ;  /* 0x0000000407007387 */ /* 0x0103e60000100800 */
[----:B------:R-:W-:Y:S05]  /*0ee0*/  @P0 BRA `(.L_x_5) ;  /* 0xfffffffc00900947 */ /* 0x000fea000383ffff */
.L_x_4:
[----:B------:R-:W-:Y:S05]  /*0ef0*/  BSYNC.RECONVERGENT B1 ;  /* 0x0000000000017941 */ /* 0x000fea0003800200 */
.L_x_3:
[----:B------:R-:W-:-:S13]  /*0f00*/  ISETP.NE.AND P0, PT, R13, RZ, PT ;  /* 0x000000ff0d00720c */ /* 0x000fda0003f05270 */
[----:B------:R-:W-:Y:S05]  /*0f10*/  @!P0 BRA `(.L_x_2) ;  /* 0x0000000000308947 */ /* 0x000fea0003800000 */
[----:B0-----:R-:W-:-:S07]  /*0f20*/  HFMA2 R2, -RZ, RZ, 0, 0 ;  /* 0x00000000ff027431 */ /* 0x001fce00000001ff */
.L_x_12:
[----:B-12---:R-:W2:Y:S01]  /*0f30*/  LDL R8, [R1+0x2c] ;  /* 0x00002c0001087983 */ /* 0x006ea20000100800 */
[----:B------:R-:W-:-:S06]  /*0f40*/  IMAD.WIDE.U32 R4, R0, 0x4, R28 ;  /* 0x0000000400047825 */ /* 0x000fcc00078e001c */
[----:B------:R-:W3:Y:S01]  /*0f50*/  LDG.E R4, desc[UR36][R4.64] ;  /* 0x0000002404047981 */ /* 0x000ee2000c1e1900 */
[----:B------:R-:W-:Y:S01]  /*0f60*/  VIADD R2, R2, 0x1 ;  /* 0x0000000102027836 */ /* 0x000fe20000000000 */
[----:B------:R-:W-:-:S04]  /*0f70*/  IADD3 R0, PT, PT, R0, 0x1, RZ ;  /* 0x0000000100007810 */ /* 0x000fc80007ffe0ff */
[----:B------:R-:W-:Y:S01]  /*0f80*/  ISETP.NE.AND P0, PT, R2, R13, PT ;  /* 0x0000000d0200720c */ /* 0x000fe20003f05270 */
[C---:B--2---:R-:W-:Y:S02]  /*0f90*/  VIADD R6, R8.reuse, 0x1 ;  /* 0x0000000108067836 */ /* 0x044fe40000000000 */
[----:B------:R-:W-:-:S03]  /*0fa0*/  IMAD R3, R8, 0x4, R27 ;  /* 0x0000000408037824 */ /* 0x000fc600078e021b */
[----:B------:R2:W-:Y:S04]  /*0fb0*/  STL [R1+0x2c], R6 ;  /* 0x00002c0601007387 */ /* 0x0005e80000100800 */
[----:B---3--:R2:W-:Y:S03]  /*0fc0*/  STL [R3], R4 ;  /* 0x0000000403007387 */ /* 0x0085e60000100800 */
[----:B------:R-:W-:Y:S05]  /*0fd0*/  @P0 BRA `(.L_x_12) ;  /* 0xfffffffc00d40947 */ /* 0x000fea000383ffff */
.L_x_2:
[----:B------:R-:W-:Y:S05]  /*0fe0*/  BSYNC.RECONVERGENT B0 ;  /* 0x0000000000007941 */ /* 0x000fea0003800200 */
.L_x_1:
[----:B------:R-:W-:Y:S05]  /*0ff0*/  WARPSYNC.ALL ;  /* 0x0000000000007948 */ /* 0x000fea0003800000 */
[----:B------:R-:W3:Y:S02]  /*1000*/  LDL R24, [R1+0x2c] ;  /* 0x00002c0001187983 */ /* 0x000ee40000100800 */
[----:B---3--:R-:W-:-:S13]  /*1010*/  ISETP.NE.AND P0, PT, R24, RZ, PT ;  /* 0x000000ff1800720c */ /* 0x008fda0003f05270 */
[----:B------:R-:W-:Y:S05]  /*1020*/  @!P0 EXIT ;  /* 0x000000000000894d */ /* 0x000fea0003800000 */
[----:B------:R-:W3:Y:S01]  /*1030*/  LDCU.64 UR38, c[0x0][0x390] ;  /* 0x00007200ff2677ac */ /* 0x000ee20008000a00 */
[----:B------:R-:W-:Y:S01]  /*1040*/  IMAD.MOV.U32 R26, RZ, RZ, RZ ;  /* 0x000000ffff1a7224 */ /* 0x000fe200078e00ff */
[----:B---3--:R-:W-:-:S04]  /*1050*/  UIADD3 UR38, UP0, UPT, UR38, 0xcf00, URZ ;  /* 0x0000cf0026267890 */ /* 0x008fc8000ff1e0ff */
[----:B------:R-:W-:-:S12]  /*1060*/  UIADD3.X UR39, UPT, UPT, URZ, UR39, URZ, UP0, !UPT ;  /* 0x00000027ff277290 */ /* 0x000fd800087fe4ff */
.L_x_63:
[----:B012---:R-:W0:Y:S01]  /*1070*/  LDC.64 R4, c[0x0][0x390] ;  /* 0x0000e400ff047b82 */ /* 0x007e220000000a00 */
[----:B------:R-:W-:-:S06]  /*1080*/  IMAD R2, R26, 0x4, R27 ;  /* 0x000000041a027824 */ /* 0x000fcc00078e021b */
[----:B------:R-:W2:Y:S04]  /*1090*/  LDL R2, [R2] ;  /* 0x0000000002027983 */ /* 0x000ea80000100800 */
[----:B0-----:R-:W3:Y:S01]  /*10a0*/  LDG.E R3, desc[UR36][R4.64+0x15cc8] ;  /* 0x015cc82404037981 */ /* 0x001ee2000c1e1900 */
[----:B------:R-:W-:Y:S01]  /*10b0*/  BSSY.RECONVERGENT B6, `(.L_x_13) ;  /* 0x0000020000067945 */ /* 0x000fe20003800200 */
[C---:B--2---:R-:W-:Y:S02]  /*10c0*/  ISETP.GT.AND P1, PT, R2.reuse, -0x1, PT ;  /* 0xffffffff0200780c */ /* 0x044fe40003f24270 */
[----:B---3--:R-:W-:-:S13]  /*10d0*/  ISETP.GE.AND P0, PT, R2, R3, PT ;  /* 0x000000030200720c */ /* 0x008fda0003f06270 */
[----:B------:R-:W-:Y:S05]  /*10e0*/  @!P0 BRA P1, `(.L_x_14) ;  /* 0x0000000000708947 */ /* 0x000fea0000800000 */
[----:B------:R-:W0:Y:S01]  /*10f0*/  LDCU UR4, c[0x0][0x2f8] ;  /* 0x00005f00ff0477ac */ /* 0x000e220008000800 */
[----:B------:R-:W-:Y:S01]  /*1100*/  MOV R0, 0x0 ;  /* 0x0000000000007802 */ /* 0x000fe20000000f00 */
[----:B------:R-:W-:Y:S02]  /*1110*/  IMAD.MOV.U32 R6, RZ, RZ, R23 ;  /* 0x000000ffff067224 */ /* 0x000fe400078e0017 */
[----:B------:R-:W-:Y:S01]  /*1120*/  IMAD.MOV.U32 R7, RZ, RZ, R22 ;  /* 0x000000ffff077224 */ /* 0x000fe200078e0016 */
[----:B------:R1:W2:Y:S01]  /*1130*/  LDC.64 R8, c[0x4][R0] ;  /* 0x0100000000087b82 */ /* 0x0002a20000000a00 */
[----:B0-----:R-:W-:Y:S01]  /*1140*/  VIADD R10, R23, -UR4 ;  /* 0x80000004170a7c36 */ /* 0x001fe20008000000 */
[----:B------:R-:W0:Y:S04]  /*1150*/  LDCU.64 UR4, c[0x4][0x40] ;  /* 0x01000800ff0477ac */ /* 0x000e280008000a00 */
[----:B------:R1:W-:Y:S01]  /*1160*/  STL.64 [R10], R2 ;  /* 0x000000020a007387 */ /* 0x0003e20000100a00 */
[----:B0-----:R-:W-:Y:S01]  /*1170*/  MOV R4, UR4 ;  /* 0x0000000400047c02 */ /* 0x001fe20008000f00 */
[----:B-1----:R-:W-:-:S07]  /*1180*/  IMAD.U32 R5, RZ, RZ, UR5 ;  /* 0x00000005ff057e24 */ /* 0x002fce000f8e00ff */
[----:B------:R-:W-:-:S07]  /*1190*/  LEPC R20, `(.L_x_15) ;  /* 0x000000001014794e */ /* 0x000fce0000000000 */
[----:B--2---:R-:W-:Y:S05]  /*11a0*/  CALL.ABS.NOINC R8 ;  /* 0x0000000008007343 */ /* 0x004fea0003c00000 */
.L_x_15:
[----:B------:R-:W-:Y:S01]  /*11b0*/  MOV R14, 0x8 ;  /* 0x00000008000e7802 */ /* 0x000fe20000000f00 */
[----:B------:R-:W0:Y:S01]  /*11c0*/  LDCU.64 UR4, c[0x4][0x48] ;  /* 0x01000900ff0477ac */ /* 0x000e220008000a00 */
[----:B------:R-:W-:Y:S02]  /*11d0*/  HFMA2 R13, -RZ, RZ, 0, 0 ;  /* 0x00000000ff0d7431 */ /* 0x000fe400000001ff */
[----:B------:R-:W-:Y:S01]  /*11e0*/  IMAD.MOV.U32 R8, RZ, RZ, 0xbe ;  /* 0x000000beff087424 */ /* 0x000fe200078e00ff */
[----:B------:R-:W1:Y:S01]  /*11f0*/  LDCU.64 UR6, c[0x4][0x38] ;  /* 0x01000700ff0677ac */ /* 0x000e620008000a00 */
[----:B------:R-:W2:Y:S01]  /*1200*/  LDC.64 R14, c[0x4][R14] ;  /* 0x010000000e0e7b82 */ /* 0x000ea20000000a00 */
[----:B------:R-:W-:Y:S01]  /*1210*/  IMAD.MOV.U32 R12, RZ, RZ, 0x1 ;  /* 0x00000001ff0c7424 */ /* 0x000fe200078e00ff */
[----:B------:R-:W3:Y:S01]  /*1220*/  LDCU.64 UR8, c[0x4][0x10] ;  /* 0x01000200ff0877ac */ /* 0x000ee20008000a00 */
[----:B0-----:R-:W-:Y:S01]  /*1230*/  MOV R4, UR4 ;  /* 0x0000000400047c02 */ /* 0x001fe20008000f00 */
[----:B------:R-:W-:-:S02]  /*1240*/  IMAD.U32 R5, RZ, RZ, UR5 ;  /* 0x00000005ff057e24 */ /* 0x000fc4000f8e00ff */
[----:B-1----:R-:W-:Y:S02]  /*1250*/  IMAD.U32 R6, RZ, RZ, UR6 ;  /* 0x00000006ff067e24 */ /* 0x002fe4000f8e00ff */
[----:B------:R-:W-:Y:S01]  /*1260*/  IMAD.U32 R7, RZ, RZ, UR7 ;  /* 0x00000007ff077e24 */ /* 0x000fe2000f8e00ff */
[----:B---3--:R-:W-:Y:S01]  /*1270*/  MOV R10, UR8 ;  /* 0x00000008000a7c02 */ /* 0x008fe20008000f00 */
[----:B------:R-:W-:-:S07]  /*1280*/  IMAD.U32 R11, RZ, RZ, UR9 ;  /* 0x00000009ff0b7e24 */ /* 0x000fce000f8e00ff */
[----:B------:R-:W-:-:S07]  /*1290*/  LEPC R20, `(.L_x_14) ;  /* 0x000000001014794e */ /* 0x000fce0000000000 */
[----:B--2---:R-:W-:Y:S05]  /*12a0*/  CALL.ABS.NOINC R14 ;  /* 0x000000000e007343 */ /* 0x004fea0003c00000 */
.L_x_14:
[----:B------:R-:W-:Y:S05]  /*12b0*/  BSYNC.RECONVERGENT B6 ;  /* 0x0000000000067941 */ /* 0x000fea0003800200 */
.L_x_13:
[----:B------:R-:W0:Y:S02]  /*12c0*/  LDC.64 R16, c[0x0][0x390] ;  /* 0x0000e400ff107b82 */ /* 0x000e240000000a00 */
[----:B0-----:R-:W-:-:S05]  /*12d0*/  IMAD.WIDE R16, R2, 0x10, R16 ;  /* 0x0000001002107825 */ /* 0x001fca00078e0210 */
[----:B------:R0:W5:Y:S01]  /*12e0*/  LDG.E R30, desc[UR36][R16.64+0x8] ;  /* 0x00000824101e7981 */ /* 0x000162000c1e1900 */
[----:B------:R-:W-:Y:S01]  /*12f0*/  BSSY B11, `(.L_x_16) ;  /* 0x00002d90000b7945 */ /* 0x000fe20003800000 */
.L_x_62:
[----:B01----:R-:W1:Y:S02]  /*1300*/  LDC.64 R4, c[0x0][0x390] ;  /* 0x0000e400ff047b82 */ /* 0x003e640000000a00 */
[----:B-12---:R-:W2:Y:S01]  /*1310*/  LDG.E R5, desc[UR36][R4.64+0x15cc8] ;  /* 0x015cc82404057981 */ /* 0x006ea2000c1e1900 */
[C---:B------:R-:W-:Y:S01]  /*1320*/  ISETP.GT.AND P1, PT, R2.reuse, -0x1, PT ;  /* 0xffffffff0200780c */ /* 0x040fe20003f24270 */
[----:B------:R-:W-:Y:S05]  /*1330*/  YIELD ;  /* 0x0000000000007946 */ /* 0x000fea0003800000 */
[----:B------:R-:W-:Y:S01]  /*1340*/  BSSY.RECONVERGENT B6, `(.L_x_17) ;  /* 0x0000013000067945 */ /* 0x000fe20003800200 */
[----:B--2---:R-:W-:-:S13]  /*1350*/  ISETP.GE.AND P0, PT, R2, R5, PT ;  /* 0x000000050200720c */ /* 0x004fda0003f06270 */
[----:B---3--:R-:W-:Y:S05]  /*1360*/  @!P0 BRA P1, `(.L_x_18) ;  /* 0x0000000000408947 */ /* 0x008fea0000800000 */
[----:B------:R-:W-:Y:S01]  /*1370*/  MOV R14, 0x8 ;  /* 0x00000008000e7802 */ /* 0x000fe20000000f00 */
[----:B------:R-:W1:Y:S01]  /*1380*/  LDCU.64 UR4, c[0x4][0x50] ;  /* 0x01000a00ff0477ac */ /* 0x000e620008000a00 */
[----:B------:R-:W-:Y:S02]  /*1390*/  HFMA2 R12, -RZ, RZ, 0, 5.9604644775390625e-08 ;  /* 0x00000001ff0c7431 */ /* 0x000fe400000001ff */
[----:B------:R-:W-:Y:S01]  /*13a0*/  IMAD.MOV.U32 R8, RZ, RZ, 0xc6 ;  /* 0x000000c6ff087424 */ /* 0x000fe200078e00ff */
[----:B------:R-:W2:Y:S01]  /*13b0*/  LDCU.64 UR8, c[0x4][0x38] ;  /* 0x01000700ff0877ac */ /* 0x000ea20008000a00 */
[----:B------:R-:W3:Y:S01]  /*13c0*/  LDC.64 R14, c[0x4][R14] ;  /* 0x010000000e0e7b82 */ /* 0x000ee20000000a00 */
[----:B------:R-:W-:Y:S01]  /*13d0*/  IMAD.MOV.U32 R13, RZ, RZ, RZ ;  /* 0x000000ffff0d7224 */ /* 0x000fe200078e00ff */
[----:B------:R-:W4:Y:S01]  /*13e0*/  LDCU.64 UR6, c[0x4][0x18] ;  /* 0x01000300ff0677ac */ /* 0x000f220008000a00 */
[----:B-1----:R-:W-:Y:S02]  /*13f0*/  IMAD.U32 R4, RZ, RZ, UR4 ;  /* 0x00000004ff047e24 */ /* 0x002fe4000f8e00ff */
[----:B------:R-:W-:-:S02]  /*1400*/  IMAD.U32 R5, RZ, RZ, UR5 ;  /* 0x00000005ff057e24 */ /* 0x000fc4000f8e00ff */
[----:B--2---:R-:W-:Y:S01]  /*1410*/  IMAD.U32 R6, RZ, RZ, UR8 ;  /* 0x00000008ff067e24 */ /* 0x004fe2000f8e00ff */
[----:B------:R-:W-:Y:S01]  /*1420*/  MOV R7, UR9 ;  /* 0x0000000900077c02 */ /* 0x000fe20008000f00 */
[----:B----4-:R-:W-:Y:S02]  /*1430*/  IMAD.U32 R10, RZ, RZ, UR6 ;  /* 0x00000006ff0a7e24 */ /* 0x010fe4000f8e00ff */
[----:B------:R-:W-:-:S07]  /*1440*/  IMAD.U32 R11, RZ, RZ, UR7 ;  /* 0x00000007ff0b7e24 */ /* 0x000fce000f8e00ff */
[----:B------:R-:W-:-:S07]  /*1450*/  LEPC R20, `(.L_x_18) ;  /* 0x000000001014794e */ /* 0x000fce0000000000 */
[----:B0--3-5:R-:W-:Y:S05]  /*1460*/  CALL.ABS.NOINC R14 ;  /* 0x000000000e007343 */ /* 0x029fea0003c00000 */
.L_x_18:
[----:B------:R-:W-:Y:S05]  /*1470*/  BSYNC.RECONVERGENT B6 ;  /* 0x0000000000067941 */ /* 0x000fea0003800200 */
.L_x_17:
[----:B------:R-:W2:Y:S02]  /*1480*/  LDG.E R3, desc[UR36][R16.64+0xc] ;  /* 0x00000c2410037981 */ /* 0x000ea4000c1e1900 */
[----:B--2--5:R-:W-:-:S13]  /*1490*/  ISETP.GT.AND P0, PT, R30, R3, PT ;  /* 0x000000031e00720c */ /* 0x024fda0003f04270 */
[----:B------:R-:W-:Y:S05]  /*14a0*/  @P0 BRA `(.L_x_19) ;  /* 0x0000002800f40947 */ /* 0x000fea0003800000 */
[----:B------:R-:W1:Y:S01]  /*14b0*/  LDC.64 R4, c[0x0][0x390] ;  /* 0x0000e400ff047b82 */ /* 0x000e620000000a00 */
[----:B------:R-:W2:Y:S01]  /*14c0*/  LDL R0, [R1+0x8] ;  /* 0x0000080001007983 */ /* 0x000ea20000100800 */
[----:B-1----:R-:W-:-:S05]  /*14d0*/  IMAD.WIDE R4, R30, 0x4, R4 ;  /* 0x000000041e047825 */ /* 0x002fca00078e0204 */
[----:B------:R-:W2:Y:S01]  /*14e0*/  LDG.E R25, desc[UR36][R4.64+0xcf00] ;  /* 0x00cf002404197981 */ /* 0x000ea2000c1e1900 */
[----:B------:R-:W-:Y:S01]  /*14f0*/  BSSY B10, `(.L_x_20) ;  /* 0x00002b60000a7945 */ /* 0x000fe20003800000 */
[----:B--2---:R-:W-:-:S13]  /*1500*/  ISETP.GT.AND P0, PT, R0, R25, PT ;  /* 0x000000190000720c */ /* 0x004fda0003f04270 */
[----:B------:R-:W-:Y:S05]  /*1510*/  @P0 BRA `(.L_x_21) ;  /* 0x0000002800cc0947 */ /* 0x000fea0003800000 */
[----:B------:R-:W-:-:S13]  /*1520*/  ISETP.NE.AND P0, PT, R24, RZ, PT ;  /* 0x000000ff1800720c */ /* 0x000fda0003f05270 */
[----:B------:R-:W-:Y:S05]  /*1530*/  @!P0 BRA `(.L_x_22) ;  /* 0x0000000400a08947 */ /* 0x000fea0003800000 */
[----:B------:R-:W-:Y:S01]  /*1540*/  BSSY.RELIABLE B8, `(.L_x_23) ;  /* 0x000005c000087945 */ /* 0x000fe20003800100 */
[----:B------:R-:W-:Y:S01]  /*1550*/  VIMNMX.U32 R31, PT, PT, R24, 0x1, !PT ;  /* 0x00000001181f7848 */ /* 0x000fe20007fe0000 */
[----:B------:R-:W-:Y:S01]  /*1560*/  IMAD.MOV.U32 R28, RZ, RZ, RZ ;  /* 0x000000ffff1c7224 */ /* 0x000fe200078e00ff */
[----:B------:R-:W-:-:S07]  /*1570*/  PRMT R29, RZ, 0x7610, R29 ;  /* 0x00007610ff1d7816 */ /* 0x000fce000000001d */
.L_x_33:
[----:B------:R-:W-:-:S06]  /*1580*/  LEA R18, R28, R27, 0x2 ;  /* 0x0000001b1c127211 */ /* 0x000fcc00078e10ff */
[----:B------:R-:W5:Y:S01]  /*1590*/  LDL R18, [R18] ;  /* 0x0000000012127983 */ /* 0x000f620000100800 */
[----:B------:R-:W-:Y:S01]  /*15a0*/  LOP3.LUT P0, RZ, R29, 0xff, RZ, 0xc0, !PT ;  /* 0x000000ff1dff7812 */ /* 0x000fe2000780c0ff */
[----:B------:R-:W-:-:S12]  /*15b0*/  BSSY.RELIABLE B7, `(.L_x_24) ;  /* 0x0000050000077945 */ /* 0x000fd80003800100 */
[----:B-1----:R-:W-:Y:S05]  /*15c0*/  @P0 BRA `(.L_x_25) ;  /* 0x0000000400200947 */ /* 0x002fea0003800000 */
[----:B------:R-:W1:Y:S02]  /*15d0*/  LDC.64 R4, c[0x0][0x390] ;  /* 0x0000e400ff047b82 */ /* 0x000e640000000a00 */
[----:B-1----:R-:W2:Y:S01]  /*15e0*/  LDG.E R19, desc[UR36][R4.64+0x15cc8] ;  /* 0x015cc82404137981 */ /* 0x002ea2000c1e1900 */
[C---:B-----5:R-:W-:Y:S01]  /*15f0*/  ISETP.GT.AND P1, PT, R18.reuse, -0x1, PT ;  /* 0xffffffff1200780c */ /* 0x060fe20003f24270 */
[----:B------:R-:W-:Y:S03]  /*1600*/  BSSY.RECONVERGENT B6, `(.L_x_26) ;  /* 0x000001e000067945 */ /* 0x000fe60003800200 */
[----:B------:R-:W-:Y:S02]  /*1610*/  P2R R32, PR, RZ, 0x2 ;  /* 0x00000002ff207803 */ /* 0x000fe40000000000 */
[----:B--2---:R-:W-:-:S13]  /*1620*/  ISETP.LT.AND P0, PT, R18, R19, PT ;  /* 0x000000131200720c */ /* 0x004fda0003f01270 */
[----:B------:R-:W-:Y:S05]  /*1630*/  @P1 BRA P0, `(.L_x_27) ;  /* 0x0000000000681947 */ /* 0x000fea0000000000 */
[----:B------:R-:W-:Y:S01]  /*1640*/  MOV R8, 0x0 ;  /* 0x0000000000087802 */ /* 0x000fe20000000f00 */
[----:B------:R1:W-:Y:S01]  /*1650*/  STL.64 [R1], R18 ;  /* 0x0000001201007387 */ /* 0x0003e20000100a00 */
[----:B------:R-:W2:Y:S01]  /*1660*/  LDCU.64 UR4, c[0x4][0x40] ;  /* 0x01000800ff0477ac */ /* 0x000ea20008000a00 */
[----:B------:R-:W-:Y:S01]  /*1670*/  MOV R6, R23 ;  /* 0x0000001700067202 */ /* 0x000fe20000000f00 */
[----:B------:R-:W-:Y:S02]  /*1680*/  IMAD.MOV.U32 R7, RZ, RZ, R22 ;  /* 0x000000ffff077224 */ /* 0x000fe400078e0016 */
[----:B------:R-:W3:Y:S01]  /*1690*/  LDC.64 R8, c[0x4][R8] ;  /* 0x0100000008087b82 */ /* 0x000ee20000000a00 */
[----:B--2---:R-:W-:Y:S02]  /*16a0*/  IMAD.U32 R4, RZ, RZ, UR4 ;  /* 0x00000004ff047e24 */ /* 0x004fe4000f8e00ff */
[----:B-1----:R-:W-:-:S07]  /*16b0*/  IMAD.U32 R5, RZ, RZ, UR5 ;  /* 0x00000005ff057e24 */ /* 0x002fce000f8e00ff */
[----:B------:R-:W-:-:S07]  /*16c0*/  LEPC R20, `(.L_x_28) ;  /* 0x000000001014794e */ /* 0x000fce0000000000 */
[----:B0--3--:R-:W-:Y:S05]  /*16d0*/  CALL.ABS.NOINC R8 ;  /* 0x0000000008007343 */ /* 0x009fea0003c00000 */
.L_x_28:
[----:B------:R-:W-:Y:S01]  /*16e0*/  MOV R14, 0x8 ;  /* 0x00000008000e7802 */ /* 0x000fe20000000f00 */
[----:B------:R-:W0:Y:S01]  /*16f0*/  LDCU.64 UR4, c[0x4][0x48] ;  /* 0x01000900ff0477ac */ /* 0x000e220008000a00 */
[----:B------:R-:W-:Y:S02]  /*1700*/  HFMA2 R12, -RZ, RZ, 0, 5.9604644775390625e-08 ;  /* 0x00000001ff0c7431 */ /* 0x000fe400000001ff */
[----:B------:R-:W-:Y:S01]  /*1710*/  IMAD.MOV.U32 R8, RZ, RZ, 0xbe ;  /* 0x000000beff087424 */ /* 0x000fe200078e00ff */
[----:B------:R-:W1:Y:S01]  /*1720*/  LDCU.64 UR6, c[0x4][0x38] ;  /* 0x01000700ff0677ac */ /* 0x000e620008000a00 */
[----:B------:R-:W2:Y:S01]  /*1730*/  LDC.64 R14, c[0x4][R14] ;  /* 0x010000000e0e7b82 */ /* 0x000ea20000000a00 */
[----:B------:R-:W-:Y:S01]  /*1740*/  IMAD.MOV.U32 R13, RZ, RZ, RZ ;  /* 0x000000ffff0d7224 */ /* 0x000fe200078e00ff */
[----:B------:R-:W3:Y:S01]  /*1750*/  LDCU.64 UR8, c[0x4][0x10] ;  /* 0x01000200ff0877ac */ /* 0x000ee20008000a00 */
[----:B0-----:R-:W-:Y:S01]  /*1760*/  IMAD.U32 R4, RZ, RZ, UR4 ;  /* 0x00000004ff047e24 */ /* 0x001fe2000f8e00ff */
[----:B------:R-:W-:Y:S01]  /*1770*/  MOV R5, UR5 ;  /* 0x0000000500057c02 */ /* 0x000fe20008000f00 */
[----:B-1----:R-:W-:-:S02]  /*1780*/  IMAD.U32 R6, RZ, RZ, UR6 ;  /* 0x00000006ff067e24 */ /* 0x002fc4000f8e00ff */
[----:B------:R-:W-:Y:S01]  /*1790*/  IMAD.U32 R7, RZ, RZ, UR7 ;  /* 0x00000007ff077e24 */ /* 0x000fe2000f8e00ff */
[----:B---3--:R-:W-:Y:S01]  /*17a0*/  MOV R10, UR8 ;  /* 0x00000008000a7c02 */ /* 0x008fe20008000f00 */
[----:B------:R-:W-:-:S07]  /*17b0*/  IMAD.U32 R11, RZ, RZ, UR9 ;  /* 0x00000009ff0b7e24 */ /* 0x000fce000f8e00ff */
[----:B------:R-:W-:-:S07]  /*17c0*/  LEPC R20, `(.L_x_27) ;  /* 0x000000001014794e */ /* 0x000fce0000000000 */
[----:B--2---:R-:W-:Y:S05]  /*17d0*/  CALL.ABS.NOINC R14 ;  /* 0x000000000e007343 */ /* 0x004fea0003c00000 */
.L_x_27:
[----:B------:R-:W-:Y:S05]  /*17e0*/  BSYNC.RECONVERGENT B6 ;  /* 0x0000000000067941 */ /* 0x000fea0003800200 */
.L_x_26:
[----:B------:R-:W1:Y:S02]  /*17f0*/  LDC.64 R34, c[0x0][0x390] ;  /* 0x0000e400ff227b82 */ /* 0x000e640000000a00 */
[----:B-1----:R-:W-:-:S05]  /*1800*/  IMAD.WIDE R34, R18, 0x10, R34 ;  /* 0x0000001012227825 */ /* 0x002fca00078e0222 */
[----:B------:R1:W5:Y:S02]  /*1810*/  LDG.E R19, desc[UR36][R34.64+0x8] ;  /* 0x0000082422137981 */ /* 0x000364000c1e1900 */
.L_x_32:
[----:B------:R-:W2:Y:S01]  /*1820*/  LDC.64 R4, c[0x0][0x390] ;  /* 0x0000e400ff047b82 */ /* 0x000ea20000000a00 */
[----:B------:R-:W-:Y:S01]  /*1830*/  ISETP.NE.AND P1, PT, R32, RZ, PT ;  /* 0x000000ff2000720c */ /* 0x000fe20003f25270 */
[----:B--2---:R-:W2:Y:S01]  /*1840*/  LDG.E R5, desc[UR36][R4.64+0x15cc8] ;  /* 0x015cc82404057981 */ /* 0x004ea2000c1e1900 */
[----:B------:R-:W-:Y:S01]  /*1850*/  BSSY.RECONVERGENT B6, `(.L_x_29) ;  /* 0x0000013000067945 */ /* 0x000fe20003800200 */
[----:B--2---:R-:W-:-:S13]  /*1860*/  ISETP.LT.AND P0, PT, R18, R5, PT ;  /* 0x000000051200720c */ /* 0x004fda0003f01270 */
[----:B------:R-:W-:Y:S05]  /*1870*/  @P1 BRA P0, `(.L_x_30) ;  /* 0x0000000000401947 */ /* 0x000fea0000000000 */
[----:B------:R-:W-:Y:S01]  /*1880*/  MOV R14, 0x8 ;  /* 0x00000008000e7802 */ /* 0x000fe20000000f00 */
[----:B------:R-:W2:Y:S01]  /*1890*/  LDCU.64 UR4, c[0x4][0x50] ;  /* 0x01000a00ff0477ac */ /* 0x000ea20008000a00 */
[----:B------:R-:W-:Y:S02]  /*18a0*/  HFMA2 R12, -RZ, RZ, 0, 5.9604644775390625e-08 ;  /* 0x00000001ff0c7431 */ /* 0x000fe400000001ff */
[----:B------:R-:W-:Y:S01]  /*18b0*/  IMAD.MOV.U32 R8, RZ, RZ, 0xc6 ;  /* 0x000000c6ff087424 */ /* 0x000fe200078e00ff */
[----:B------:R-:W3:Y:S01]  /*18c0*/  LDCU.64 UR6, c[0x4][0x38] ;  /* 0x01000700ff0677ac */ /* 0x000ee20008000a00 */
[----:B------:R-:W4:Y:S01]  /*18d0*/  LDC.64 R14, c[0x4][R14] ;  /* 0x010000000e0e7b82 */ /* 0x000f220000000a00 */
[----:B------:R-:W-:Y:S01]  /*18e0*/  IMAD.MOV.U32 R13, RZ, RZ, RZ ;  /* 0x000000ffff0d7224 */ /* 0x000fe200078e00ff */
[----:B------:R-:W0:Y:S01]  /*18f0*/  LDCU.64 UR8, c[0x4][0x18] ;  /* 0x01000300ff0877ac */ /* 0x000e220008000a00 */
[----:B--2---:R-:W-:Y:S01]  /*1900*/  IMAD.U32 R4, RZ, RZ, UR4 ;  /* 0x00000004ff047e24 */ /* 0x004fe2000f8e00ff */
[----:B------:R-:W-:Y:S01]  /*1910*/  MOV R5, UR5 ;  /* 0x0000000500057c02 */ /* 0x000fe20008000f00 */
[----:B---3--:R-:W-:-:S02]  /*1920*/  IMAD.U32 R6, RZ, RZ, UR6 ;  /* 0x00000006ff067e24 */ /* 0x008fc4000f8e00ff */
[----:B------:R-:W-:Y:S01]  /*1930*/  IMAD.U32 R7, RZ, RZ, UR7 ;  /* 0x00000007ff077e24 */ /* 0x000fe2000f8e00ff */
[----:B0-----:R-:W-:Y:S01]  /*1940*/  MOV R10, UR8 ;  /* 0x00000008000a7c02 */ /* 0x001fe20008000f00 */
[----:B------:R-:W-:-:S07]  /*1950*/  IMAD.U32 R11, RZ, RZ, UR9 ;  /* 0x00000009ff0b7e24 */ /* 0x000fce000f8e00ff */
[----:B------:R-:W-:-:S07]  /*1960*/  LEPC R20, `(.L_x_30) ;  /* 0x000000001014794e */ /* 0x000fce0000000000 */
[----:B-1--45:R-:W-:Y:S05]  /*1970*/  CALL.ABS.NOINC R14 ;  /* 0x000000000e007343 */ /* 0x032fea0003c00000 */
.L_x_30:
[----:B------:R-:W-:Y:S05]  /*1980*/  BSYNC.RECONVERGENT B6 ;  /* 0x0000000000067941 */ /* 0x000fea0003800200 */
.L_x_29:
[----:B------:R-:W2:Y:S02]  /*1990*/  LDG.E R0, desc[UR36][R34.64+0xc] ;  /* 0x00000c2422007981 */ /* 0x000ea4000c1e1900 */
[----:B--2--5:R-:W-:-:S13]  /*19a0*/  ISETP.GT.AND P0, PT, R19, R0, PT ;  /* 0x000000001300720c */ /* 0x024fda0003f04270 */
[----:B------:R-:W-:Y:S05]  /*19b0*/  @P0 BRA `(.L_x_25) ;  /* 0x0000000000240947 */ /* 0x000fea0003800000 */
[----:B------:R-:W-:Y:S01]  /*19c0*/  MOV R5, UR39 ;  /* 0x0000002700057c02 */ /* 0x000fe20008000f00 */
[----:B------:R-:W-:-:S04]  /*19d0*/  IMAD.U32 R4, RZ, RZ, UR38 ;  /* 0x00000026ff047e24 */ /* 0x000fc8000f8e00ff */
[----:B------:R-:W-:-:S06]  /*19e0*/  IMAD.WIDE R4, R19, 0x4, R4 ;  /* 0x0000000413047825 */ /* 0x000fcc00078e0204 */
[----:B------:R-:W2:Y:S01]  /*19f0*/  LDG.E R4, desc[UR36][R4.64] ;  /* 0x0000002404047981 */ /* 0x000ea2000c1e1900 */
[----:B------:R-:W-:Y:S01]  /*1a00*/  IMAD.MOV.U32 R0, RZ, RZ, 0x1 ;  /* 0x00000001ff007424 */ /* 0x000fe200078e00ff */
[----:B--2---:R-:W-:-:S13]  /*1a10*/  ISETP.NE.AND P0, PT, R4, R25, PT ;  /* 0x000000190400720c */ /* 0x004fda0003f05270 */
[----:B------:R-:W-:Y:S05]  /*1a20*/  @!P0 BRA `(.L_x_31) ;  /* 0x0000000000208947 */ /* 0x000fea0003800000 */
[----:B------:R-:W-:Y:S01]  /*1a30*/  VIADD R19, R19, 0x1 ;  /* 0x0000000113137836 */ /* 0x000fe20000000000 */
[----:B------:R-:W-:Y:S06]  /*1a40*/  BRA `(.L_x_32) ;  /* 0xfffffffc00747947 */ /* 0x000fec000383ffff */
.L_x_25:
[----:B-----5:R-:W-:Y:S02]  /*1a50*/  ISETP.GT.AND P1, PT, R18, R25, PT ;  /* 0x000000191200720c */ /* 0x020fe40003f24270 */
[C---:B------:R-:W-:Y:S02]  /*1a60*/  LOP3.LUT P0, RZ, R29.reuse, 0xff, RZ, 0xc0, !PT ;  /* 0x000000ff1dff7812 */ /* 0x040fe4000780c0ff */
[----:B------:R-:W-:-:S11]  /*1a70*/  PRMT R0, R29, 0x7610, R0 ;  /* 0x000076101d007816 */ /* 0x000fd60000000000 */
[----:B------:R-:W-:Y:S05]  /*1a80*/  @P0 BREAK.RELIABLE P1, B7 ;  /* 0x0000000000070942 */ /* 0x000fea0000800100 */
[----:B------:R-:W-:Y:S05]  /*1a90*/  @P0 BREAK.RELIABLE P1, B8 ;  /* 0x0000000000080942 */ /* 0x000fea0000800100 */
[----:B------:R-:W-:Y:S05]  /*1aa0*/  @P0 BRA P1, `(.L_x_21) ;  /* 0x0000002400680947 */ /* 0x000fea0000800000 */
.L_x_31:
[----:B------:R-:W-:Y:S05]  /*1ab0*/  BSYNC.RELIABLE B7 ;  /* 0x0000000000077941 */ /* 0x000fea0003800100 */
.L_x_24:
[----:B------:R-:W-:Y:S02]  /*1ac0*/  IADD3 R28, PT, PT, R28, 0x1, RZ ;  /* 0x000000011c1c7810 */ /* 0x000fe40007ffe0ff */
[----:B------:R-:W-:Y:S02]  /*1ad0*/  PRMT R29, R0, 0x7610, R29 ;  /* 0x00007610001d7816 */ /* 0x000fe4000000001d */
[----:B------:R-:W-:-:S13]  /*1ae0*/  ISETP.NE.AND P0, PT, R28, R31, PT ;  /* 0x0000001f1c00720c */ /* 0x000fda0003f05270 */
[----:B------:R-:W-:Y:S05]  /*1af0*/  @P0 BRA `(.L_x_33) ;  /* 0xfffffff800a00947 */ /* 0x000fea000383ffff */
[----:B------:R-:W-:Y:S05]  /*1b00*/  BSYNC.RELIABLE B8 ;  /* 0x0000000000087941 */ /* 0x000fea0003800100 */
.L_x_23:
[----:B------:R-:W-:-:S13]  /*1b10*/  ISETP.NE.AND P0, PT, R24, RZ, PT ;  /* 0x000000ff1800720c */ /* 0x000fda0003f05270 */
[----:B------:R-:W-:Y:S05]  /*1b20*/  @!P0 BRA `(.L_x_22) ;  /* 0x0000000000248947 */ /* 0x000fea0003800000 */
[----:B------:R-:W-:Y:S01]  /*1b30*/  VIMNMX.U32 R5, PT, PT, R24, 0x1, !PT ;  /* 0x0000000118057848 */ /* 0x000fe20007fe0000 */
[----:B------:R-:W-:-:S07]  /*1b40*/  IMAD.MOV.U32 R0, RZ, RZ, RZ ;  /* 0x000000ffff007224 */ /* 0x000fce00078e00ff */
.L_x_34:
[----:B------:R-:W-:-:S05]  /*1b50*/  IMAD R3, R0, 0x4, R27 ;  /* 0x0000000400037824 */ /* 0x000fca00078e021b */
[----:B------:R-:W2:Y:S02]  /*1b60*/  LDL R4, [R3] ;  /* 0x0000000003047983 */ /* 0x000ea40000100800 */
[----:B--2---:R-:W-:-:S13]  /*1b70*/  ISETP.NE.AND P0, PT, R4, R25, PT ;  /* 0x000000190400720c */ /* 0x004fda0003f05270 */
[----:B------:R-:W-:Y:S05]  /*1b80*/  @!P0 BRA `(.L_x_21) ;  /* 0x0000002400308947 */ /* 0x000fea0003800000 */
[----:B------:R-:W-:-:S04]  /*1b90*/  IADD3 R0, PT, PT, R0, 0x1, RZ ;  /* 0x0000000100007810 */ /* 0x000fc80007ffe0ff */
[----:B------:R-:W-:-:S13]  /*1ba0*/  ISETP.NE.AND P0, PT, R0, R5, PT ;  /* 0x000000050000720c */ /* 0x000fda0003f05270 */
[----:B------:R-:W-:Y:S05]  /*1bb0*/  @P0 BRA `(.L_x_34) ;  /* 0xfffffffc00e40947 */ /* 0x000fea000383ffff */
.L_x_22:
[C---:B------:R-:W-:Y:S02]  /*1bc0*/  VIADD R0, R24.reuse, 0x1 ;  /* 0x0000000118007836 */ /* 0x040fe40000000000 */
[----:B------:R-:W-:-:S03]  /*1bd0*/  IMAD R24, R24, 0x4, R27 ;  /* 0x0000000418187824 */ /* 0x000fc600078e021b */
[----:B------:R2:W-:Y:S04]  /*1be0*/  STL [R1+0x2c], R0 ;  /* 0x00002c0001007387 */ /* 0x0005e80000100800 */
[----:B------:R2:W-:Y:S04]  /*1bf0*/  STL [R24], R25 ;  /* 0x0000001918007387 */ /* 0x0005e80000100800 */
[----:B------:R-:W3:Y:S01]  /*1c00*/  LDL R28, [R1+0x2c] ;  /* 0x00002c00011c7983 */ /* 0x000ee20000100800 */
[----:B------:R-:W-:Y:S01]  /*1c10*/  BSSY B9, `(.L_x_35) ;  /* 0x000022d000097945 */ /* 0x000fe20003800000 */
[----:B---3--:R-:W-:-:S13]  /*1c20*/  ISETP.NE.AND P0, PT, R28, RZ, PT ;  /* 0x000000ff1c00720c */ /* 0x008fda0003f05270 */
[----:B--2---:R-:W-:Y:S05]  /*1c30*/  @!P0 BRA `(.L_x_36) ;  /* 0x0000000400648947 */ /* 0x004fea0003800000 */
[----:B------:R-:W-:-:S07]  /*1c40*/  MOV R33, RZ ;  /* 0x000000ff00217202 */ /* 0x000fce0000000f00 */
.L_x_48:
[----:B------:R-:W-:Y:S01]  /*1c50*/  IMAD R24, R33, 0x4, R27 ;  /* 0x0000000421187824 */ /* 0x000fe200078e021b */
[----:B--2---:R-:W2:Y:S05]  /*1c60*/  LDC.64 R18, c[0x0][0x390] ;  /* 0x0000e400ff127b82 */ /* 0x004eaa0000000a00 */
[----:B------:R-:W2:Y:S01]  /*1c70*/  LDL R24, [R24] ;  /* 0x0000000018187983 */ /* 0x000ea20000100800 */
[----:B------:R-:W-:Y:S01]  /*1c80*/  BSSY.RELIABLE B8, `(.L_x_37) ;  /* 0x0000051000087945 */ /* 0x000fe20003800100 */
[----:B------:R-:W-:Y:S02]  /*1c90*/  IMAD.MOV.U32 R32, RZ, RZ, RZ ;  /* 0x000000ffff207224 */ /* 0x000fe400078e00ff */
[----:B--2---:R-:W-:-:S07]  /*1ca0*/  IMAD.WIDE R18, R24, 0x10, R18 ;  /* 0x0000001018127825 */ /* 0x004fce00078e0212 */
.L_x_47:
[----:B------:R-:W-:-:S06]  /*1cb0*/  LEA R31, R32, R27, 0x2 ;  /* 0x0000001b201f7211 */ /* 0x000fcc00078e10ff */
[----:B--2---:R-:W2:Y:S01]  /*1cc0*/  LDL R31, [R31] ;  /* 0x000000001f1f7983 */ /* 0x004ea20000100800 */
[----:B------:R-:W-:Y:S01]  /*1cd0*/  BSSY.RELIABLE B7, `(.L_x_38) ;  /* 0x0000048000077945 */ /* 0x000fe20003800100 */
[----:B--2---:R-:W-:-:S13]  /*1ce0*/  ISETP.NE.AND P0, PT, R24, R31, PT ;  /* 0x0000001f1800720c */ /* 0x004fda0003f05270 */
[----:B------:R-:W-:Y:S05]  /*1cf0*/  @!P0 BRA `(.L_x_39) ;  /* 0x0000000400148947 */ /* 0x000fea0003800000 */
[----:B------:R-:W2:Y:S02]  /*1d00*/  LDC.64 R4, c[0x0][0x390] ;  /* 0x0000e400ff047b82 */ /* 0x000ea40000000a00 */
[----:B--2---:R-:W2:Y:S01]  /*1d10*/  LDG.E R25, desc[UR36][R4.64+0x15cc8] ;  /* 0x015cc82404197981 */ /* 0x004ea2000c1e1900 */
[C---:B------:R-:W-:Y:S01]  /*1d20*/  ISETP.GT.AND P1, PT, R24.reuse, -0x1, PT ;  /* 0xffffffff1800780c */ /* 0x040fe20003f24270 */
[----:B------:R-:W-:Y:S03]  /*1d30*/  BSSY.RECONVERGENT B6, `(.L_x_40) ;  /* 0x000001e000067945 */ /* 0x000fe60003800200 */
[----:B------:R-:W-:Y:S02]  /*1d40*/  P2R R29, PR, RZ, 0x2 ;  /* 0x00000002ff1d7803 */ /* 0x000fe40000000000 */
[----:B--2---:R-:W-:-:S13]  /*1d50*/  ISETP.LT.AND P0, PT, R24, R25, PT ;  /* 0x000000191800720c */ /* 0x004fda0003f01270 */
[----:B------:R-:W-:Y:S05]  /*1d60*/  @P1 BRA P0, `(.L_x_41) ;  /* 0x0000000000681947 */ /* 0x000fea0000000000 */
[----:B------:R-:W-:Y:S01]  /*1d70*/  MOV R8, 0x0 ;  /* 0x0000000000087802 */ /* 0x000fe20000000f00 */
[----:B------:R2:W-:Y:S01]  /*1d80*/  STL.64 [R1], R24 ;  /* 0x0000001801007387 */ /* 0x0005e20000100a00 */
[----:B------:R-:W3:Y:S01]  /*1d90*/  LDCU.64 UR4, c[0x4][0x40] ;  /* 0x01000800ff0477ac */ /* 0x000ee20008000a00 */
[----:B------:R-:W-:Y:S01]  /*1da0*/  MOV R6, R23 ;  /* 0x0000001700067202 */ /* 0x000fe20000000f00 */
[----:B------:R-:W-:Y:S02]  /*1db0*/  IMAD.MOV.U32 R7, RZ, RZ, R22 ;  /* 0x000000ffff077224 */ /* 0x000fe400078e0016 */
[----:B------:R-:W4:Y:S01]  /*1dc0*/  LDC.64 R8, c[0x4][R8] ;  /* 0x0100000008087b82 */ /* 0x000f220000000a00 */
[----:B---3--:R-:W-:Y:S02]  /*1dd0*/  IMAD.U32 R4, RZ, RZ, UR4 ;  /* 0x00000004ff047e24 */ /* 0x008fe4000f8e00ff */
[----:B--2---:R-:W-:-:S07]  /*1de0*/  IMAD.U32 R5, RZ, RZ, UR5 ;  /* 0x00000005ff057e24 */ /* 0x004fce000f8e00ff */
[----:B------:R-:W-:-:S07]  /*1df0*/  LEPC R20, `(.L_x_42) ;  /* 0x000000001014794e */ /* 0x000fce0000000000 */
[----:B01--4-:R-:W-:Y:S05]  /*1e00*/  CALL.ABS.NOINC R8 ;  /* 0x0000000008007343 */ /* 0x013fea0003c00000 */
.L_x_42:
        /* <DEDUP_REMOVED lines=16> */
.L_x_41:
[----:B------:R-:W-:Y:S05]  /*1f10*/  BSYNC.RECONVERGENT B6 ;  /* 0x0000000000067941 */ /* 0x000fea0003800200 */
.L_x_40:
[----:B------:R2:W5:Y:S02]  /*1f20*/  LDG.E R25, desc[UR36][R18.64+0x8] ;  /* 0x0000082412197981 */ /* 0x000564000c1e1900 */
.L_x_46:
[----:B------:R-:W3:Y:S01]  /*1f30*/  LDC.64 R4, c[0x0][0x390] ;  /* 0x0000e400ff047b82 */ /* 0x000ee20000000a00 */
[----:B------:R-:W-:Y:S01]  /*1f40*/  ISETP.NE.AND P1, PT, R29, RZ, PT ;  /* 0x000000ff1d00720c */ /* 0x000fe20003f25270 */
[----:B---3--:R-:W3:Y:S01]  /*1f50*/  LDG.E R5, desc[UR36][R4.64+0x15cc8] ;  /* 0x015cc82404057981 */ /* 0x008ee2000c1e1900 */
[----:B------:R-:W-:Y:S01]  /*1f60*/  BSSY.RECONVERGENT B6, `(.L_x_43) ;  /* 0x0000013000067945 */ /* 0x000fe20003800200 */
[----:B---3--:R-:W-:-:S13]  /*1f70*/  ISETP.LT.AND P0, PT, R24, R5, PT ;  /* 0x000000051800720c */ /* 0x008fda0003f01270 */
[----:B------:R-:W-:Y:S05]  /*1f80*/  @P1 BRA P0, `(.L_x_44) ;  /* 0x0000000000401947 */ /* 0x000fea0000000000 */
[----:B------:R-:W-:Y:S01]  /*1f90*/  MOV R14, 0x8 ;  /* 0x00000008000e7802 */ /* 0x000fe20000000f00 */
[----:B------:R-:W3:Y:S01]  /*1fa0*/  LDCU.64 UR4, c[0x4][0x50] ;  /* 0x01000a00ff0477ac */ /* 0x000ee20008000a00 */
[----:B------:R-:W-:Y:S02]  /*1fb0*/  HFMA2 R12, -RZ, RZ, 0, 5.9604644775390625e-08 ;  /* 0x00000001ff0c7431 */ /* 0x000fe400000001ff */
[----:B------:R-:W-:Y:S01]  /*1fc0*/  IMAD.MOV.U32 R8, RZ, RZ, 0xc6 ;  /* 0x000000c6ff087424 */ /* 0x000fe200078e00ff */
[----:B------:R-:W4:Y:S01]  /*1fd0*/  LDCU.64 UR6, c[0x4][0x38] ;  /* 0x01000700ff0677ac */ /* 0x000f220008000a00 */
[----:B------:R-:W0:Y:S01]  /*1fe0*/  LDC.64 R14, c[0x4][R14] ;  /* 0x010000000e0e7b82 */ /* 0x000e220000000a00 */
[----:B------:R-:W-:Y:S01]  /*1ff0*/  IMAD.MOV.U32 R13, RZ, RZ, RZ ;  /* 0x000000ffff0d7224 */ /* 0x000fe200078e00ff */
[----:B------:R-:W1:Y:S01]  /*2000*/  LDCU.64 UR8, c[0x4][0x18] ;  /* 0x01000300ff0877ac */ /* 0x000e620008000a00 */
[----:B---3--:R-:W-:Y:S01]  /*2010*/  IMAD.U32 R4, RZ, RZ, UR4 ;  /* 0x00000004ff047e24 */ /* 0x008fe2000f8e00ff */
[----:B------:R-:W-:Y:S01]  /*2020*/  MOV R5, UR5 ;  /* 0x0000000500057c02 */ /* 0x000fe20008000f00 */
[----:B----4-:R-:W-:-:S02]  /*2030*/  IMAD.U32 R6, RZ, RZ, UR6 ;  /* 0x00000006ff067e24 */ /* 0x010fc4000f8e00ff */
[----:B------:R-:W-:Y:S01]  /*2040*/  IMAD.U32 R7, RZ, RZ, UR7 ;  /* 0x00000007ff077e24 */ /* 0x000fe2000f8e00ff */
[----:B-1----:R-:W-:Y:S01]  /*2050*/  MOV R10, UR8 ;  /* 0x00000008000a7c02 */ /* 0x002fe20008000f00 */
[----:B------:R-:W-:-:S07]  /*2060*/  IMAD.U32 R11, RZ, RZ, UR9 ;  /* 0x00000009ff0b7e24 */ /* 0x000fce000f8e00ff */
[----:B------:R-:W-:-:S07]  /*2070*/  LEPC R20, `(.L_x_44) ;  /* 0x000000001014794e */ /* 0x000fce0000000000 */
[----:B0-2--5:R-:W-:Y:S05]  /*2080*/  CALL.ABS.NOINC R14 ;  /* 0x000000000e007343 */ /* 0x025fea0003c00000 */
.L_x_44:
[----:B------:R-:W-:Y:S05]  /*2090*/  BSYNC.RECONVERGENT B6 ;  /* 0x0000000000067941 */ /* 0x000fea0003800200 */
.L_x_43:
[----:B------:R-:W3:Y:S02]  /*20a0*/  LDG.E R0, desc[UR36][R18.64+0xc] ;  /* 0x00000c2412007981 */ /* 0x000ee4000c1e1900 */
[----:B---3-5:R-:W-:-:S13]  /*20b0*/  ISETP.GT.AND P0, PT, R25, R0, PT ;  /* 0x000000001900720c */ /* 0x028fda0003f04270 */
[----:B------:R-:W-:Y:S05]  /*20c0*/  @P0 BREAK.RELIABLE B7 ;  /* 0x0000000000070942 */ /* 0x000fea0003800100 */
[----:B------:R-:W-:Y:S05]  /*20d0*/  @P0 BREAK.RELIABLE B8 ;  /* 0x0000000000080942 */ /* 0x000fea0003800100 */
[----:B------:R-:W-:Y:S05]  /*20e0*/  @P0 BRA `(.L_x_45) ;  /* 0x0000001c007c0947 */ /* 0x000fea0003800000 */
[----:B------:R-:W3:Y:S02]  /*20f0*/  LDC.64 R4, c[0x0][0x390] ;  /* 0x0000e400ff047b82 */ /* 0x000ee40000000a00 */
[----:B---3--:R-:W-:-:S06]  /*2100*/  IMAD.WIDE R4, R25, 0x4, R4 ;  /* 0x0000000419047825 */ /* 0x008fcc00078e0204 */
[----:B------:R-:W3:Y:S01]  /*2110*/  LDG.E R4, desc[UR36][R4.64+0xcf00] ;  /* 0x00cf002404047981 */ /* 0x000ee2000c1e1900 */
[----:B------:R-:W-:Y:S01]  /*2120*/  VIADD R25, R25, 0x1 ;  /* 0x0000000119197836 */ /* 0x000fe20000000000 */
[----:B---3--:R-:W-:-:S13]  /*2130*/  ISETP.NE.AND P0, PT, R4, R31, PT ;  /* 0x0000001f0400720c */ /* 0x008fda0003f05270 */
[----:B------:R-:W-:Y:S05]  /*2140*/  @P0 BRA `(.L_x_46) ;  /* 0xfffffffc00780947 */ /* 0x000fea000383ffff */
.L_x_39:
[----:B------:R-:W-:Y:S05]  /*2150*/  BSYNC.RELIABLE B7 ;  /* 0x0000000000077941 */ /* 0x000fea0003800100 */
.L_x_38:
[----:B------:R-:W-:-:S04]  /*2160*/  IADD3 R32, PT, PT, R32, 0x1, RZ ;  /* 0x0000000120207810 */ /* 0x000fc80007ffe0ff */
[----:B------:R-:W-:-:S13]  /*2170*/  ISETP.NE.AND P0, PT, R32, R28, PT ;  /* 0x0000001c2000720c */ /* 0x000fda0003f05270 */
[----:B------:R-:W-:Y:S05]  /*2180*/  @P0 BRA `(.L_x_47) ;  /* 0xfffffff800c80947 */ /* 0x000fea000383ffff */
[----:B------:R-:W-:Y:S05]  /*2190*/  BSYNC.RELIABLE B8 ;  /* 0x0000000000087941 */ /* 0x000fea0003800100 */
.L_x_37:
[----:B------:R-:W-:-:S05]  /*21a0*/  VIADD R33, R33, 0x1 ;  /* 0x0000000121217836 */ /* 0x000fca0000000000 */
[----:B------:R-:W-:-:S13]  /*21b0*/  ISETP.NE.AND P0, PT, R33, R28, PT ;  /* 0x0000001c2100720c */ /* 0x000fda0003f05270 */
[----:B------:R-:W-:Y:S05]  /*21c0*/  @P0 BRA `(.L_x_48) ;  /* 0xfffffff800a00947 */ /* 0x000fea000383ffff */
.L_x_36:
[----:B------:R-:W3:Y:S02]  /*21d0*/  LDC.64 R4, c[0x0][0x3d8] ;  /* 0x0000f600ff047b82 */ /* 0x000ee40000000a00 */
[----:B---3--:R-:W3:Y:S02]  /*21e0*/  LDG.E.STRONG.SYS R0, desc[UR36][R4.64] ;  /* 0x0000002404007981 */ /* 0x008ee4000c1f5900 */
[----:B---3--:R-:W-:-:S13]  /*21f0*/  ISETP.NE.AND P0, PT, R0, RZ, PT ;  /* 0x000000ff0000720c */ /* 0x008fda0003f05270 */
[----:B------:R-:W-:Y:S05]  /*2200*/  @!P0 BRA `(.L_x_49) ;  /* 0x0000000c00488947 */ /* 0x000fea0003800000 */
[----:B------:R-:W-:-:S13]  /*2210*/  ISETP.NE.AND P0, PT, R0, 0x1, PT ;  /* 0x000000010000780c */ /* 0x000fda0003f05270 */
[----:B------:R-:W-:Y:S05]  /*2220*/  @P0 BRA `(.L_x_45) ;  /* 0x0000001c002c0947 */ /* 0x000fea0003800000 */
[----:B------:R-:W3:Y:S01]  /*2230*/  S2R R11, SR_LANEID ;  /* 0x00000000000b7919 */ /* 0x000ee20000000000 */
[----:B------:R-:W-:Y:S01]  /*2240*/  VOTEU.ANY UR4, UPT, PT ;  /* 0x0000000000047886 */ /* 0x000fe200038e0100 */
[----:B------:R-:W4:Y:S01]  /*2250*/  LDC.64 R8, c[0x0][0x3a0] ;  /* 0x0000e800ff087b82 */ /* 0x000f220000000a00 */
[----:B------:R-:W3:Y:S07]  /*2260*/  FLO.U32 R10, UR4 ;  /* 0x00000004000a7d00 */ /* 0x000eee00080e0000 */
[----:B------:R-:W5:Y:S01]  /*2270*/  LDC.64 R6, c[0x0][0x3c8] ;  /* 0x0000f200ff067b82 */ /* 0x000f620000000a00 */
[----:B------:R-:W4:Y:S01]  /*2280*/  POPC R3, UR4 ;  /* 0x0000000400037d09 */ /* 0x000f220008000000 */
[----:B---3--:R-:W-:-:S13]  /*2290*/  ISETP.EQ.U32.AND P0, PT, R10, R11, PT ;  /* 0x0000000b0a00720c */ /* 0x008fda0003f02070 */
[----:B----4-:R-:W-:Y:S04]  /*22a0*/  @P0 REDG.E.ADD.STRONG.GPU desc[UR36][R8.64], R3 ;  /* 0x000000030800098e */ /* 0x010fe8000c12e124 */
[----:B-----5:R-:W3:Y:S01]  /*22b0*/  @P0 ATOMG.E.ADD.STRONG.GPU PT, R13, desc[UR36][R6.64], R3 ;  /* 0x80000003060d09a8 */ /* 0x020ee200081ef124 */
[----:B------:R-:W4:Y:S02]  /*22c0*/  S2R R0, SR_LTMASK ;  /* 0x0000000000007919 */ /* 0x000f240000003900 */
[----:B----4-:R-:W-:-:S06]  /*22d0*/  LOP3.LUT R12, R0, UR4, RZ, 0xc0, !PT ;  /* 0x00000004000c7c12 */ /* 0x010fcc000f8ec0ff */
[----:B------:R-:W4:Y:S01]  /*22e0*/  POPC R12, R12 ;  /* 0x0000000c000c7309 */ /* 0x000f220000000000 */
[----:B---3--:R-:W4:Y:S02]  /*22f0*/  SHFL.IDX PT, R13, R13, R10, 0x1f ;  /* 0x00001f0a0d0d7589 */ /* 0x008f2400000e0000 */
[----:B----4-:R-:W-:-:S05]  /*2300*/  IMAD.IADD R29, R13, 0x1, R12 ;  /* 0x000000010d1d7824 */ /* 0x010fca00078e020c */
[----:B------:R-:W-:-:S13]  /*2310*/  ISETP.GT.U32.AND P0, PT, R29, 0xff, PT ;  /* 0x000000ff1d00780c */ /* 0x000fda0003f04070 */
[----:B------:R-:W-:Y:S05]  /*2320*/  @P0 BRA `(.L_x_50) ;  /* 0x00000004004c0947 */ /* 0x000fea0003800000 */
[----:B------:R-:W3:Y:S01]  /*2330*/  LDL.U8 R31, [R1+0x8] ;  /* 0x00000800011f7983 */ /* 0x000ee20000100000 */
[----:B------:R-:W4:Y:S03]  /*2340*/  LDC.64 R4, c[0x0][0x3c0] ;  /* 0x0000f000ff047b82 */ /* 0x000f260000000a00 */
[----:B------:R-:W5:Y:S04]  /*2350*/  LDL.U8 R3, [R1+0x9] ;  /* 0x0000090001037983 */ /* 0x000f680000100000 */
[----:B------:R-:W5:Y:S04]  /*2360*/  LDL.U8 R7, [R1+0xa] ;  /* 0x00000a0001077983 */ /* 0x000f680000100000 */
[----:B------:R-:W5:Y:S04]  /*2370*/  LDL.U8 R9, [R1+0xb] ;  /* 0x00000b0001097983 */ /* 0x000f680000100000 */
[----:B------:R-:W5:Y:S04]  /*2380*/  LDL.U8 R11, [R1+0xc] ;  /* 0x00000c00010b7983 */ /* 0x000f680000100000 */
[----:B------:R-:W5:Y:S04]  /*2390*/  LDL.U8 R13, [R1+0xd] ;  /* 0x00000d00010d7983 */ /* 0x000f680000100000 */
[----:B------:R-:W5:Y:S04]  /*23a0*/  LDL.U8 R15, [R1+0xe] ;  /* 0x00000e00010f7983 */ /* 0x000f680000100000 */
[----:B--2---:R-:W2:Y:S04]  /*23b0*/  LDL.U8 R19, [R1+0xf] ;  /* 0x00000f0001137983 */ /* 0x004ea80000100000 */
[----:B------:R-:W2:Y:S04]  /*23c0*/  LDL.U8 R21, [R1+0x10] ;  /* 0x0000100001157983 */ /* 0x000ea80000100000 */
[----:B------:R-:W2:Y:S01]  /*23d0*/  LDL.U8 R25, [R1+0x11] ;  /* 0x0000110001197983 */ /* 0x000ea20000100000 */
[----:B----4-:R-:W-:-:S03]  /*23e0*/  IMAD.WIDE.U32 R4, R29, 0x28, R4 ;  /* 0x000000281d047825 */ /* 0x010fc600078e0004 */
[----:B------:R-:W4:Y:S04]  /*23f0*/  LDL.U8 R0, [R1+0x12] ;  /* 0x0000120001007983 */ /* 0x000f280000100000 */
[----:B------:R-:W4:Y:S04]  /*2400*/  LDL.U8 R29, [R1+0x13] ;  /* 0x00001300011d7983 */ /* 0x000f280000100000 */
[----:B------:R-:W4:Y:S04]  /*2410*/  LDL.U8 R33, [R1+0x1e] ;  /* 0x00001e0001217983 */ /* 0x000f280000100000 */
[----:B-1----:R-:W4:Y:S04]  /*2420*/  LDL.U8 R35, [R1+0x1f] ;  /* 0x00001f0001237983 */ /* 0x002f280000100000 */
[----:B------:R-:W4:Y:S04]  /*2430*/  LDL.U8 R37, [R1+0x20] ;  /* 0x0000200001257983 */ /* 0x000f280000100000 */
[----:B---3--:R-:W-:Y:S04]  /*2440*/  STG.E.U8 desc[UR36][R4.64], R31 ;  /* 0x0000001f04007986 */ /* 0x008fe8000c101124 */
[----:B-----5:R1:W-:Y:S04]  /*2450*/  STG.E.U8 desc[UR36][R4.64+0x1], R3 ;  /* 0x0000010304007986 */ /* 0x0203e8000c101124 */
[----:B------:R3:W-:Y:S04]  /*2460*/  STG.E.U8 desc[UR36][R4.64+0x2], R7 ;  /* 0x0000020704007986 */ /* 0x0007e8000c101124 */
[----:B------:R5:W-:Y:S04]  /*2470*/  STG.E.U8 desc[UR36][R4.64+0x3], R9 ;  /* 0x0000030904007986 */ /* 0x000be8000c101124 */
[----:B------:R0:W-:Y:S04]  /*2480*/  STG.E.U8 desc[UR36][R4.64+0x4], R11 ;  /* 0x0000040b04007986 */ /* 0x0001e8000c101124 */
[----:B------:R0:W-:Y:S04]  /*2490*/  STG.E.U8 desc[UR36][R4.64+0x5], R13 ;  /* 0x0000050d04007986 */ /* 0x0001e8000c101124 */
[----:B------:R0:W-:Y:S04]  /*24a0*/  STG.E.U8 desc[UR36][R4.64+0x6], R15 ;  /* 0x0000060f04007986 */ /* 0x0001e8000c101124 */
[----:B--2---:R2:W-:Y:S04]  /*24b0*/  STG.E.U8 desc[UR36][R4.64+0x7], R19 ;  /* 0x0000071304007986 */ /* 0x0045e8000c101124 */
[----:B------:R2:W-:Y:S04]  /*24c0*/  STG.E.U8 desc[UR36][R4.64+0x8], R21 ;  /* 0x0000081504007986 */ /* 0x0005e8000c101124 */
[----:B------:R2:W-:Y:S04]  /*24d0*/  STG.E.U8 desc[UR36][R4.64+0x9], R25 ;  /* 0x0000091904007986 */ /* 0x0005e8000c101124 */
[----:B-1----:R-:W4:Y:S04]  /*24e0*/  LDL.U8 R3, [R1+0x14] ;  /* 0x0000140001037983 */ /* 0x002f280000100000 */
[----:B---3--:R-:W3:Y:S04]  /*24f0*/  LDL.U8 R7, [R1+0x15] ;  /* 0x0000150001077983 */ /* 0x008ee80000100000 */
[----:B-----5:R-:W5:Y:S04]  /*2500*/  LDL.U8 R9, [R1+0x16] ;  /* 0x0000160001097983 */ /* 0x020f680000100000 */
[----:B0-----:R-:W5:Y:S04]  /*2510*/  LDL.U8 R11, [R1+0x17] ;  /* 0x00001700010b7983 */ /* 0x001f680000100000 */
[----:B------:R-:W5:Y:S04]  /*2520*/  LDL.U8 R13, [R1+0x18] ;  /* 0x00001800010d7983 */ /* 0x000f680000100000 */
[----:B------:R-:W5:Y:S04]  /*2530*/  LDL.U8 R15, [R1+0x19] ;  /* 0x00001900010f7983 */ /* 0x000f680000100000 */
[----:B--2---:R-:W2:Y:S04]  /*2540*/  LDL.U8 R19, [R1+0x1a] ;  /* 0x00001a0001137983 */ /* 0x004ea80000100000 */
[----:B------:R-:W2:Y:S04]  /*2550*/  LDL.U8 R21, [R1+0x1b] ;  /* 0x00001b0001157983 */ /* 0x000ea80000100000 */
[----:B------:R-:W2:Y:S04]  /*2560*/  LDL.U8 R25, [R1+0x1c] ;  /* 0x00001c0001197983 */ /* 0x000ea80000100000 */
[----:B------:R-:W2:Y:S04]  /*2570*/  LDL.U8 R31, [R1+0x1d] ;  /* 0x00001d00011f7983 */ /* 0x000ea80000100000 */
[----:B----4-:R0:W-:Y:S04]  /*2580*/  STG.E.U8 desc[UR36][R4.64+0xa], R0 ;  /* 0x00000a0004007986 */ /* 0x0101e8000c101124 */
[----:B------:R1:W-:Y:S04]  /*2590*/  STG.E.U8 desc[UR36][R4.64+0xb], R29 ;  /* 0x00000b1d04007986 */ /* 0x0003e8000c101124 */
[----:B------:R4:W-:Y:S04]  /*25a0*/  STG.E.U8 desc[UR36][R4.64+0x16], R33 ;  /* 0x0000162104007986 */ /* 0x0009e8000c101124 */
[----:B------:R4:W-:Y:S04]  /*25b0*/  STG.E.U8 desc[UR36][R4.64+0x17], R35 ;  /* 0x0000172304007986 */ /* 0x0009e8000c101124 */
[----:B------:R4:W-:Y:S04]  /*25c0*/  STG.E.U8 desc[UR36][R4.64+0x18], R37 ;  /* 0x0000182504007986 */ /* 0x0009e8000c101124 */
[----:B0-----:R-:W2:Y:S04]  /*25d0*/  LDL.U8 R0, [R1+0x21] ;  /* 0x0000210001007983 */ /* 0x001ea80000100000 */
[----:B-1----:R-:W2:Y:S04]  /*25e0*/  LDL.U8 R29, [R1+0x2a] ;  /* 0x00002a00011d7983 */ /* 0x002ea80000100000 */
[----:B----4-:R-:W4:Y:S04]  /*25f0*/  LDL.U8 R33, [R1+0x2c] ;  /* 0x00002c0001217983 */ /* 0x010f280000100000 */
[----:B------:R-:W4:Y:S04]  /*2600*/  LDL.U8 R35, [R1+0x2d] ;  /* 0x00002d0001237983 */ /* 0x000f280000100000 */
[----:B------:R-:W4:Y:S04]  /*2610*/  LDL.U8 R37, [R1+0x2e] ;  /* 0x00002e0001257983 */ /* 0x000f280000100000 */
[----:B------:R-:W-:Y:S04]  /*2620*/  STG.E.U8 desc[UR36][R4.64+0xc], R3 ;  /* 0x00000c0304007986 */ /* 0x000fe8000c101124 */
[----:B---3--:R0:W-:Y:S04]  /*2630*/  STG.E.U8 desc[UR36][R4.64+0xd], R7 ;  /* 0x00000d0704007986 */ /* 0x0081e8000c101124 */
[----:B-----5:R1:W-:Y:S04]  /*2640*/  STG.E.U8 desc[UR36][R4.64+0xe], R9 ;  /* 0x00000e0904007986 */ /* 0x0203e8000c101124 */
[----:B------:R3:W-:Y:S04]  /*2650*/  STG.E.U8 desc[UR36][R4.64+0xf], R11 ;  /* 0x00000f0b04007986 */ /* 0x0007e8000c101124 */
[----:B------:R5:W-:Y:S04]  /*2660*/  STG.E.U8 desc[UR36][R4.64+0x10], R13 ;  /* 0x0000100d04007986 */ /* 0x000be8000c101124 */
[----:B------:R5:W-:Y:S04]  /*2670*/  STG.E.U8 desc[UR36][R4.64+0x11], R15 ;  /* 0x0000110f04007986 */ /* 0x000be8000c101124 */
[----:B--2---:R2:W-:Y:S04]  /*2680*/  STG.E.U8 desc[UR36][R4.64+0x12], R19 ;  /* 0x0000121304007986 */ /* 0x0045e8000c101124 */
[----:B------:R2:W-:Y:S04]  /*2690*/  STG.E.U8 desc[UR36][R4.64+0x13], R21 ;  /* 0x0000131504007986 */ /* 0x0005e8000c101124 */
[----:B------:R2:W-:Y:S04]  /*26a0*/  STG.E.U8 desc[UR36][R4.64+0x14], R25 ;  /* 0x0000141904007986 */ /* 0x0005e8000c101124 */
[----:B------:R2:W-:Y:S04]  /*26b0*/  STG.E.U8 desc[UR36][R4.64+0x15], R31 ;  /* 0x0000151f04007986 */ /* 0x0005e8000c101124 */
[----:B0-----:R-:W4:Y:S04]  /*26c0*/  LDL.U8 R7, [R1+0x22] ;  /* 0x0000220001077983 */ /* 0x001f280000100000 */
[----:B-1----:R-:W4:Y:S04]  /*26d0*/  LDL.U8 R9, [R1+0x23] ;  /* 0x0000230001097983 */ /* 0x002f280000100000 */
[----:B---3--:R-:W3:Y:S04]  /*26e0*/  LDL.U8 R11, [R1+0x24] ;  /* 0x00002400010b7983 */ /* 0x008ee80000100000 */
[----:B-----5:R-:W5:Y:S04]  /*26f0*/  LDL.U8 R13, [R1+0x25] ;  /* 0x00002500010d7983 */ /* 0x020f680000100000 */
[----:B------:R-:W5:Y:S04]  /*2700*/  LDL.U8 R15, [R1+0x26] ;  /* 0x00002600010f7983 */ /* 0x000f680000100000 */
[----:B--2---:R-:W2:Y:S04]  /*2710*/  LDL.U8 R19, [R1+0x27] ;  /* 0x0000270001137983 */ /* 0x004ea80000100000 */
[----:B------:R-:W2:Y:S04]  /*2720*/  LDL.U8 R21, [R1+0x28] ;  /* 0x0000280001157983 */ /* 0x000ea80000100000 */
[----:B------:R-:W2:Y:S04]  /*2730*/  LDL.U8 R25, [R1+0x29] ;  /* 0x0000290001197983 */ /* 0x000ea80000100000 */
[----:B------:R-:W2:Y:S04]  /*2740*/  LDL.U8 R31, [R1+0x2b] ;  /* 0x00002b00011f7983 */ /* 0x000ea80000100000 */
[----:B------:R-:W2:Y:S04]  /*2750*/  LDL.U8 R3, [R1+0x2f] ;  /* 0x00002f0001037983 */ /* 0x000ea80000100000 */
[----:B------:R0:W-:Y:S04]  /*2760*/  STG.E.U8 desc[UR36][R4.64+0x19], R0 ;  /* 0x0000190004007986 */ /* 0x0001e8000c101124 */
[----:B------:R0:W-:Y:S04]  /*2770*/  STG.E.U8 desc[UR36][R4.64+0x22], R29 ;  /* 0x0000221d04007986 */ /* 0x0001e8000c101124 */
[----:B----4-:R0:W-:Y:S04]  /*2780*/  STG.E.U8 desc[UR36][R4.64+0x24], R33 ;  /* 0x0000242104007986 */ /* 0x0101e8000c101124 */
[----:B------:R0:W-:Y:S04]  /*2790*/  STG.E.U8 desc[UR36][R4.64+0x25], R35 ;  /* 0x0000252304007986 */ /* 0x0001e8000c101124 */
[----:B------:R0:W-:Y:S04]  /*27a0*/  STG.E.U8 desc[UR36][R4.64+0x26], R37 ;  /* 0x0000262504007986 */ /* 0x0001e8000c101124 */
[----:B------:R0:W-:Y:S04]  /*27b0*/  STG.E.U8 desc[UR36][R4.64+0x1a], R7 ;  /* 0x00001a0704007986 */ /* 0x0001e8000c101124 */
[----:B------:R0:W-:Y:S04]  /*27c0*/  STG.E.U8 desc[UR36][R4.64+0x1b], R9 ;  /* 0x00001b0904007986 */ /* 0x0001e8000c101124 */
[----:B---3--:R0:W-:Y:S04]  /*27d0*/  STG.E.U8 desc[UR36][R4.64+0x1c], R11 ;  /* 0x00001c0b04007986 */ /* 0x0081e8000c101124 */
[----:B-----5:R0:W-:Y:S04]  /*27e0*/  STG.E.U8 desc[UR36][R4.64+0x1d], R13 ;  /* 0x00001d0d04007986 */ /* 0x0201e8000c101124 */
[----:B------:R0:W-:Y:S04]  /*27f0*/  STG.E.U8 desc[UR36][R4.64+0x1e], R15 ;  /* 0x00001e0f04007986 */ /* 0x0001e8000c101124 */
[----:B--2---:R0:W-:Y:S04]  /*2800*/  STG.E.U8 desc[UR36][R4.64+0x1f], R19 ;  /* 0x00001f1304007986 */ /* 0x0041e8000c101124 */
[----:B------:R0:W-:Y:S04]  /*2810*/  STG.E.U8 desc[UR36][R4.64+0x20], R21 ;  /* 0x0000201504007986 */ /* 0x0001e8000c101124 */
[----:B------:R0:W-:Y:S04]  /*2820*/  STG.E.U8 desc[UR36][R4.64+0x21], R25 ;  /* 0x0000211904007986 */ /* 0x0001e8000c101124 */
[----:B------:R0:W-:Y:S04]  /*2830*/  STG.E.U8 desc[UR36][R4.64+0x23], R31 ;  /* 0x0000231f04007986 */ /* 0x0001e8000c101124 */
[----:B------:R0:W-:Y:S01]  /*2840*/  STG.E.U8 desc[UR36][R4.64+0x27], R3 ;  /* 0x0000270304007986 */ /* 0x0001e2000c101124 */
[----:B------:R-:W-:Y:S05]  /*2850*/  BRA `(.L_x_45) ;  /* 0x0000001400a07947 */ /* 0x000fea0003800000 */
.L_x_50:
[----:B------:R-:W3:Y:S01]  /*2860*/  LDC.64 R8, c[0x0][0x3d0] ;  /* 0x0000f400ff087b82 */ /* 0x000ee20000000a00 */
[----:B------:R-:W-:Y:S02]  /*2870*/  VOTEU.ANY UR4, UPT, PT ;  /* 0x0000000000047886 */ /* 0x000fe400038e0100 */
[----:B------:R-:W-:Y:S02]  /*2880*/  UFLO.U32 UR5, UR4 ;  /* 0x00000004000572bd */ /* 0x000fe400080e0000 */
[----:B------:R-:W-:-:S04]  /*2890*/  UPOPC UR4, UR4 ;  /* 0x00000004000472bf */ /* 0x000fc80008000000 */
[----:B------:R-:W-:Y:S02]  /*28a0*/  ISETP.EQ.U32.AND P0, PT, R11, UR5, PT ;  /* 0x000000050b007c0c */ /* 0x000fe4000bf02070 */
[----:B------:R-:W-:Y:S01]  /*28b0*/  IADD3 R3, PT, PT, RZ, -UR4, RZ ;  /* 0x80000004ff037c10 */ /* 0x000fe2000fffe0ff */
[----:B------:R-:W-:Y:S01]  /*28c0*/  IMAD.MOV.U32 R13, RZ, RZ, 0x1 ;  /* 0x00000001ff0d7424 */ /* 0x000fe200078e00ff */
[----:B------:R-:W4:Y:S09]  /*28d0*/  LDC.64 R32, c[0x0][0x3b8] ;  /* 0x0000ee00ff207b82 */ /* 0x000f320000000a00 */
[----:B------:R0:W-:Y:S04]  /*28e0*/  @P0 REDG.E.ADD.STRONG.GPU desc[UR36][R6.64], R3 ;  /* 0x000000030600098e */ /* 0x0001e8000c12e124 */
[----:B------:R0:W-:Y:S04]  /*28f0*/  STG.E.STRONG.SYS desc[UR36][R4.64], RZ ;  /* 0x000000ff04007986 */ /* 0x0001e8000c115924 */
[----:B---3--:R0:W-:Y:S02]  /*2900*/  STG.E.STRONG.SYS desc[UR36][R8.64], R13 ;  /* 0x0000000d08007986 */ /* 0x0081e4000c115924 */
.L_x_51:
[----:B0---4-:R-:W3:Y:S01]  /*2910*/  LDG.E.STRONG.SYS R3, desc[UR36][R32.64] ;  /* 0x0000002420037981 */ /* 0x011ee2000c1f5900 */
[----:B------:R-:W-:Y:S05]  /*2920*/  YIELD ;  /* 0x0000000000007946 */ /* 0x000fea0003800000 */
[----:B---3--:R-:W-:-:S13]  /*2930*/  ISETP.NE.AND P0, PT, R3, 0x1, PT ;  /* 0x000000010300780c */ /* 0x008fda0003f05270 */
[----:B------:R-:W-:Y:S05]  /*2940*/  @!P0 BRA `(.L_x_51) ;  /* 0xfffffffc00f08947 */ /* 0x000fea000383ffff */
[----:B------:R-:W-:Y:S01]  /*2950*/  VOTEU.ANY UR4, UPT, PT ;  /* 0x0000000000047886 */ /* 0x000fe200038e0100 */
[----:B------:R-:W1:Y:S01]  /*2960*/  LDC.64 R4, c[0x0][0x3b0] ;  /* 0x0000ec00ff047b82 */ /* 0x000e620000000a00 */
[----:B------:R-:W0:Y:S01]  /*2970*/  FLO.U32 R6, UR4 ;  /* 0x0000000400067d00 */ /* 0x000e2200080e0000 */
[----:B------:R3:W-:Y:S04]  /*2980*/  STG.E.STRONG.SYS desc[UR36][R32.64], RZ ;  /* 0x000000ff20007986 */ /* 0x0007e8000c115924 */
[----:B------:R-:W4:Y:S03]  /*2990*/  LDL.U8 R31, [R1+0x8] ;  /* 0x00000800011f7983 */ /* 0x000f260000100000 */
[----:B------:R-:W1:Y:S01]  /*29a0*/  POPC R3, UR4 ;  /* 0x0000000400037d09 */ /* 0x000e620008000000 */
[----:B------:R-:W5:Y:S04]  /*29b0*/  LDL.U8 R7, [R1+0x9] ;  /* 0x0000090001077983 */ /* 0x000f680000100000 */
[----:B------:R-:W5:Y:S01]  /*29c0*/  LDL.U8 R9, [R1+0xa] ;  /* 0x00000a0001097983 */ /* 0x000f620000100000 */
[----:B0-----:R-:W-:-:S03]  /*29d0*/  ISETP.EQ.U32.AND P0, PT, R6, R11, PT ;  /* 0x0000000b0600720c */ /* 0x001fc60003f02070 */
[----:B------:R-:W5:Y:S04]  /*29e0*/  LDL.U8 R11, [R1+0xb] ;  /* 0x00000b00010b7983 */ /* 0x000f680000100000 */
[----:B------:R-:W5:Y:S04]  /*29f0*/  LDL.U8 R13, [R1+0xc] ;  /* 0x00000c00010d7983 */ /* 0x000f680000100000 */
[----:B------:R-:W5:Y:S04]  /*2a00*/  LDL.U8 R15, [R1+0xd] ;  /* 0x00000d00010f7983 */ /* 0x000f680000100000 */
[----:B-1----:R0:W4:Y:S04]  /*2a10*/  @P0 ATOMG.E.ADD.STRONG.GPU PT, R35, desc[UR36][R4.64], R3 ;  /* 0x80000003042309a8 */ /* 0x00212800081ef124 */
[----:B--2---:R-:W2:Y:S04]  /*2a20*/  LDL.U8 R19, [R1+0xe] ;  /* 0x00000e0001137983 */ /* 0x004ea80000100000 */
[----:B------:R-:W2:Y:S04]  /*2a30*/  LDL.U8 R21, [R1+0xf] ;  /* 0x00000f0001157983 */ /* 0x000ea80000100000 */
[----:B------:R-:W2:Y:S04]  /*2a40*/  LDL.U8 R25, [R1+0x10] ;  /* 0x0000100001197983 */ /* 0x000ea80000100000 */
[----:B------:R-:W2:Y:S01]  /*2a50*/  LDL.U8 R29, [R1+0x11] ;  /* 0x00001100011d7983 */ /* 0x000ea20000100000 */
[----:B------:R-:W-:Y:S01]  /*2a60*/  LOP3.LUT R0, R0, UR4, RZ, 0xc0, !PT ;  /* 0x0000000400007c12 */ /* 0x000fe2000f8ec0ff */
[----:B0-----:R-:W0:Y:S02]  /*2a70*/  LDC.64 R4, c[0x0][0x3a8] ;  /* 0x0000ea00ff047b82 */ /* 0x001e240000000a00 */
[----:B---3--:R-:W3:Y:S03]  /*2a80*/  LDL.U8 R33, [R1+0x1e] ;  /* 0x00001e0001217983 */ /* 0x008ee60000100000 */
[----:B------:R-:W1:Y:S01]  /*2a90*/  POPC R0, R0 ;  /* 0x0000000000007309 */ /* 0x000e620000000000 */
[----:B------:R-:W3:Y:S04]  /*2aa0*/  LDL.U8 R37, [R1+0x20] ;  /* 0x0000200001257983 */ /* 0x000ee80000100000 */
[----:B----4-:R4:W1:Y:S04]  /*2ab0*/  SHFL.IDX PT, R3, R35, R6, 0x1f ;  /* 0x00001f0623037589 */ /* 0x01086800000e0000 */
[----:B----4-:R-:W4:Y:S01]  /*2ac0*/  LDL.U8 R35, [R1+0x1f] ;  /* 0x00001f0001237983 */ /* 0x010f220000100000 */
[----:B-1----:R-:W-:-:S03]  /*2ad0*/  IMAD.IADD R3, R3, 0x1, R0 ;  /* 0x0000000103037824 */ /* 0x002fc600078e0200 */
[----:B------:R-:W4:Y:S01]  /*2ae0*/  LDL.U8 R0, [R1+0x12] ;  /* 0x0000120001007983 */ /* 0x000f220000100000 */
[----:B0-----:R-:W-:-:S03]  /*2af0*/  IMAD.WIDE R4, R3, 0x28, R4 ;  /* 0x0000002803047825 */ /* 0x001fc600078e0204 */
[----:B------:R-:W4:Y:S04]  /*2b00*/  LDL.U8 R3, [R1+0x13] ;  /* 0x0000130001037983 */ /* 0x000f280000100000 */
[----:B------:R-:W-:Y:S04]  /*2b10*/  STG.E.U8 desc[UR36][R4.64], R31 ;  /* 0x0000001f04007986 */ /* 0x000fe8000c101124 */
[----:B-----5:R0:W-:Y:S04]  /*2b20*/  STG.E.U8 desc[UR36][R4.64+0x1], R7 ;  /* 0x0000010704007986 */ /* 0x0201e8000c101124 */
[----:B------:R1:W-:Y:S04]  /*2b30*/  STG.E.U8 desc[UR36][R4.64+0x2], R9 ;  /* 0x0000020904007986 */ /* 0x0003e8000c101124 */
        /* <DEDUP_REMOVED lines=9> */
[----:B-----5:R-:W5:Y:S04]  /*2bd0*/  LDL.U8 R11, [R1+0x16] ;  /* 0x00001600010b7983 */ /* 0x020f680000100000 */
[----:B---3--:R-:W3:Y:S04]  /*2be0*/  LDL.U8 R13, [R1+0x17] ;  /* 0x00001700010d7983 */ /* 0x008ee80000100000 */
[----:B------:R-:W3:Y:S04]  /*2bf0*/  LDL.U8 R15, [R1+0x18] ;  /* 0x00001800010f7983 */ /* 0x000ee80000100000 */
[----:B--2---:R-:W2:Y:S04]  /*2c00*/  LDL.U8 R19, [R1+0x19] ;  /* 0x0000190001137983 */ /* 0x004ea80000100000 */
[----:B------:R-:W2:Y:S04]  /*2c10*/  LDL.U8 R21, [R1+0x1a] ;  /* 0x00001a0001157983 */ /* 0x000ea80000100000 */
[----:B------:R-:W2:Y:S04]  /*2c20*/  LDL.U8 R25, [R1+0x1b] ;  /* 0x00001b0001197983 */ /* 0x000ea80000100000 */
[----:B------:R-:W2:Y:S04]  /*2c30*/  LDL.U8 R29, [R1+0x1c] ;  /* 0x00001c00011d7983 */ /* 0x000ea80000100000 */
[----:B------:R-:W2:Y:S04]  /*2c40*/  LDL.U8 R31, [R1+0x1d] ;  /* 0x00001d00011f7983 */ /* 0x000ea80000100000 */
[----:B------:R0:W-:Y:S04]  /*2c50*/  STG.E.U8 desc[UR36][R4.64+0x16], R33 ;  /* 0x0000162104007986 */ /* 0x0001e8000c101124 */
[----:B------:R1:W-:Y:S04]  /*2c60*/  STG.E.U8 desc[UR36][R4.64+0x18], R37 ;  /* 0x0000182504007986 */ /* 0x0003e8000c101124 */
[----:B0-----:R-:W2:Y:S04]  /*2c70*/  LDL.U8 R33, [R1+0x2c] ;  /* 0x00002c0001217983 */ /* 0x001ea80000100000 */
[----:B-1----:R-:W2:Y:S04]  /*2c80*/  LDL.U8 R37, [R1+0x2e] ;  /* 0x00002e0001257983 */ /* 0x002ea80000100000 */
[----:B----4-:R0:W-:Y:S04]  /*2c90*/  STG.E.U8 desc[UR36][R4.64+0x17], R35 ;  /* 0x0000172304007986 */ /* 0x0101e8000c101124 */
[----:B0-----:R-:W4:Y:S04]  /*2ca0*/  LDL.U8 R35, [R1+0x2d] ;  /* 0x00002d0001237983 */ /* 0x001f280000100000 */
[----:B------:R0:W-:Y:S04]  /*2cb0*/  STG.E.U8 desc[UR36][R4.64+0xa], R0 ;  /* 0x00000a0004007986 */ /* 0x0001e8000c101124 */
[----:B------:R1:W-:Y:S04]  /*2cc0*/  STG.E.U8 desc[UR36][R4.64+0xb], R3 ;  /* 0x00000b0304007986 */ /* 0x0003e8000c101124 */
[----:B0-----:R-:W4:Y:S04]  /*2cd0*/  LDL.U8 R0, [R1+0x21] ;  /* 0x0000210001007983 */ /* 0x001f280000100000 */
[----:B-1----:R-:W4:Y:S04]  /*2ce0*/  LDL.U8 R3, [R1+0x2f] ;  /* 0x00002f0001037983 */ /* 0x002f280000100000 */
[----:B------:R0:W-:Y:S04]  /*2cf0*/  STG.E.U8 desc[UR36][R4.64+0xc], R7 ;  /* 0x00000c0704007986 */ /* 0x0001e8000c101124 */
[----:B------:R1:W-:Y:S04]  /*2d00*/  STG.E.U8 desc[UR36][R4.64+0xd], R9 ;  /* 0x00000d0904007986 */ /* 0x0003e8000c101124 */
[----:B-----5:R5:W-:Y:S04]  /*2d10*/  STG.E.U8 desc[UR36][R4.64+0xe], R11 ;  /* 0x00000e0b04007986 */ /* 0x020be8000c101124 */
[----:B---3--:R3:W-:Y:S04]  /*2d20*/  STG.E.U8 desc[UR36][R4.64+0xf], R13 ;  /* 0x00000f0d04007986 */ /* 0x0087e8000c101124 */
[----:B------:R3:W-:Y:S04]  /*2d30*/  STG.E.U8 desc[UR36][R4.64+0x10], R15 ;  /* 0x0000100f04007986 */ /* 0x0007e8000c101124 */
[----:B--2---:R2:W-:Y:S04]  /*2d40*/  STG.E.U8 desc[UR36][R4.64+0x11], R19 ;  /* 0x0000111304007986 */ /* 0x0045e8000c101124 */
[----:B------:R2:W-:Y:S04]  /*2d50*/  STG.E.U8 desc[UR36][R4.64+0x12], R21 ;  /* 0x0000121504007986 */ /* 0x0005e8000c101124 */
        /* <DEDUP_REMOVED lines=27> */
[----:B------:R0:W-:Y:S01]  /*2f10*/  STG.E.U8 desc[UR36][R4.64+0x23], R31 ;  /* 0x0000231f04007986 */ /* 0x0001e2000c101124 */
[----:B------:R-:W-:Y:S05]  /*2f20*/  BRA `(.L_x_45) ;  /* 0x0000000c00ec7947 */ /* 0x000fea0003800000 */
.L_x_49:
        /* <DEDUP_REMOVED lines=9> */
[----:B------:R-:W-:Y:S01]  /*2fc0*/  BSSY B0, `(.L_x_52) ;  /* 0x0000049000007945 */ /* 0x000fe20003800000 */
[----:B------:R-:W4:Y:S02]  /*2fd0*/  S2R R10, SR_LTMASK ;  /* 0x00000000000a7919 */ /* 0x000f240000003900 */
[----:B----4-:R-:W-:-:S04]  /*2fe0*/  LOP3.LUT R10, R10, UR4, RZ, 0xc0, !PT ;  /* 0x000000040a0a7c12 */ /* 0x010fc8000f8ec0ff */
[----:B------:R-:W4:Y:S01]  /*2ff0*/  POPC R29, R10 ;  /* 0x0000000a001d7309 */ /* 0x000f220000000000 */
[----:B---3--:R-:W4:Y:S02]  /*3000*/  SHFL.IDX PT, R0, R9, R0, 0x1f ;  /* 0x00001f0009007589 */ /* 0x008f2400000e0000 */
[----:B----4-:R-:W-:-:S04]  /*3010*/  IADD3 R29, PT, PT, R0, R29, RZ ;  /* 0x0000001d001d7210 */ /* 0x010fc80007ffe0ff */
[----:B------:R-:W-:-:S13]  /*3020*/  ISETP.GE.U32.AND P0, PT, R29, 0x100, PT ;  /* 0x000001001d00780c */ /* 0x000fda0003f06070 */
[----:B------:R-:W-:Y:S05]  /*3030*/  @!P0 BRA `(.L_x_53) ;  /* 0x0000000400048947 */ /* 0x000fea0003800000 */
.L_x_58:
[----:B------:R-:W3:Y:S01]  /*3040*/  LDG.E.STRONG.SYS R0, desc[UR36][R4.64] ;  /* 0x0000002404007981 */ /* 0x000ee2000c1f5900 */
[----:B------:R-:W-:Y:S05]  /*3050*/  YIELD ;  /* 0x0000000000007946 */ /* 0x000fea0003800000 */
[----:B---3--:R-:W-:-:S13]  /*3060*/  ISETP.NE.AND P0, PT, R0, RZ, PT ;  /* 0x000000ff0000720c */ /* 0x008fda0003f05270 */
[----:B------:R-:W-:Y:S05]  /*3070*/  @!P0 BRA `(.L_x_54) ;  /* 0x0000000000788947 */ /* 0x000fea0003800000 */
[----:B------:R-:W3:Y:S01]  /*3080*/  S2R R13, SR_LANEID ;  /* 0x00000000000d7919 */ /* 0x000ee20000000000 */
[----:B------:R-:W4:Y:S01]  /*3090*/  LDC.64 R6, c[0x0][0x3c8] ;  /* 0x0000f200ff067b82 */ /* 0x000f220000000a00 */
[----:B------:R-:W-:Y:S02]  /*30a0*/  VOTEU.ANY UR4, UPT, PT ;  /* 0x0000000000047886 */ /* 0x000fe400038e0100 */
[----:B------:R-:W-:Y:S02]  /*30b0*/  UFLO.U32 UR5, UR4 ;  /* 0x00000004000572bd */ /* 0x000fe400080e0000 */
[----:B------:R-:W-:-:S06]  /*30c0*/  UPOPC UR4, UR4 ;  /* 0x00000004000472bf */ /* 0x000fcc0008000000 */
[----:B------:R-:W-:Y:S01]  /*30d0*/  IMAD R3, RZ, RZ, -UR4 ;  /* 0x80000004ff037e24 */ /* 0x000fe2000f8e02ff */
[----:B---3--:R-:W-:-:S13]  /*30e0*/  ISETP.EQ.U32.AND P0, PT, R13, UR5, PT ;  /* 0x000000050d007c0c */ /* 0x008fda000bf02070 */
[----:B----4-:R3:W-:Y:S01]  /*30f0*/  @P0 REDG.E.ADD.STRONG.GPU desc[UR36][R6.64], R3 ;  /* 0x000000030600098e */ /* 0x0107e2000c12e124 */
[----:B------:R-:W4:Y:S02]  /*3100*/  LDC.64 R8, c[0x0][0x3b8] ;  /* 0x0000ee00ff087b82 */ /* 0x000f240000000a00 */
.L_x_55:
[----:B----4-:R-:W4:Y:S01]  /*3110*/  LDG.E.STRONG.SYS R0, desc[UR36][R8.64] ;  /* 0x0000002408007981 */ /* 0x010f22000c1f5900 */
[----:B------:R-:W-:Y:S05]  /*3120*/  YIELD ;  /* 0x0000000000007946 */ /* 0x000fea0003800000 */
[----:B----4-:R-:W-:-:S13]  /*3130*/  ISETP.NE.AND P0, PT, R0, 0x1, PT ;  /* 0x000000010000780c */ /* 0x010fda0003f05270 */
[----:B------:R-:W-:Y:S05]  /*3140*/  @!P0 BRA `(.L_x_55) ;  /* 0xfffffffc00f08947 */ /* 0x000fea000383ffff */
[----:B------:R-:W-:Y:S01]  /*3150*/  VOTEU.ANY UR4, UPT, PT ;  /* 0x0000000000047886 */ /* 0x000fe200038e0100 */
[----:B---3--:R-:W3:Y:S01]  /*3160*/  LDC.64 R6, c[0x0][0x3d0] ;  /* 0x0000f400ff067b82 */ /* 0x008ee20000000a00 */
[----:B------:R-:W4:Y:S01]  /*3170*/  FLO.U32 R0, UR4 ;  /* 0x0000000400007d00 */ /* 0x000f2200080e0000 */
[----:B------:R-:W-:Y:S06]  /*3180*/  STG.E.STRONG.SYS desc[UR36][R4.64], RZ ;  /* 0x000000ff04007986 */ /* 0x000fec000c115924 */
[----:B------:R-:W5:Y:S01]  /*3190*/  LDC.64 R10, c[0x0][0x3b0] ;  /* 0x0000ec00ff0a7b82 */ /* 0x000f620000000a00 */
[----:B------:R-:W5:Y:S01]  /*31a0*/  POPC R3, UR4 ;  /* 0x0000000400037d09 */ /* 0x000f620008000000 */
[----:B----4-:R-:W-:Y:S01]  /*31b0*/  ISETP.EQ.U32.AND P0, PT, R0, R13, PT ;  /* 0x0000000d0000720c */ /* 0x010fe20003f02070 */
[----:B------:R-:W-:-:S05]  /*31c0*/  IMAD.MOV.U32 R13, RZ, RZ, 0x1 ;  /* 0x00000001ff0d7424 */ /* 0x000fca00078e00ff */
[----:B---3--:R-:W-:Y:S04]  /*31d0*/  STG.E.STRONG.SYS desc[UR36][R6.64], R13 ;  /* 0x0000000d06007986 */ /* 0x008fe8000c115924 */
[----:B------:R-:W-:Y:S04]  /*31e0*/  STG.E.STRONG.SYS desc[UR36][R8.64], RZ ;  /* 0x000000ff08007986 */ /* 0x000fe8000c115924 */
[----:B-----5:R-:W3:Y:S01]  /*31f0*/  @P0 ATOMG.E.ADD.STRONG.GPU PT, R3, desc[UR36][R10.64], R3 ;  /* 0x800000030a0309a8 */ /* 0x020ee200081ef124 */
[----:B------:R-:W4:Y:S02]  /*3200*/  S2R R12, SR_LTMASK ;  /* 0x00000000000c7919 */ /* 0x000f240000003900 */
[----:B----4-:R-:W-:-:S04]  /*3210*/  LOP3.LUT R12, R12, UR4, RZ, 0xc0, !PT ;  /* 0x000000040c0c7c12 */ /* 0x010fc8000f8ec0ff */
[----:B------:R-:W4:Y:S01]  /*3220*/  POPC R29, R12 ;  /* 0x0000000c001d7309 */ /* 0x000f220000000000 */
[----:B---3--:R-:W4:Y:S02]  /*3230*/  SHFL.IDX PT, R0, R3, R0, 0x1f ;  /* 0x00001f0003007589 */ /* 0x008f2400000e0000 */
[----:B----4-:R-:W-:Y:S01]  /*3240*/  IADD3 R29, PT, PT, R0, R29, RZ ;  /* 0x0000001d001d7210 */ /* 0x010fe20007ffe0ff */
[----:B------:R-:W-:Y:S06]  /*3250*/  BRA `(.L_x_56) ;  /* 0x0000000000747947 */ /* 0x000fec0003800000 */
.L_x_54:
        /* <DEDUP_REMOVED lines=9> */
.L_x_57:
[----:B----4-:R-:W4:Y:S01]  /*32f0*/  LDG.E.STRONG.SYS R0, desc[UR36][R8.64] ;  /* 0x0000002408007981 */ /* 0x010f22000c1f5900 */
[----:B------:R-:W-:Y:S05]  /*3300*/  YIELD ;  /* 0x0000000000007946 */ /* 0x000fea0003800000 */
[----:B----4-:R-:W-:-:S13]  /*3310*/  ISETP.NE.AND P0, PT, R0, 0x1, PT ;  /* 0x000000010000780c */ /* 0x010fda0003f05270 */
[----:B------:R-:W-:Y:S05]  /*3320*/  @!P0 BRA `(.L_x_57) ;  /* 0xfffffffc00f08947 */ /* 0x000fea000383ffff */
[----:B------:R-:W-:Y:S01]  /*3330*/  VOTEU.ANY UR4, UPT, PT ;  /* 0x0000000000047886 */ /* 0x000fe200038e0100 */
[----:B---3--:R-:W3:Y:S01]  /*3340*/  LDC.64 R6, c[0x0][0x3b8] ;  /* 0x0000ee00ff067b82 */ /* 0x008ee20000000a00 */
[----:B------:R-:W4:Y:S07]  /*3350*/  FLO.U32 R0, UR4 ;  /* 0x0000000400007d00 */ /* 0x000f2e00080e0000 */
[----:B------:R-:W5:Y:S01]  /*3360*/  LDC.64 R10, c[0x0][0x3c8] ;  /* 0x0000f200ff0a7b82 */ /* 0x000f620000000a00 */
[----:B------:R-:W5:Y:S01]  /*3370*/  POPC R3, UR4 ;  /* 0x0000000400037d09 */ /* 0x000f620008000000 */
[----:B----4-:R-:W-:Y:S01]  /*3380*/  ISETP.EQ.U32.AND P0, PT, R0, R13, PT ;  /* 0x0000000d0000720c */ /* 0x010fe20003f02070 */
[----:B------:R-:W-:-:S05]  /*3390*/  IMAD.MOV.U32 R13, RZ, RZ, 0x1 ;  /* 0x00000001ff0d7424 */ /* 0x000fca00078e00ff */
[----:B------:R-:W-:Y:S04]  /*33a0*/  STG.E.STRONG.SYS desc[UR36][R4.64], R13 ;  /* 0x0000000d04007986 */ /* 0x000fe8000c115924 */
[----:B---3--:R-:W-:Y:S04]  /*33b0*/  STG.E.STRONG.SYS desc[UR36][R6.64], R13 ;  /* 0x0000000d06007986 */ /* 0x008fe8000c115924 */
[----:B------:R-:W-:Y:S04]  /*33c0*/  STG.E.STRONG.SYS desc[UR36][R8.64], RZ ;  /* 0x000000ff08007986 */ /* 0x000fe8000c115924 */
[----:B-----5:R-:W3:Y:S01]  /*33d0*/  @P0 ATOMG.E.ADD.STRONG.GPU PT, R3, desc[UR36][R10.64], R3 ;  /* 0x800000030a0309a8 */ /* 0x020ee200081ef124 */
[----:B------:R-:W4:Y:S02]  /*33e0*/  S2R R12, SR_LTMASK ;  /* 0x00000000000c7919 */ /* 0x000f240000003900 */
[----:B----4-:R-:W-:-:S04]  /*33f0*/  LOP3.LUT R12, R12, UR4, RZ, 0xc0, !PT ;  /* 0x000000040c0c7c12 */ /* 0x010fc8000f8ec0ff */
[----:B------:R-:W4:Y:S01]  /*3400*/  POPC R29, R12 ;  /* 0x0000000c001d7309 */ /* 0x000f220000000000 */
[----:B---3--:R-:W4:Y:S02]  /*3410*/  SHFL.IDX PT, R0, R3, R0, 0x1f ;  /* 0x00001f0003007589 */ /* 0x008f2400000e0000 */
[----:B----4-:R-:W-:-:S07]  /*3420*/  IADD3 R29, PT, PT, R0, R29, RZ ;  /* 0x0000001d001d7210 */ /* 0x010fce0007ffe0ff */
.L_x_56:
[----:B------:R-:W-:-:S13]  /*3430*/  ISETP.GT.U32.AND P0, PT, R29, 0xff, PT ;  /* 0x000000ff1d00780c */ /* 0x000fda0003f04070 */
[----:B------:R-:W-:Y:S05]  /*3440*/  @P0 BRA `(.L_x_58) ;  /* 0xfffffff800fc0947 */ /* 0x000fea000383ffff */
.L_x_53:
[----:B------:R-:W-:Y:S05]  /*3450*/  BSYNC B0 ;  /* 0x0000000000007941 */ /* 0x000fea0003800000 */
.L_x_52:
[----:B------:R-:W3:Y:S02]  /*3460*/  LDG.E.STRONG.SYS R4, desc[UR36][R4.64] ;  /* 0x0000002404047981 */ /* 0x000ee4000c1f5900 */
[----:B---3--:R-:W-:-:S13]  /*3470*/  ISETP.NE.AND P0, PT, R4, 0x1, PT ;  /* 0x000000010400780c */ /* 0x008fda0003f05270 */
[----:B------:R-:W-:Y:S05]  /*3480*/  @!P0 BRA `(.L_x_59) ;  /* 0x00000004004c8947 */ /* 0x000fea0003800000 */
        /* <DEDUP_REMOVED lines=83> */
.L_x_59:
        /* <DEDUP_REMOVED lines=47> */
[----:B------:R0:W-:Y:S04]  /*3cb0*/  STG.E.U8 desc[UR36][R4.64+0xc], R3 ;  /* 0x00000c0304007986 */ /* 0x0001e8000c101124 */
        /* <DEDUP_REMOVED lines=14> */
[----:B------:R-:W5:Y:S04]  /*3da0*/  LDL.U8 R15, [R1+0x27] ;  /* 0x00002700010f7983 */ /* 0x000f680000100000 */
[----:B--2---:R-:W2:Y:S04]  /*3db0*/  LDL.U8 R19, [R1+0x28] ;  /* 0x0000280001137983 */ /* 0x004ea80000100000 */
        /* <DEDUP_REMOVED lines=13> */
[----:B------:R0:W-:Y:S04]  /*3e90*/  STG.E.U8 desc[UR36][R4.64+0x1f], R15 ;  /* 0x00001f0f04007986 */ /* 0x0001e8000c101124 */
[----:B--2---:R0:W-:Y:S04]  /*3ea0*/  STG.E.U8 desc[UR36][R4.64+0x20], R19 ;  /* 0x0000201304007986 */ /* 0x0041e8000c101124 */
[----:B------:R0:W-:Y:S04]  /*3eb0*/  STG.E.U8 desc[UR36][R4.64+0x21], R21 ;  /* 0x0000211504007986 */ /* 0x0001e8000c101124 */
[----:B------:R0:W-:Y:S04]  /*3ec0*/  STG.E.U8 desc[UR36][R4.64+0x22], R25 ;  /* 0x0000221904007986 */ /* 0x0001e8000c101124 */
[----:B------:R0:W-:Y:S02]  /*3ed0*/  STG.E.U8 desc[UR36][R4.64+0x24], R31 ;  /* 0x0000241f04007986 */ /* 0x0001e4000c101124 */
.L_x_45:
[----:B------:R-:W-:Y:S05]  /*3ee0*/  BSYNC B9 ;  /* 0x0000000000097941 */ /* 0x000fea0003800000 */
.L_x_35:
[----:B------:R-:W-:Y:S01]  /*3ef0*/  ISETP.NE.AND P0, PT, R28, RZ, PT ;  /* 0x000000ff1c00720c */ /* 0x000fe20003f05270 */
[----:B------:R-:W-:-:S12]  /*3f00*/  BSSY.RECONVERGENT B6, `(.L_x_60) ;  /* 0x0000012000067945 */ /* 0x000fd80003800200 */
[----:B------:R-:W-:Y:S05]  /*3f10*/  @P0 BRA `(.L_x_61) ;  /* 0x0000000000400947 */ /* 0x000fea0003800000 */
[----:B------:R-:W-:Y:S01]  /*3f20*/  MOV R14, 0x8 ;  /* 0x00000008000e7802 */ /* 0x000fe20000000f00 */
[----:B------:R-:W3:Y:S01]  /*3f30*/  LDCU.64 UR4, c[0x4][0x58] ;  /* 0x01000b00ff0477ac */ /* 0x000ee20008000a00 */
[----:B0-----:R-:W-:Y:S02]  /*3f40*/  HFMA2 R13, -RZ, RZ, 0, 0 ;  /* 0x00000000ff0d7431 */ /* 0x001fe400000001ff */
[----:B------:R-:W-:Y:S01]  /*3f50*/  IMAD.MOV.U32 R8, RZ, RZ, 0x203 ;  /* 0x00000203ff087424 */ /* 0x000fe200078e00ff */
[----:B------:R-:W0:Y:S01]  /*3f60*/  LDCU.64 UR8, c[0x4][0x38] ;  /* 0x01000700ff0877ac */ /* 0x000e220008000a00 */
[----:B------:R-:W4:Y:S01]  /*3f70*/  LDC.64 R14, c[0x4][R14] ;  /* 0x010000000e0e7b82 */ /* 0x000f220000000a00 */
[----:B------:R-:W-:Y:S01]  /*3f80*/  IMAD.MOV.U32 R12, RZ, RZ, 0x1 ;  /* 0x00000001ff0c7424 */ /* 0x000fe200078e00ff */
[----:B------:R-:W5:Y:S01]  /*3f90*/  LDCU.64 UR6, c[0x4][0x28] ;  /* 0x01000500ff0677ac */ /* 0x000f620008000a00 */
[----:B---3--:R-:W-:Y:S02]  /*3fa0*/  IMAD.U32 R4, RZ, RZ, UR4 ;  /* 0x00000004ff047e24 */ /* 0x008fe4000f8e00ff */
[----:B------:R-:W-:Y:S01]  /*3fb0*/  IMAD.U32 R5, RZ, RZ, UR5 ;  /* 0x00000005ff057e24 */ /* 0x000fe2000f8e00ff */
[----:B0-----:R-:W-:Y:S01]  /*3fc0*/  MOV R6, UR8 ;  /* 0x0000000800067c02 */ /* 0x001fe20008000f00 */
[----:B------:R-:W-:-:S02]  /*3fd0*/  IMAD.U32 R7, RZ, RZ, UR9 ;  /* 0x00000009ff077e24 */ /* 0x000fc4000f8e00ff */
[----:B-----5:R-:W-:Y:S01]  /*3fe0*/  IMAD.U32 R10, RZ, RZ, UR6 ;  /* 0x00000006ff0a7e24 */ /* 0x020fe2000f8e00ff */
[----:B------:R-:W-:-:S07]  /*3ff0*/  MOV R11, UR7 ;  /* 0x00000007000b7c02 */ /* 0x000fce0008000f00 */
[----:B------:R-:W-:-:S07]  /*4000*/  LEPC R20, `(.L_x_61) ;  /* 0x000000001014794e */ /* 0x000fce0000000000 */
[----:B-12-4-:R-:W-:Y:S05]  /*4010*/  CALL.ABS.NOINC R14 ;  /* 0x000000000e007343 */ /* 0x016fea0003c00000 */
.L_x_61:
[----:B------:R-:W-:Y:S05]  /*4020*/  BSYNC.RECONVERGENT B6 ;  /* 0x0000000000067941 */ /* 0x000fea0003800200 */
.L_x_60:
[----:B------:R-:W-:-:S05]  /*4030*/  VIADD R24, R28, 0xffffffff ;  /* 0xffffffff1c187836 */ /* 0x000fca0000000000 */
[----:B------:R3:W-:Y:S02]  /*4040*/  STL [R1+0x2c], R24 ;  /* 0x00002c1801007387 */ /* 0x0007e40000100800 */
.L_x_21:
[----:B------:R-:W-:Y:S05]  /*4050*/  BSYNC B10 ;  /* 0x00000000000a7941 */ /* 0x000fea0003800000 */
.L_x_20:
[----:B------:R-:W-:Y:S01]  /*4060*/  VIADD R30, R30, 0x1 ;  /* 0x000000011e1e7836 */ /* 0x000fe20000000000 */
[----:B------:R-:W-:Y:S06]  /*4070*/  BRA `(.L_x_62) ;  /* 0xffffffd000a07947 */ /* 0x000fec000383ffff */
.L_x_19:
[----:B------:R-:W-:Y:S05]  /*4080*/  BSYNC B11 ;  /* 0x00000000000b7941 */ /* 0x000fea0003800000 */
.L_x_16:
[----:B------:R-:W-:-:S04]  /*4090*/  IADD3 R26, PT, PT, R26, 0x1, RZ ;  /* 0x000000011a1a7810 */ /* 0x000fc80007ffe0ff */
[----:B------:R-:W-:-:S13]  /*40a0*/  ISETP.GT.U32.AND P0, PT, R24, R26, PT ;  /* 0x0000001a1800720c */ /* 0x000fda0003f04070 */
[----:B------:R-:W-:Y:S05]  /*40b0*/  @P0 BRA `(.L_x_63) ;  /* 0xffffffcc00ec0947 */ /* 0x000fea000383ffff */
[----:B------:R-:W-:Y:S05]  /*40c0*/  EXIT ;  /* 0x000000000000794d */ /* 0x000fea0003800000 */
.L_x_0:
        /* <DEDUP_REMOVED lines=9> */
[----:B------:R-:W-:Y:S01]  /*4160*/  LOP3.LUT R15, R2, 0x3, RZ, 0xc0, !PT ;  /* 0x00000003020f7812 */ /* 0x000fe200078ec0ff */
[----:B------:R-:W-:-:S10]  /*4170*/  IMAD.MOV.U32 R0, RZ, RZ, RZ ;  /* 0x000000ffff007224 */ /* 0x000fd400078e00ff */
[----:B------:R-:W-:Y:S05]  /*4180*/  @!P0 BRA `(.L_x_67) ;  /* 0x0000000c00448947 */ /* 0x000fea0003800000 */
[----:B------:R-:W-:Y:S01]  /*4190*/  LOP3.LUT R0, R2, 0xfffffffc, RZ, 0xc0, !PT ;  /* 0xfffffffc02007812 */ /* 0x000fe200078ec0ff */
[----:B------:R-:W-:Y:S01]  /*41a0*/  BSSY.RELIABLE B2, `(.L_x_68) ;  /* 0x00000b3000027945 */ /* 0x000fe20003800100 */
[----:B------:R-:W-:Y:S02]  /*41b0*/  IMAD.MOV.U32 R5, RZ, RZ, RZ ;  /* 0x000000ffff057224 */ /* 0x000fe400078e00ff */
[----:B------:R-:W-:-:S13]  /*41c0*/  ISETP.GT.AND P0, PT, R0, RZ, PT ;  /* 0x000000ff0000720c */ /* 0x000fda0003f04270 */
[----:B------:R-:W-:Y:S05]  /*41d0*/  @!P0 BRA `(.L_x_69) ;  /* 0x0000000800bc8947 */ /* 0x000fea0003800000 */
[----:B------:R-:W-:Y:S01]  /*41e0*/  IADD3 R2, PT, PT, R0, -R5, RZ ;  /* 0x8000000500027210 */ /* 0x000fe20007ffe0ff */
[----:B------:R-:W-:Y:S01]  /*41f0*/  BSSY.RECONVERGENT B3, `(.L_x_70) ;  /* 0x0000070000037945 */ /* 0x000fe20003800200 */
[----:B------:R-:W-:Y:S02]  /*4200*/  PLOP3.LUT P0, PT, PT, PT, PT, 0x80, 0x8 ;  /* 0x000000000008781c */ /* 0x000fe40003f0f070 */
[----:B------:R-:W-:-:S13]  /*4210*/  ISETP.GT.AND P1, PT, R2, 0xc, PT ;  /* 0x0000000c0200780c */ /* 0x000fda0003f24270 */
[----:B------:R-:W-:Y:S05]  /*4220*/  @!P1 BRA `(.L_x_71) ;  /* 0x0000000400b09947 */ /* 0x000fea0003800000 */
[----:B------:R-:W-:Y:S01]  /*4230*/  PLOP3.LUT P0, PT, PT, PT, PT, 0x8, 0x80 ;  /* 0x000000000080781c */ /* 0x000fe20003f0e170 */
[----:B------:R-:W-:-:S12]  /*4240*/  VIADD R20, R0, 0xfffffff4 ;  /* 0xfffffff400147836 */ /* 0x000fd80000000000 */
.L_x_72:
[----:B0-----:R-:W2:Y:S01]  /*4250*/  LDL R8, [R1+0x2c] ;  /* 0x00002c0001087983 */ /* 0x001ea20000100800 */
        /* <DEDUP_REMOVED lines=30> */
[C---:B---3--:R-:W-:Y:S01]  /*4440*/  VIADD R12, R14.reuse, 0x1 ;  /* 0x000000010e0c7836 */ /* 0x048fe20000000000 */
[----:B------:R-:W-:-:S04]  /*4450*/  LEA R9, R14, R27, 0x2 ;  /* 0x0000001b0e097211 */ /* 0x000fc800078e10ff */
[----:B------:R-:W-:Y:S04]  /*4460*/  STL [R1+0x2c], R12 ;  /* 0x00002c0c01007387 */ /* 0x000fe80000100800 */
[----:B----4-:R0:W-:Y:S04]  /*4470*/  STL [R9], R8 ;  /* 0x0000000809007387 */ /* 0x0101e80000100800 */
[----:B------:R-:W3:Y:S04]  /*4480*/  LDL R14, [R1+0x2c] ;  /* 0x00002c00010e7983 */ /* 0x000ee80000100800 */
[----:B0-----:R-:W4:Y:S01]  /*4490*/  LDG.E R8, desc[UR36][R6.64+0xc] ;  /* 0x00000c2406087981 */ /* 0x001f22000c1e1900 */
[----:B---3--:R-:W-:-:S02]  /*44a0*/  VIADD R16, R14, 0x1 ;  /* 0x000000010e107836 */ /* 0x008fc40000000000 */
[----:B------:R-:W-:-:S03]  /*44b0*/  IMAD R3, R14, 0x4, R27 ;  /* 0x000000040e037824 */ /* 0x000fc600078e021b */
[----:B------:R-:W-:Y:S04]  /*44c0*/  STL [R1+0x2c], R16 ;  /* 0x00002c1001007387 */ /* 0x000fe80000100800 */
[----:B-----5:R0:W-:Y:S04]  /*44d0*/  STL [R3], R2 ;  /* 0x0000000203007387 */ /* 0x0201e80000100800 */
[----:B------:R-:W3:Y:S02]  /*44e0*/  LDL R14, [R1+0x2c] ;  /* 0x00002c00010e7983 */ /* 0x000ee40000100800 */
[C---:B---3--:R-:W-:Y:S01]  /*44f0*/  IADD3 R18, PT, PT, R14.reuse, 0x1, RZ ;  /* 0x000000010e127810 */ /* 0x048fe20007ffe0ff */
[----:B------:R-:W-:-:S04]  /*4500*/  IMAD R13, R14, 0x4, R27 ;  /* 0x000000040e0d7824 */ /* 0x000fc800078e021b */
[----:B------:R-:W-:Y:S04]  /*4510*/  STL [R1+0x2c], R18 ;  /* 0x00002c1201007387 */ /* 0x000fe80000100800 */
[----:B--2---:R-:W-:Y:S04]  /*4520*/  STL [R13], R4 ;  /* 0x000000040d007387 */ /* 0x004fe80000100800 */
[----:B------:R-:W2:Y:S01]  /*4530*/  LDL R12, [R1+0x2c] ;  /* 0x00002c00010c7983 */ /* 0x000ea20000100800 */
[----:B0-----:R-:W-:-:S04]  /*4540*/  VIADD R3, R5, 0x8 ;  /* 0x0000000805037836 */ /* 0x001fc80000000000 */
[----:B------:R-:W-:-:S05]  /*4550*/  IMAD.WIDE.U32 R2, R3, 0x4, R10 ;  /* 0x0000000403027825 */ /* 0x000fca00078e000a */
[----:B------:R-:W3:Y:S01]  /*4560*/  LDG.E R6, desc[UR36][R2.64+0x4] ;  /* 0x0000042402067981 */ /* 0x000ee2000c1e1900 */
[C---:B--2---:R-:W-:Y:S01]  /*4570*/  VIADD R14, R12.reuse, 0x1 ;  /* 0x000000010c0e7836 */ /* 0x044fe20000000000 */
[-C--:B------:R-:W-:Y:S02]  /*4580*/  LEA R9, R12, R27.reuse, 0x2 ;  /* 0x0000001b0c097211 */ /* 0x080fe400078e10ff */
        /* <DEDUP_REMOVED lines=13> */
[----:B------:R-:W-:Y:S04]  /*4660*/  STL [R1+0x2c], R14 ;  /* 0x00002c0e01007387 */ /* 0x000fe80000100800 */
[----:B---3--:R0:W-:Y:S04]  /*4670*/  STL [R7], R6 ;  /* 0x0000000607007387 */ /* 0x0081e80000100800 */
[----:B------:R-:W2:Y:S02]  /*4680*/  LDL R16, [R1+0x2c] ;  /* 0x00002c0001107983 */ /* 0x000ea40000100800 */
[C---:B--2---:R-:W-:Y:S01]  /*4690*/  IADD3 R18, PT, PT, R16.reuse, 0x1, RZ ;  /* 0x0000000110127810 */ /* 0x044fe20007ffe0ff */
[----:B------:R-:W-:-:S04]  /*46a0*/  IMAD R9, R16, 0x4, R27 ;  /* 0x0000000410097824 */ /* 0x000fc800078e021b */
[----:B------:R-:W-:Y:S04]  /*46b0*/  STL [R1+0x2c], R18 ;  /* 0x00002c1201007387 */ /* 0x000fe80000100800 */
[----:B-----5:R-:W-:Y:S04]  /*46c0*/  STL [R9], R8 ;  /* 0x0000000809007387 */ /* 0x020fe80000100800 */
[----:B-1----:R-:W2:Y:S01]  /*46d0*/  LDL R12, [R1+0x2c] ;  /* 0x00002c00010c7983 */ /* 0x002ea20000100800 */
        /* <DEDUP_REMOVED lines=21> */
[C---:B--2---:R-:W-:Y:S01]  /*4830*/  IADD3 R18, PT, PT, R14.reuse, 0x1, RZ ;  /* 0x000000010e127810 */ /* 0x044fe20007ffe0ff */
[----:B------:R-:W-:-:S04]  /*4840*/  IMAD R13, R14, 0x4, R27 ;  /* 0x000000040e0d7824 */ /* 0x000fc800078e021b */
[----:B------:R0:W-:Y:S04]  /*4850*/  STL [R1+0x2c], R18 ;  /* 0x00002c1201007387 */ /* 0x0001e80000100800 */
[----:B-----5:R0:W-:Y:S04]  /*4860*/  STL [R13], R4 ;  /* 0x000000040d007387 */ /* 0x0201e80000100800 */
[----:B-1----:R-:W2:Y:S01]  /*4870*/  LDL R12, [R1+0x2c] ;  /* 0x00002c00010c7983 */ /* 0x002ea20000100800 */
[----:B------:R-:W-:-:S05]  /*4880*/  VIADD R5, R5, 0x10 ;  /* 0x0000001005057836 */ /* 0x000fca0000000000 */
[----:B------:R-:W-:Y:S01]  /*4890*/  ISETP.GE.AND P1, PT, R5, R20, PT ;  /* 0x000000140500720c */ /* 0x000fe20003f26270 */
[C---:B--2---:R-:W-:Y:S01]  /*48a0*/  VIADD R14, R12.reuse, 0x1 ;  /* 0x000000010c0e7836 */ /* 0x044fe20000000000 */
[----:B------:R-:W-:-:S04]  /*48b0*/  LEA R9, R12, R27, 0x2 ;  /* 0x0000001b0c097211 */ /* 0x000fc800078e10ff */
[----:B------:R0:W-:Y:S04]  /*48c0*/  STL [R1+0x2c], R14 ;  /* 0x00002c0e01007387 */ /* 0x0001e80000100800 */
[----:B----4-:R0:W-:Y:S03]  /*48d0*/  STL [R9], R8 ;  /* 0x0000000809007387 */ /* 0x0101e60000100800 */
[----:B------:R-:W-:Y:S05]  /*48e0*/  @!P1 BRA `(.L_x_72) ;  /* 0xfffffff800589947 */ /* 0x000fea000383ffff */
.L_x_71:
[----:B------:R-:W-:Y:S05]  /*48f0*/  BSYNC.RECONVERGENT B3 ;  /* 0x0000000000037941 */ /* 0x000fea0003800200 */
.L_x_70:
[----:B0-----:R-:W-:Y:S01]  /*4900*/  IMAD.IADD R2, R0, 0x1, -R5 ;  /* 0x0000000100027824 */ /* 0x001fe200078e0a05 */
[----:B------:R-:W-:Y:S04]  /*4910*/  BSSY.RECONVERGENT B3, `(.L_x_73) ;  /* 0x0000038000037945 */ /* 0x000fe80003800200 */
[----:B------:R-:W-:-:S13]  /*4920*/  ISETP.GT.AND P1, PT, R2, 0x4, PT ;  /* 0x000000040200780c */ /* 0x000fda0003f24270 */
[----:B------:R-:W-:Y:S05]  /*4930*/  @!P1 BRA `(.L_x_74) ;  /* 0x0000000000d49947 */ /* 0x000fea0003800000 */
[----:B------:R-:W2:Y:S01]  /*4940*/  LDL R8, [R1+0x2c] ;  /* 0x00002c0001087983 */ /* 0x000ea20000100800 */
        /* <DEDUP_REMOVED lines=20> */
[----:B------:R-:W-:Y:S01]  /*4a90*/  VIADD R7, R5, 0x4 ;  /* 0x0000000405077836 */ /* 0x000fe20000000000 */
[C---:B--2---:R-:W-:Y:S01]  /*4aa0*/  IADD3 R16, PT, PT, R6.reuse, 0x1, RZ ;  /* 0x0000000106107810 */ /* 0x044fe20007ffe0ff */
[----:B------:R-:W-:-:S04]  /*4ab0*/  IMAD R17, R6, 0x4, R27 ;  /* 0x0000000406117824 */ /* 0x000fc800078e021b */
[----:B------:R-:W-:Y:S01]  /*4ac0*/  STL [R1+0x2c], R16 ;  /* 0x00002c1001007387 */ /* 0x000fe20000100800 */
[----:B------:R-:W-:-:S03]  /*4ad0*/  IMAD.WIDE.U32 R6, R7, 0x4, R10 ;  /* 0x0000000407067825 */ /* 0x000fc600078e000a */
[----:B----4-:R2:W-:Y:S04]  /*4ae0*/  STL [R17], R4 ;  /* 0x0000000411007387 */ /* 0x0105e80000100800 */
[----:B0-----:R-:W3:Y:S04]  /*4af0*/  LDL R14, [R1+0x2c] ;  /* 0x00002c00010e7983 */ /* 0x001ee80000100800 */
[----:B-1----:R-:W4:Y:S04]  /*4b00*/  LDG.E R8, desc[UR36][R6.64] ;  /* 0x0000002406087981 */ /* 0x002f28000c1e1900 */
[----:B------:R-:W5:Y:S04]  /*4b10*/  LDG.E R2, desc[UR36][R6.64+0x4] ;  /* 0x0000042406027981 */ /* 0x000f68000c1e1900 */
[----:B--2---:R-:W2:Y:S01]  /*4b20*/  LDG.E R4, desc[UR36][R6.64+0x8] ;  /* 0x0000082406047981 */ /* 0x004ea2000c1e1900 */
[C---:B---3--:R-:W-:Y:S01]  /*4b30*/  IADD3 R12, PT, PT, R14.reuse, 0x1, RZ ;  /* 0x000000010e0c7810 */ /* 0x048fe20007ffe0ff */
[----:B------:R-:W-:-:S04]  /*4b40*/  IMAD R9, R14, 0x4, R27 ;  /* 0x000000040e097824 */ /* 0x000fc800078e021b */
[----:B------:R-:W-:Y:S04]  /*4b50*/  STL [R1+0x2c], R12 ;  /* 0x00002c0c01007387 */ /* 0x000fe80000100800 */
[----:B----4-:R0:W-:Y:S04]  /*4b60*/  STL [R9], R8 ;  /* 0x0000000809007387 */ /* 0x0101e80000100800 */
[----:B------:R-:W3:Y:S04]  /*4b70*/  LDL R14, [R1+0x2c] ;  /* 0x00002c00010e7983 */ /* 0x000ee80000100800 */
[----:B0-----:R-:W4:Y:S01]  /*4b80*/  LDG.E R8, desc[UR36][R6.64+0xc] ;  /* 0x00000c2406087981 */ /* 0x001f22000c1e1900 */
[C---:B---3--:R-:W-:Y:S01]  /*4b90*/  VIADD R16, R14.reuse, 0x1 ;  /* 0x000000010e107836 */ /* 0x048fe20000000000 */
[----:B------:R-:W-:-:S04]  /*4ba0*/  LEA R3, R14, R27, 0x2 ;  /* 0x0000001b0e037211 */ /* 0x000fc800078e10ff */
        /* <DEDUP_REMOVED lines=14> */
.L_x_74:
[----:B------:R-:W-:Y:S05]  /*4c90*/  BSYNC.RECONVERGENT B3 ;  /* 0x0000000000037941 */ /* 0x000fea0003800200 */
.L_x_73:
[----:B------:R-:W-:-:S13]  /*4ca0*/  ISETP.EQ.AND P1, PT, R5, R0, PT ;  /* 0x000000000500720c */ /* 0x000fda0003f22270 */
[----:B------:R-:W-:Y:S05]  /*4cb0*/  @!P0 BREAK.RELIABLE P1, B2 ;  /* 0x0000000000028942 */ /* 0x000fea0000800100 */
[----:B------:R-:W-:Y:S05]  /*4cc0*/  @!P0 BRA P1, `(.L_x_67) ;  /* 0x0000000000748947 */ /* 0x000fea0000800000 */
.L_x_69:
[----:B------:R-:W-:Y:S05]  /*4cd0*/  BSYNC.RELIABLE B2 ;  /* 0x0000000000027941 */ /* 0x000fea0003800100 */
.L_x_68:
[----:B01----:R-:W2:Y:S01]  /*4ce0*/  LDL R8, [R1+0x2c] ;  /* 0x00002c0001087983 */ /* 0x003ea20000100800 */
        /* <DEDUP_REMOVED lines=17> */
[----:B------:R1:W-:Y:S04]  /*4e00*/  STL [R1+0x2c], R18 ;  /* 0x00002c1201007387 */ /* 0x0003e80000100800 */
[----:B---3--:R1:W-:Y:S04]  /*4e10*/  STL [R13], R12 ;  /* 0x0000000c0d007387 */ /* 0x0083e80000100800 */
[----:B------:R-:W2:Y:S01]  /*4e20*/  LDL R6, [R1+0x2c] ;  /* 0x00002c0001067983 */ /* 0x000ea20000100800 */
[----:B------:R-:W-:-:S05]  /*4e30*/  VIADD R5, R5, 0x4 ;  /* 0x0000000405057836 */ /* 0x000fca0000000000 */
[----:B------:R-:W-:Y:S02]  /*4e40*/  ISETP.NE.AND P0, PT, R5, R0, PT ;  /* 0x000000000500720c */ /* 0x000fe40003f05270 */
[C---:B--2---:R-:W-:Y:S01]  /*4e50*/  IADD3 R16, PT, PT, R6.reuse, 0x1, RZ ;  /* 0x0000000106107810 */ /* 0x044fe20007ffe0ff */
[----:B------:R-:W-:-:S04]  /*4e60*/  IMAD R7, R6, 0x4, R27 ;  /* 0x0000000406077824 */ /* 0x000fc800078e021b */
[----:B------:R1:W-:Y:S04]  /*4e70*/  STL [R1+0x2c], R16 ;  /* 0x00002c1001007387 */ /* 0x0003e80000100800 */
[----:B----4-:R1:W-:Y:S02]  /*4e80*/  STL [R7], R4 ;  /* 0x0000000407007387 */ /* 0x0103e40000100800 */
[----:B------:R-:W-:Y:S05]  /*4e90*/  @P0 BRA `(.L_x_68) ;  /* 0xfffffffc00900947 */ /* 0x000fea000383ffff */
.L_x_67:
[----:B------:R-:W-:Y:S05]  /*4ea0*/  BSYNC.RECONVERGENT B1 ;  /* 0x0000000000017941 */ /* 0x000fea0003800200 */
.L_x_66:
[----:B------:R-:W-:-:S13]  /*4eb0*/  ISETP.NE.AND P0, PT, R15, RZ, PT ;  /* 0x000000ff0f00720c */ /* 0x000fda0003f05270 */
[----:B------:R-:W-:Y:S05]  /*4ec0*/  @!P0 BRA `(.L_x_65) ;  /* 0x0000000000308947 */ /* 0x000fea0003800000 */
[----:B0-----:R-:W-:-:S07]  /*4ed0*/  HFMA2 R2, -RZ, RZ, 0, 0 ;  /* 0x00000000ff027431 */ /* 0x001fce00000001ff */
.L_x_75:
[----:B-12---:R-:W2:Y:S01]  /*4ee0*/  LDL R8, [R1+0x2c] ;  /* 0x00002c0001087983 */ /* 0x006ea20000100800 */
[----:B------:R-:W-:-:S06]  /*4ef0*/  IMAD.WIDE.U32 R4, R0, 0x4, R10 ;  /* 0x0000000400047825 */ /* 0x000fcc00078e000a */
[----:B------:R-:W3:Y:S01]  /*4f00*/  LDG.E R4, desc[UR36][R4.64] ;  /* 0x0000002404047981 */ /* 0x000ee2000c1e1900 */
[----:B------:R-:W-:Y:S01]  /*4f10*/  IADD3 R2, PT, PT, R2, 0x1, RZ ;  /* 0x0000000102027810 */ /* 0x000fe20007ffe0ff */
[----:B------:R-:W-:-:S03]  /*4f20*/  VIADD R0, R0, 0x1 ;  /* 0x0000000100007836 */ /* 0x000fc60000000000 */
[----:B------:R-:W-:Y:S01]  /*4f30*/  ISETP.NE.AND P0, PT, R2, R15, PT ;  /* 0x0000000f0200720c */ /* 0x000fe20003f05270 */
[C---:B--2---:R-:W-:Y:S02]  /*4f40*/  VIADD R6, R8.reuse, 0x1 ;  /* 0x0000000108067836 */ /* 0x044fe40000000000 */
[----:B------:R-:W-:-:S03]  /*4f50*/  IMAD R3, R8, 0x4, R27 ;  /* 0x0000000408037824 */ /* 0x000fc600078e021b */
[----:B------:R2:W-:Y:S04]  /*4f60*/  STL [R1+0x2c], R6 ;  /* 0x00002c0601007387 */ /* 0x0005e80000100800 */
[----:B---3--:R2:W-:Y:S03]  /*4f70*/  STL [R3], R4 ;  /* 0x0000000403007387 */ /* 0x0085e60000100800 */
[----:B------:R-:W-:Y:S05]  /*4f80*/  @P0 BRA `(.L_x_75) ;  /* 0xfffffffc00d40947 */ /* 0x000fea000383ffff */
.L_x_65:
[----:B------:R-:W-:Y:S05]  /*4f90*/  BSYNC.RECONVERGENT B0 ;  /* 0x0000000000007941 */ /* 0x000fea0003800200 */
.L_x_64:
[----:B------:R-:W-:Y:S05]  /*4fa0*/  WARPSYNC.ALL ;  /* 0x0000000000007948 */ /* 0x000fea0003800000 */
[----:B------:R-:W3:Y:S02]  /*4fb0*/  LDL R24, [R1+0x2c] ;  /* 0x00002c0001187983 */ /* 0x000ee40000100800 */
[----:B---3--:R-:W-:-:S13]  /*4fc0*/  ISETP.NE.AND P0, PT, R24, RZ, PT ;  /* 0x000000ff1800720c */ /* 0x008fda0003f05270 */
[----:B------:R-:W-:Y:S05]  /*4fd0*/  @!P0 EXIT ;  /* 0x000000000000894d */ /* 0x000fea0003800000 */
[----:B------:R-:W-:-:S07]  /*4fe0*/  IMAD.MOV.U32 R26, RZ, RZ, RZ ;  /* 0x000000ffff1a7224 */ /* 0x000fce00078e00ff */
.L_x_115:
[----:B012---:R-:W0:Y:S01]  /*4ff0*/  LDC.64 R4, c[0x0][0x390] ;  /* 0x0000e400ff047b82 */ /* 0x007e220000000a00 */
[----:B------:R-:W-:-:S06]  /*5000*/  LEA R2, R26, R27, 0x2 ;  /* 0x0000001b1a027211 */ /* 0x000fcc00078e10ff */
        /* <DEDUP_REMOVED lines=9> */
[----:B------:R-:W-:-:S03]  /*50a0*/  IMAD.MOV.U32 R7, RZ, RZ, R22 ;  /* 0x000000ffff077224 */ /* 0x000fc600078e0016 */
[----:B------:R-:W1:Y:S01]  /*50b0*/  LDC.64 R8, c[0x4][R8] ;  /* 0x0100000008087b82 */ /* 0x000e620000000a00 */
[----:B0-----:R-:W-:Y:S01]  /*50c0*/  VIADD R0, R23, -UR4 ;  /* 0x8000000417007c36 */ /* 0x001fe20008000000 */
[----:B------:R-:W0:Y:S04]  /*50d0*/  LDCU.64 UR4, c[0x4][0x40] ;  /* 0x01000800ff0477ac */ /* 0x000e280008000a00 */
[----:B------:R2:W-:Y:S01]  /*50e0*/  STL.64 [R0], R2 ;  /* 0x0000000200007387 */ /* 0x0005e20000100a00 */
[----:B0-----:R-:W-:Y:S01]  /*50f0*/  IMAD.U32 R4, RZ, RZ, UR4 ;  /* 0x00000004ff047e24 */ /* 0x001fe2000f8e00ff */
[----:B--2---:R-:W-:-:S07]  /*5100*/  MOV R5, UR5 ;  /* 0x0000000500057c02 */ /* 0x004fce0008000f00 */
[----:B------:R-:W-:-:S07]  /*5110*/  LEPC R20, `(.L_x_78) ;  /* 0x000000001014794e */ /* 0x000fce0000000000 */
[----:B-1----:R-:W-:Y:S05]  /*5120*/  CALL.ABS.NOINC R8 ;  /* 0x0000000008007343 */ /* 0x002fea0003c00000 */
.L_x_78:
[----:B------:R-:W-:Y:S01]  /*5130*/  MOV R14, 0x8 ;  /* 0x00000008000e7802 */ /* 0x000fe20000000f00 */
[----:B------:R-:W0:Y:S01]  /*5140*/  LDCU.64 UR4, c[0x4][0x48] ;  /* 0x01000900ff0477ac */ /* 0x000e220008000a00 */
[----:B------:R-:W-:Y:S02]  /*5150*/  HFMA2 R8, -RZ, RZ, 0, 1.132488250732421875e-05 ;  /* 0x000000beff087431 */ /* 0x000fe400000001ff */
[----:B------:R-:W-:Y:S01]  /*5160*/  IMAD.MOV.U32 R12, RZ, RZ, 0x1 ;  /* 0x00000001ff0c7424 */ /* 0x000fe200078e00ff */
[----:B------:R-:W1:Y:S01]  /*5170*/  LDCU.64 UR6, c[0x4][0x38] ;  /* 0x01000700ff0677ac */ /* 0x000e620008000a00 */
[----:B------:R-:W2:Y:S01]  /*5180*/  LDC.64 R14, c[0x4][R14] ;  /* 0x010000000e0e7b82 */ /* 0x000ea20000000a00 */
[----:B------:R-:W-:Y:S01]  /*5190*/  IMAD.MOV.U32 R13, RZ, RZ, RZ ;  /* 0x000000ffff0d7224 */ /* 0x000fe200078e00ff */
[----:B------:R-:W3:Y:S01]  /*51a0*/  LDCU.64 UR8, c[0x4][0x10] ;  /* 0x01000200ff0877ac */ /* 0x000ee20008000a00 */
[----:B0-----:R-:W-:Y:S01]  /*51b0*/  MOV R4, UR4 ;  /* 0x0000000400047c02 */ /* 0x001fe20008000f00 */
[----:B------:R-:W-:-:S02]  /*51c0*/  IMAD.U32 R5, RZ, RZ, UR5 ;  /* 0x00000005ff057e24 */ /* 0x000fc4000f8e00ff */
[----:B-1----:R-:W-:Y:S01]  /*51d0*/  IMAD.U32 R6, RZ, RZ, UR6 ;  /* 0x00000006ff067e24 */ /* 0x002fe2000f8e00ff */
[----:B------:R-:W-:Y:S01]  /*51e0*/  MOV R7, UR7 ;  /* 0x0000000700077c02 */ /* 0x000fe20008000f00 */
[----:B---3--:R-:W-:Y:S02]  /*51f0*/  IMAD.U32 R10, RZ, RZ, UR8 ;  /* 0x00000008ff0a7e24 */ /* 0x008fe4000f8e00ff */
[----:B------:R-:W-:-:S07]  /*5200*/  IMAD.U32 R11, RZ, RZ, UR9 ;  /* 0x00000009ff0b7e24 */ /* 0x000fce000f8e00ff */
[----:B------:R-:W-:-:S07]  /*5210*/  LEPC R20, `(.L_x_77) ;  /* 0x000000001014794e */ /* 0x000fce0000000000 */
[----:B--2---:R-:W-:Y:S05]  /*5220*/  CALL.ABS.NOINC R14 ;  /* 0x000000000e007343 */ /* 0x004fea0003c00000 */
.L_x_77:
[----:B------:R-:W-:Y:S05]  /*5230*/  BSYNC.RECONVERGENT B6 ;  /* 0x0000000000067941 */ /* 0x000fea0003800200 */
.L_x_76:
[----:B------:R-:W0:Y:S02]  /*5240*/  LDC.64 R16, c[0x0][0x390] ;  /* 0x0000e400ff107b82 */ /* 0x000e240000000a00 */
[----:B0-----:R-:W-:-:S05]  /*5250*/  IMAD.WIDE R16, R2, 0x10, R16 ;  /* 0x0000001002107825 */ /* 0x001fca00078e0210 */
[----:B------:R0:W5:Y:S01]  /*5260*/  LDG.E R29, desc[UR36][R16.64+0x8] ;  /* 0x00000824101d7981 */ /* 0x000162000c1e1900 */
[----:B------:R-:W-:Y:S01]  /*5270*/  BSSY B11, `(.L_x_79) ;  /* 0x00001210000b7945 */ /* 0x000fe20003800000 */
.L_x_114:
[----:B-12---:R-:W1:Y:S02]  /*5280*/  LDC.64 R4, c[0x0][0x390] ;  /* 0x0000e400ff047b82 */ /* 0x006e640000000a00 */
[----:B-1----:R-:W2:Y:S01]  /*5290*/  LDG.E R5, desc[UR36][R4.64+0x15cc8] ;  /* 0x015cc82404057981 */ /* 0x002ea2000c1e1900 */
[C---:B------:R-:W-:Y:S01]  /*52a0*/  ISETP.GT.AND P1, PT, R2.reuse, -0x1, PT ;  /* 0xffffffff0200780c */ /* 0x040fe20003f24270 */
[----:B------:R-:W-:Y:S05]  /*52b0*/  YIELD ;  /* 0x0000000000007946 */ /* 0x000fea0003800000 */
[----:B------:R-:W-:Y:S01]  /*52c0*/  BSSY.RECONVERGENT B6, `(.L_x_80) ;  /* 0x0000013000067945 */ /* 0x000fe20003800200 */
[----:B--2---:R-:W-:-:S13]  /*52d0*/  ISETP.GE.AND P0, PT, R2, R5, PT ;  /* 0x000000050200720c */ /* 0x004fda0003f06270 */
[----:B---3--:R-:W-:Y:S05]  /*52e0*/  @!P0 BRA P1, `(.L_x_81) ;  /* 0x0000000000408947 */ /* 0x008fea0000800000 */
[----:B------:R-:W-:Y:S01]  /*52f0*/  MOV R14, 0x8 ;  /* 0x00000008000e7802 */ /* 0x000fe20000000f00 */
[----:B------:R-:W1:Y:S01]  /*5300*/  LDCU.64 UR4, c[0x4][0x50] ;  /* 0x01000a00ff0477ac */ /* 0x000e620008000a00 */
[----:B------:R-:W-:Y:S02]  /*5310*/  HFMA2 R8, -RZ, RZ, 0, 1.180171966552734375e-05 ;  /* 0x000000c6ff087431 */ /* 0x000fe400000001ff */
[----:B------:R-:W-:Y:S01]  /*5320*/  IMAD.MOV.U32 R12, RZ, RZ, 0x1 ;  /* 0x00000001ff0c7424 */ /* 0x000fe200078e00ff */
[----:B------:R-:W2:Y:S01]  /*5330*/  LDCU.64 UR6, c[0x4][0x38] ;  /* 0x01000700ff0677ac */ /* 0x000ea20008000a00 */
[----:B------:R-:W3:Y:S01]  /*5340*/  LDC.64 R14, c[0x4][R14] ;  /* 0x010000000e0e7b82 */ /* 0x000ee20000000a00 */
[----:B------:R-:W-:Y:S01]  /*5350*/  IMAD.MOV.U32 R13, RZ, RZ, RZ ;  /* 0x000000ffff0d7224 */ /* 0x000fe200078e00ff */
[----:B------:R-:W4:Y:S01]  /*5360*/  LDCU.64 UR8, c[0x4][0x18] ;  /* 0x01000300ff0877ac */ /* 0x000f220008000a00 */
[----:B-1----:R-:W-:Y:S01]  /*5370*/  MOV R4, UR4 ;  /* 0x0000000400047c02 */ /* 0x002fe20008000f00 */
[----:B------:R-:W-:-:S02]  /*5380*/  IMAD.U32 R5, RZ, RZ, UR5 ;  /* 0x00000005ff057e24 */ /* 0x000fc4000f8e00ff */
[----:B--2---:R-:W-:Y:S01]  /*5390*/  IMAD.U32 R6, RZ, RZ, UR6 ;  /* 0x00000006ff067e24 */ /* 0x004fe2000f8e00ff */
[----:B------:R-:W-:Y:S01]  /*53a0*/  MOV R7, UR7 ;  /* 0x0000000700077c02 */ /* 0x000fe20008000f00 */
[----:B----4-:R-:W-:Y:S02]  /*53b0*/  IMAD.U32 R10, RZ, RZ, UR8 ;  /* 0x00000008ff0a7e24 */ /* 0x010fe4000f8e00ff */
[----:B------:R-:W-:-:S07]  /*53c0*/  IMAD.U32 R11, RZ, RZ, UR9 ;  /* 0x00000009ff0b7e24 */ /* 0x000fce000f8e00ff */
[----:B------:R-:W-:-:S07]  /*53d0*/  LEPC R20, `(.L_x_81) ;  /* 0x000000001014794e */ /* 0x000fce0000000000 */
[----:B0--3-5:R-:W-:Y:S05]  /*53e0*/  CALL.ABS.NOINC R14 ;  /* 0x000000000e007343 */ /* 0x029fea0003c00000 */
.L_x_81:
[----:B------:R-:W-:Y:S05]  /*53f0*/  BSYNC.RECONVERGENT B6 ;  /* 0x0000000000067941 */ /* 0x000fea0003800200 */
.L_x_80:
[----:B------:R-:W2:Y:S02]  /*5400*/  LDG.E R0, desc[UR36][R16.64+0xc] ;  /* 0x00000c2410007981 */ /* 0x000ea4000c1e1900 */
[----:B--2--5:R-:W-:-:S13]  /*5410*/  ISETP.GT.AND P0, PT, R29, R0, PT ;  /* 0x000000001d00720c */ /* 0x024fda0003f04270 */
[----:B------:R-:W-:Y:S05]  /*5420*/  @P0 BRA `(.L_x_82) ;  /* 0x0000001000140947 */ /* 0x000fea0003800000 */
[----:B------:R-:W1:Y:S01]  /*5430*/  LDC.64 R4, c[0x0][0x390] ;  /* 0x0000e400ff047b82 */ /* 0x000e620000000a00 */
[----:B------:R-:W2:Y:S01]  /*5440*/  LDL R0, [R1+0x8] ;  /* 0x0000080001007983 */ /* 0x000ea20000100800 */
[----:B-1----:R-:W-:-:S05]  /*5450*/  IMAD.WIDE R4, R29, 0x4, R4 ;  /* 0x000000041d047825 */ /* 0x002fca00078e0204 */
[----:B------:R-:W2:Y:S01]  /*5460*/  LDG.E R25, desc[UR36][R4.64+0xcf00] ;  /* 0x00cf002404197981 */ /* 0x000ea2000c1e1900 */
[----:B------:R-:W-:Y:S01]  /*5470*/  BSSY.RECONVERGENT B10, `(.L_x_83) ;  /* 0x00000fe0000a7945 */ /* 0x000fe20003800200 */
[----:B--2---:R-:W-:-:S13]  /*5480*/  ISETP.GT.AND P0, PT, R0, R25, PT ;  /* 0x000000190000720c */ /* 0x004fda0003f04270 */
[----:B------:R-:W-:Y:S05]  /*5490*/  @P0 BRA `(.L_x_84) ;  /* 0x0000000c00ec0947 */ /* 0x000fea0003800000 */
[----:B------:R-:W-:-:S13]  /*54a0*/  ISETP.NE.AND P0, PT, R24, RZ, PT ;  /* 0x000000ff1800720c */ /* 0x000fda0003f05270 */
[----:B------:R-:W-:Y:S05]  /*54b0*/  @!P0 BRA `(.L_x_85) ;  /* 0x00000004009c8947 */ /* 0x000fea0003800000 */
[----:B------:R-:W-:Y:S01]  /*54c0*/  BSSY.RELIABLE B8, `(.L_x_86) ;  /* 0x000005b000087945 */ /* 0x000fe20003800100 */
[----:B------:R-:W-:Y:S02]  /*54d0*/  VIMNMX.U32 R33, PT, PT, R24, 0x1, !PT ;  /* 0x0000000118217848 */ /* 0x000fe40007fe0000 */
[----:B------:R-:W-:Y:S02]  /*54e0*/  PRMT R31, RZ, 0x7610, R31 ;  /* 0x00007610ff1f7816 */ /* 0x000fe4000000001f */
[----:B------:R-:W-:-:S07]  /*54f0*/  MOV R30, RZ ;  /* 0x000000ff001e7202 */ /* 0x000fce0000000f00 */
.L_x_96:
[----:B------:R-:W-:-:S06]  /*5500*/  IMAD R18, R30, 0x4, R27 ;  /* 0x000000041e127824 */ /* 0x000fcc00078e021b */
        /* <DEDUP_REMOVED lines=14> */
[----:B------:R-:W-:Y:S02]  /*55f0*/  IMAD.MOV.U32 R6, RZ, RZ, R23 ;  /* 0x000000ffff067224 */ /* 0x000fe400078e0017 */
[----:B------:R-:W-:Y:S01]  /*5600*/  IMAD.MOV.U32 R7, RZ, RZ, R22 ;  /* 0x000000ffff077224 */ /* 0x000fe200078e0016 */
[----:B------:R-:W3:Y:S01]  /*5610*/  LDC.64 R8, c[0x4][R8] ;  /* 0x0100000008087b82 */ /* 0x000ee20000000a00 */
[----:B--2---:R-:W-:Y:S01]  /*5620*/  IMAD.U32 R4, RZ, RZ, UR4 ;  /* 0x00000004ff047e24 */ /* 0x004fe2000f8e00ff */
[----:B-1----:R-:W-:-:S07]  /*5630*/  MOV R5, UR5 ;  /* 0x0000000500057c02 */ /* 0x002fce0008000f00 */
[----:B------:R-:W-:-:S07]  /*5640*/  LEPC R20, `(.L_x_91) ;  /* 0x000000001014794e */ /* 0x000fce0000000000 */
[----:B0--3--:R-:W-:Y:S05]  /*5650*/  CALL.ABS.NOINC R8 ;  /* 0x0000000008007343 */ /* 0x009fea0003c00000 */
.L_x_91:
        /* <DEDUP_REMOVED lines=16> */
.L_x_90:
[----:B------:R-:W-:Y:S05]  /*5760*/  BSYNC.RECONVERGENT B6 ;  /* 0x0000000000067941 */ /* 0x000fea0003800200 */
.L_x_89:
[----:B------:R-:W1:Y:S02]  /*5770*/  LDC.64 R34, c[0x0][0x390] ;  /* 0x0000e400ff227b82 */ /* 0x000e640000000a00 */
[----:B-1----:R-:W-:-:S05]  /*5780*/  IMAD.WIDE R34, R18, 0x10, R34 ;  /* 0x0000001012227825 */ /* 0x002fca00078e0222 */
[----:B------:R1:W5:Y:S02]  /*5790*/  LDG.E R19, desc[UR36][R34.64+0x8] ;  /* 0x0000082422137981 */ /* 0x000364000c1e1900 */
.L_x_95:
        /* <DEDUP_REMOVED lines=8> */
[----:B------:R-:W-:Y:S02]  /*5820*/  HFMA2 R8, -RZ, RZ, 0, 1.180171966552734375e-05 ;  /* 0x000000c6ff087431 */ /* 0x000fe400000001ff */
[----:B------:R-:W-:Y:S01]  /*5830*/  IMAD.MOV.U32 R12, RZ, RZ, 0x1 ;  /* 0x00000001ff0c7424 */ /* 0x000fe200078e00ff */
[----:B------:R-:W3:Y:S01]  /*5840*/  LDCU.64 UR6, c[0x4][0x38] ;  /* 0x01000700ff0677ac */ /* 0x000ee20008000a00 */
[----:B------:R-:W4:Y:S01]  /*5850*/  LDC.64 R14, c[0x4][R14] ;  /* 0x010000000e0e7b82 */ /* 0x000f220000000a00 */
[----:B------:R-:W-:Y:S01]  /*5860*/  IMAD.MOV.U32 R13, RZ, RZ, RZ ;  /* 0x000000ffff0d7224 */ /* 0x000fe200078e00ff */
[----:B------:R-:W0:Y:S01]  /*5870*/  LDCU.64 UR8, c[0x4][0x18] ;  /* 0x01000300ff0877ac */ /* 0x000e220008000a00 */
[----:B--2---:R-:W-:Y:S01]  /*5880*/  MOV R4, UR4 ;  /* 0x0000000400047c02 */ /* 0x004fe20008000f00 */
[----:B------:R-:W-:-:S02]  /*5890*/  IMAD.U32 R5, RZ, RZ, UR5 ;  /* 0x00000005ff057e24 */ /* 0x000fc4000f8e00ff */
[----:B---3--:R-:W-:Y:S01]  /*58a0*/  IMAD.U32 R6, RZ, RZ, UR6 ;  /* 0x00000006ff067e24 */ /* 0x008fe2000f8e00ff */
[----:B------:R-:W-:Y:S01]  /*58b0*/  MOV R7, UR7 ;  /* 0x0000000700077c02 */ /* 0x000fe20008000f00 */
[----:B0-----:R-:W-:Y:S02]  /*58c0*/  IMAD.U32 R10, RZ, RZ, UR8 ;  /* 0x00000008ff0a7e24 */ /* 0x001fe4000f8e00ff */
[----:B------:R-:W-:-:S07]  /*58d0*/  IMAD.U32 R11, RZ, RZ, UR9 ;  /* 0x00000009ff0b7e24 */ /* 0x000fce000f8e00ff */
[----:B------:R-:W-:-:S07]  /*58e0*/  LEPC R20, `(.L_x_93) ;  /* 0x000000001014794e */ /* 0x000fce0000000000 */
[----:B-1--45:R-:W-:Y:S05]  /*58f0*/  CALL.ABS.NOINC R14 ;  /* 0x000000000e007343 */ /* 0x032fea0003c00000 */
.L_x_93:
[----:B------:R-:W-:Y:S05]  /*5900*/  BSYNC.RECONVERGENT B6 ;  /* 0x0000000000067941 */ /* 0x000fea0003800200 */
.L_x_92:
[----:B------:R-:W2:Y:S02]  /*5910*/  LDG.E R0, desc[UR36][R34.64+0xc] ;  /* 0x00000c2422007981 */ /* 0x000ea4000c1e1900 */
[----:B--2--5:R-:W-:-:S13]  /*5920*/  ISETP.GT.AND P0, PT, R19, R0, PT ;  /* 0x000000001300720c */ /* 0x024fda0003f04270 */
[----:B------:R-:W-:Y:S05]  /*5930*/  @P0 BRA `(.L_x_88) ;  /* 0x0000000000200947 */ /* 0x000fea0003800000 */
[----:B------:R-:W2:Y:S02]  /*5940*/  LDC.64 R4, c[0x0][0x390] ;  /* 0x0000e400ff047b82 */ /* 0x000ea40000000a00 */
[----:B--2---:R-:W-:-:S06]  /*5950*/  IMAD.WIDE R4, R19, 0x4, R4 ;  /* 0x0000000413047825 */ /* 0x004fcc00078e0204 */
[----:B------:R-:W2:Y:S01]  /*5960*/  LDG.E R4, desc[UR36][R4.64+0xcf00] ;  /* 0x00cf002404047981 */ /* 0x000ea2000c1e1900 */
[----:B------:R-:W-:Y:S02]  /*5970*/  MOV R0, 0x1 ;  /* 0x0000000100007802 */ /* 0x000fe40000000f00 */
[----:B--2---:R-:W-:-:S13]  /*5980*/  ISETP.NE.AND P0, PT, R4, R25, PT ;  /* 0x000000190400720c */ /* 0x004fda0003f05270 */
[----:B------:R-:W-:Y:S05]  /*5990*/  @!P0 BRA `(.L_x_94) ;  /* 0x0000000000208947 */ /* 0x000fea0003800000 */
[----:B------:R-:W-:Y:S01]  /*59a0*/  VIADD R19, R19, 0x1 ;  /* 0x0000000113137836 */ /* 0x000fe20000000000 */
[----:B------:R-:W-:Y:S06]  /*59b0*/  BRA `(.L_x_95) ;  /* 0xfffffffc00787947 */ /* 0x000fec000383ffff */
.L_x_88:
[----:B-----5:R-:W-:Y:S02]  /*59c0*/  ISETP.GT.AND P1, PT, R18, R25, PT ;  /* 0x000000191200720c */ /* 0x020fe40003f24270 */
[C---:B------:R-:W-:Y:S02]  /*59d0*/  LOP3.LUT P0, RZ, R31.reuse, 0xff, RZ, 0xc0, !PT ;  /* 0x000000ff1fff7812 */ /* 0x040fe4000780c0ff */
[----:B------:R-:W-:-:S11]  /*59e0*/  PRMT R0, R31, 0x7610, R0 ;  /* 0x000076101f007816 */ /* 0x000fd60000000000 */
[----:B------:R-:W-:Y:S05]  /*59f0*/  @P0 BREAK.RELIABLE P1, B7 ;  /* 0x0000000000070942 */ /* 0x000fea0000800100 */
[----:B------:R-:W-:Y:S05]  /*5a00*/  @P0 BREAK.RELIABLE P1, B8 ;  /* 0x0000000000080942 */ /* 0x000fea0000800100 */
[----:B------:R-:W-:Y:S05]  /*5a10*/  @P0 BRA P1, `(.L_x_84) ;  /* 0x00000008008c0947 */ /* 0x000fea0000800000 */
.L_x_94:
[----:B------:R-:W-:Y:S05]  /*5a20*/  BSYNC.RELIABLE B7 ;  /* 0x0000000000077941 */ /* 0x000fea0003800100 */
.L_x_87:
[----:B------:R-:W-:Y:S01]  /*5a30*/  VIADD R30, R30, 0x1 ;  /* 0x000000011e1e7836 */ /* 0x000fe20000000000 */
[----:B------:R-:W-:-:S04]  /*5a40*/  PRMT R31, R0, 0x7610, R31 ;  /* 0x00007610001f7816 */ /* 0x000fc8000000001f */
[----:B------:R-:W-:-:S13]  /*5a50*/  ISETP.NE.AND P0, PT, R30, R33, PT ;  /* 0x000000211e00720c */ /* 0x000fda0003f05270 */
[----:B------:R-:W-:Y:S05]  /*5a60*/  @P0 BRA `(.L_x_96) ;  /* 0xfffffff800a40947 */ /* 0x000fea000383ffff */
[----:B------:R-:W-:Y:S05]  /*5a70*/  BSYNC.RELIABLE B8 ;  /* 0x0000000000087941 */ /* 0x000fea0003800100 */
.L_x_86:
[----:B------:R-:W-:-:S13]  /*5a80*/  ISETP.NE.AND P0, PT, R24, RZ, PT ;  /* 0x000000ff1800720c */ /* 0x000fda0003f05270 */
[----:B------:R-:W-:Y:S05]  /*5a90*/  @!P0 BRA `(.L_x_85) ;  /* 0x0000000000248947 */ /* 0x000fea0003800000 */
[----:B------:R-:W-:Y:S01]  /*5aa0*/  HFMA2 R0, -RZ, RZ, 0, 0 ;  /* 0x00000000ff007431 */ /* 0x000fe200000001ff */
[----:B------:R-:W-:-:S07]  /*5ab0*/  VIMNMX.U32 R5, PT, PT, R24, 0x1, !PT ;  /* 0x0000000118057848 */ /* 0x000fce0007fe0000 */
.L_x_97:
[----:B------:R-:W-:-:S05]  /*5ac0*/  IMAD R3, R0, 0x4, R27 ;  /* 0x0000000400037824 */ /* 0x000fca00078e021b */
[----:B------:R-:W2:Y:S02]  /*5ad0*/  LDL R4, [R3] ;  /* 0x0000000003047983 */ /* 0x000ea40000100800 */
[----:B--2---:R-:W-:-:S13]  /*5ae0*/  ISETP.NE.AND P0, PT, R4, R25, PT ;  /* 0x000000190400720c */ /* 0x004fda0003f05270 */
[----:B------:R-:W-:Y:S05]  /*5af0*/  @!P0 BRA `(.L_x_84) ;  /* 0x0000000800548947 */ /* 0x000fea0003800000 */
[----:B------:R-:W-:-:S05]  /*5b00*/  VIADD R0, R0, 0x1 ;  /* 0x0000000100007836 */ /* 0x000fca0000000000 */
[----:B------:R-:W-:-:S13]  /*5b10*/  ISETP.NE.AND P0, PT, R0, R5, PT ;  /* 0x000000050000720c */ /* 0x000fda0003f05270 */
[----:B------:R-:W-:Y:S05]  /*5b20*/  @P0 BRA `(.L_x_97) ;  /* 0xfffffffc00e40947 */ /* 0x000fea000383ffff */
.L_x_85:
[C---:B------:R-:W-:Y:S01]  /*5b30*/  IADD3 R0, PT, PT, R24.reuse, 0x1, RZ ;  /* 0x0000000118007810 */ /* 0x040fe20007ffe0ff */
[----:B------:R-:W-:-:S04]  /*5b40*/  IMAD R4, R24, 0x4, R27 ;  /* 0x0000000418047824 */ /* 0x000fc800078e021b */
[----:B------:R2:W-:Y:S04]  /*5b50*/  STL [R1+0x2c], R0 ;  /* 0x00002c0001007387 */ /* 0x0005e80000100800 */
[----:B------:R2:W-:Y:S04]  /*5b60*/  STL [R4], R25 ;  /* 0x0000001904007387 */ /* 0x0005e80000100800 */
[----:B------:R-:W3:Y:S01]  /*5b70*/  LDL R24, [R1+0x2c] ;  /* 0x00002c0001187983 */ /* 0x000ee20000100800 */
[----:B------:R-:W-:Y:S01]  /*5b80*/  BSSY.RECONVERGENT B9, `(.L_x_98) ;  /* 0x0000076000097945 */ /* 0x000fe20003800200 */
[----:B---3--:R-:W-:-:S13]  /*5b90*/  ISETP.NE.AND P0, PT, R24, RZ, PT ;  /* 0x000000ff1800720c */ /* 0x008fda0003f05270 */
[----:B--2---:R-:W-:Y:S05]  /*5ba0*/  @!P0 BRA `(.L_x_99) ;  /* 0x0000000400648947 */ /* 0x004fea0003800000 */
[----:B------:R-:W-:-:S07]  /*5bb0*/  IMAD.MOV.U32 R31, RZ, RZ, RZ ;  /* 0x000000ffff1f7224 */ /* 0x000fce00078e00ff */
.L_x_111:
[----:B------:R-:W-:Y:S01]  /*5bc0*/  LEA R18, R31, R27, 0x2 ;  /* 0x0000001b1f127211 */ /* 0x000fe200078e10ff */
[----:B-1----:R-:W1:Y:S05]  /*5bd0*/  LDC.64 R34, c[0x0][0x390] ;  /* 0x0000e400ff227b82 */ /* 0x002e6a0000000a00 */
[----:B------:R-:W1:Y:S01]  /*5be0*/  LDL R18, [R18] ;  /* 0x0000000012127983 */ /* 0x000e620000100800 */
[----:B------:R-:W-:Y:S01]  /*5bf0*/  BSSY.RELIABLE B8, `(.L_x_100) ;  /* 0x0000051000087945 */ /* 0x000fe20003800100 */
[----:B------:R-:W-:Y:S02]  /*5c00*/  IMAD.MOV.U32 R30, RZ, RZ, RZ ;  /* 0x000000ffff1e7224 */ /* 0x000fe400078e00ff */
[----:B-1----:R-:W-:-:S07]  /*5c10*/  IMAD.WIDE R34, R18, 0x10, R34 ;  /* 0x0000001012227825 */ /* 0x002fce00078e0222 */
.L_x_110:
[----:B------:R-:W-:-:S06]  /*5c20*/  IMAD R33, R30, 0x4, R27 ;  /* 0x000000041e217824 */ /* 0x000fcc00078e021b */
[----:B------:R-:W2:Y:S01]  /*5c30*/  LDL R33, [R33] ;  /* 0x0000000021217983 */ /* 0x000ea20000100800 */
[----:B------:R-:W-:Y:S01]  /*5c40*/  BSSY.RELIABLE B7, `(.L_x_101) ;  /* 0x0000048000077945 */ /* 0x000fe20003800100 */
[----:B--2---:R-:W-:-:S13]  /*5c50*/  ISETP.NE.AND P0, PT, R18, R33, PT ;  /* 0x000000211200720c */ /* 0x004fda0003f05270 */
[----:B-1----:R-:W-:Y:S05]  /*5c60*/  @!P0 BRA `(.L_x_102) ;  /* 0x0000000400148947 */ /* 0x002fea0003800000 */
[----:B------:R-:W1:Y:S02]  /*5c70*/  LDC.64 R4, c[0x0][0x390] ;  /* 0x0000e400ff047b82 */ /* 0x000e640000000a00 */
[----:B-1----:R-:W2:Y:S01]  /*5c80*/  LDG.E R19, desc[UR36][R4.64+0x15cc8] ;  /* 0x015cc82404137981 */ /* 0x002ea2000c1e1900 */
[C---:B------:R-:W-:Y:S01]  /*5c90*/  ISETP.GT.AND P1, PT, R18.reuse, -0x1, PT ;  /* 0xffffffff1200780c */ /* 0x040fe20003f24270 */
[----:B------:R-:W-:Y:S03]  /*5ca0*/  BSSY.RECONVERGENT B6, `(.L_x_103) ;  /* 0x000001e000067945 */ /* 0x000fe60003800200 */
[----:B------:R-:W-:Y:S02]  /*5cb0*/  P2R R32, PR, RZ, 0x2 ;  /* 0x00000002ff207803 */ /* 0x000fe40000000000 */
[----:B--2---:R-:W-:-:S13]  /*5cc0*/  ISETP.LT.AND P0, PT, R18, R19, PT ;  /* 0x000000131200720c */ /* 0x004fda0003f01270 */
[----:B------:R-:W-:Y:S05]  /*5cd0*/  @P1 BRA P0, `(.L_x_104) ;  /* 0x0000000000681947 */ /* 0x000fea0000000000 */
[----:B------:R-:W-:Y:S01]  /*5ce0*/  MOV R8, 0x0 ;  /* 0x0000000000087802 */ /* 0x000fe20000000f00 */
[----:B------:R1:W-:Y:S01]  /*5cf0*/  STL.64 [R1], R18 ;  /* 0x0000001201007387 */ /* 0x0003e20000100a00 */
[----:B------:R-:W2:Y:S01]  /*5d00*/  LDCU.64 UR4, c[0x4][0x40] ;  /* 0x01000800ff0477ac */ /* 0x000ea20008000a00 */
[----:B------:R-:W-:Y:S01]  /*5d10*/  IMAD.MOV.U32 R6, RZ, RZ, R23 ;  /* 0x000000ffff067224 */ /* 0x000fe200078e0017 */
[----:B------:R-:W-:Y:S02]  /*5d20*/  MOV R7, R22 ;  /* 0x0000001600077202 */ /* 0x000fe40000000f00 */
[----:B------:R-:W3:Y:S01]  /*5d30*/  LDC.64 R8, c[0x4][R8] ;  /* 0x0100000008087b82 */ /* 0x000ee20000000a00 */
[----:B--2---:R-:W-:Y:S01]  /*5d40*/  MOV R4, UR4 ;  /* 0x0000000400047c02 */ /* 0x004fe20008000f00 */
[----:B-1----:R-:W-:-:S07]  /*5d50*/  IMAD.U32 R5, RZ, RZ, UR5 ;  /* 0x00000005ff057e24 */ /* 0x002fce000f8e00ff */
[----:B------:R-:W-:-:S07]  /*5d60*/  LEPC R20, `(.L_x_105) ;  /* 0x000000001014794e */ /* 0x000fce0000000000 */
[----:B0--3--:R-:W-:Y:S05]  /*5d70*/  CALL.ABS.NOINC R8 ;  /* 0x0000000008007343 */ /* 0x009fea0003c00000 */
.L_x_105:
        /* <DEDUP_REMOVED lines=8> */
[----:B0-----:R-:W-:Y:S02]  /*5e00*/  IMAD.U32 R4, RZ, RZ, UR4 ;  /* 0x00000004ff047e24 */ /* 0x001fe4000f8e00ff */
[----:B------:R-:W-:Y:S01]  /*5e10*/  IMAD.U32 R5, RZ, RZ, UR5 ;  /* 0x00000005ff057e24 */ /* 0x000fe2000f8e00ff */
[----:B-1----:R-:W-:Y:S01]  /*5e20*/  MOV R6, UR6 ;  /* 0x0000000600067c02 */ /* 0x002fe20008000f00 */
[----:B------:R-:W-:-:S02]  /*5e30*/  IMAD.U32 R7, RZ, RZ, UR7 ;  /* 0x00000007ff077e24 */ /* 0x000fc4000f8e00ff */
[----:B---3--:R-:W-:Y:S01]  /*5e40*/  IMAD.U32 R10, RZ, RZ, UR8 ;  /* 0x00000008ff0a7e24 */ /* 0x008fe2000f8e00ff */
[----:B------:R-:W-:-:S07]  /*5e50*/  MOV R11, UR9 ;  /* 0x00000009000b7c02 */ /* 0x000fce0008000f00 */
[----:B------:R-:W-:-:S07]  /*5e60*/  LEPC R20, `(.L_x_104) ;  /* 0x000000001014794e */ /* 0x000fce0000000000 */
[----:B--2---:R-:W-:Y:S05]  /*5e70*/  CALL.ABS.NOINC R14 ;  /* 0x000000000e007343 */ /* 0x004fea0003c00000 */
.L_x_104:
[----:B------:R-:W-:Y:S05]  /*5e80*/  BSYNC.RECONVERGENT B6 ;  /* 0x0000000000067941 */ /* 0x000fea0003800200 */
.L_x_103:
[----:B------:R1:W5:Y:S02]  /*5e90*/  LDG.E R19, desc[UR36][R34.64+0x8] ;  /* 0x0000082422137981 */ /* 0x000364000c1e1900 */
.L_x_109:
        /* <DEDUP_REMOVED lines=8> */
[----:B------:R-:W-:Y:S02]  /*5f20*/  HFMA2 R13, -RZ, RZ, 0, 0 ;  /* 0x00000000ff0d7431 */ /* 0x000fe400000001ff */
[----:B------:R-:W-:Y:S01]  /*5f30*/  IMAD.MOV.U32 R8, RZ, RZ, 0xc6 ;  /* 0x000000c6ff087424 */ /* 0x000fe200078e00ff */
[----:B------:R-:W3:Y:S01]  /*5f40*/  LDCU.64 UR6, c[0x4][0x38] ;  /* 0x01000700ff0677ac */ /* 0x000ee20008000a00 */
[----:B------:R-:W4:Y:S01]  /*5f50*/  LDC.64 R14, c[0x4][R14] ;  /* 0x010000000e0e7b82 */ /* 0x000f220000000a00 */
[----:B------:R-:W-:Y:S01]  /*5f60*/  IMAD.MOV.U32 R12, RZ, RZ, 0x1 ;  /* 0x00000001ff0c7424 */ /* 0x000fe200078e00ff */
[----:B------:R-:W0:Y:S01]  /*5f70*/  LDCU.64 UR8, c[0x4][0x18] ;  /* 0x01000300ff0877ac */ /* 0x000e220008000a00 */
[----:B--2---:R-:W-:Y:S02]  /*5f80*/  IMAD.U32 R4, RZ, RZ, UR4 ;  /* 0x00000004ff047e24 */ /* 0x004fe4000f8e00ff */
[----:B------:R-:W-:Y:S01]  /*5f90*/  IMAD.U32 R5, RZ, RZ, UR5 ;  /* 0x00000005ff057e24 */ /* 0x000fe2000f8e00ff */
[----:B---3--:R-:W-:Y:S01]  /*5fa0*/  MOV R6, UR6 ;  /* 0x0000000600067c02 */ /* 0x008fe20008000f00 */
[----:B------:R-:W-:-:S02]  /*5fb0*/  IMAD.U32 R7, RZ, RZ, UR7 ;  /* 0x00000007ff077e24 */ /* 0x000fc4000f8e00ff */
[----:B0-----:R-:W-:Y:S01]  /*5fc0*/  IMAD.U32 R10, RZ, RZ, UR8 ;  /* 0x00000008ff0a7e24 */ /* 0x001fe2000f8e00ff */
[----:B------:R-:W-:-:S07]  /*5fd0*/  MOV R11, UR9 ;  /* 0x00000009000b7c02 */ /* 0x000fce0008000f00 */
[----:B------:R-:W-:-:S07]  /*5fe0*/  LEPC R20, `(.L_x_107) ;  /* 0x000000001014794e */ /* 0x000fce0000000000 */
[----:B-1--45:R-:W-:Y:S05]  /*5ff0*/  CALL.ABS.NOINC R14 ;  /* 0x000000000e007343 */ /* 0x032fea0003c00000 */
.L_x_107:
[----:B------:R-:W-:Y:S05]  /*6000*/  BSYNC.RECONVERGENT B6 ;  /* 0x0000000000067941 */ /* 0x000fea0003800200 */
.L_x_106:
[----:B------:R-:W2:Y:S02]  /*6010*/  LDG.E R0, desc[UR36][R34.64+0xc] ;  /* 0x00000c2422007981 */ /* 0x000ea4000c1e1900 */
[----:B--2--5:R-:W-:-:S13]  /*6020*/  ISETP.GT.AND P0, PT, R19, R0, PT ;  /* 0x000000001300720c */ /* 0x024fda0003f04270 */
[----:B------:R-:W-:Y:S05]  /*6030*/  @P0 BREAK.RELIABLE B7 ;  /* 0x0000000000070942 */ /* 0x000fea0003800100 */
[----:B------:R-:W-:Y:S05]  /*6040*/  @P0 BREAK.RELIABLE B8 ;  /* 0x0000000000080942 */ /* 0x000fea0003800100 */
[----:B------:R-:W-:Y:S05]  /*6050*/  @P0 BRA `(.L_x_108) ;  /* 0x0000000000a00947 */ /* 0x000fea0003800000 */
[----:B------:R-:W2:Y:S02]  /*6060*/  LDC.64 R4, c[0x0][0x390] ;  /* 0x0000e400ff047b82 */ /* 0x000ea40000000a00 */
[----:B--2---:R-:W-:-:S06]  /*6070*/  IMAD.WIDE R4, R19, 0x4, R4 ;  /* 0x0000000413047825 */ /* 0x004fcc00078e0204 */
[----:B------:R-:W2:Y:S01]  /*6080*/  LDG.E R4, desc[UR36][R4.64+0xcf00] ;  /* 0x00cf002404047981 */ /* 0x000ea2000c1e1900 */
[----:B------:R-:W-:Y:S01]  /*6090*/  VIADD R19, R19, 0x1 ;  /* 0x0000000113137836 */ /* 0x000fe20000000000 */
[----:B--2---:R-:W-:-:S13]  /*60a0*/  ISETP.NE.AND P0, PT, R4, R33, PT ;  /* 0x000000210400720c */ /* 0x004fda0003f05270 */
[----:B------:R-:W-:Y:S05]  /*60b0*/  @P0 BRA `(.L_x_109) ;  /* 0xfffffffc00780947 */ /* 0x000fea000383ffff */
.L_x_102:
[----:B------:R-:W-:Y:S05]  /*60c0*/  BSYNC.RELIABLE B7 ;  /* 0x0000000000077941 */ /* 0x000fea0003800100 */
.L_x_101:
[----:B------:R-:W-:-:S05]  /*60d0*/  VIADD R30, R30, 0x1 ;  /* 0x000000011e1e7836 */ /* 0x000fca0000000000 */
[----:B------:R-:W-:-:S13]  /*60e0*/  ISETP.NE.AND P0, PT, R30, R24, PT ;  /* 0x000000181e00720c */ /* 0x000fda0003f05270 */
[----:B------:R-:W-:Y:S05]  /*60f0*/  @P0 BRA `(.L_x_110) ;  /* 0xfffffff800c80947 */ /* 0x000fea000383ffff */
[----:B------:R-:W-:Y:S05]  /*6100*/  BSYNC.RELIABLE B8 ;  /* 0x0000000000087941 */ /* 0x000fea0003800100 */
.L_x_100:
[----:B------:R-:W-:-:S04]  /*6110*/  IADD3 R31, PT, PT, R31, 0x1, RZ ;  /* 0x000000011f1f7810 */ /* 0x000fc80007ffe0ff */
[----:B------:R-:W-:-:S13]  /*6120*/  ISETP.NE.AND P0, PT, R31, R24, PT ;  /* 0x000000181f00720c */ /* 0x000fda0003f05270 */
[----:B------:R-:W-:Y:S05]  /*6130*/  @P0 BRA `(.L_x_111) ;  /* 0xfffffff800a00947 */ /* 0x000fea000383ffff */
.L_x_99:
[----:B------:R-:W2:Y:S01]  /*6140*/  S2R R3, SR_LANEID ;  /* 0x0000000000037919 */ /* 0x000ea20000000000 */
[----:B------:R-:W-:Y:S01]  /*6150*/  VOTEU.ANY UR4, UPT, PT ;  /* 0x0000000000047886 */ /* 0x000fe200038e0100 */
[----:B------:R-:W3:Y:S01]  /*6160*/  LDC.64 R8, c[0x0][0x3a0] ;  /* 0x0000e800ff087b82 */ /* 0x000ee20000000a00 */
[----:B------:R-:W2:Y:S07]  /*6170*/  FLO.U32 R12, UR4 ;  /* 0x00000004000c7d00 */ /* 0x000eae00080e0000 */
[----:B------:R-:W4:Y:S01]  /*6180*/  LDC.64 R10, c[0x0][0x3b0] ;  /* 0x0000ec00ff0a7b82 */ /* 0x000f220000000a00 */
[----:B------:R-:W3:Y:S01]  /*6190*/  POPC R13, UR4 ;  /* 0x00000004000d7d09 */ /* 0x000ee20008000000 */
[----:B------:R-:W5:Y:S06]  /*61a0*/  S2R R14, SR_LTMASK ;  /* 0x00000000000e7919 */ /* 0x000f6c0000003900 */
[----:B------:R-:W0:Y:S08]  /*61b0*/  LDC.64 R4, c[0x0][0x3a8] ;  /* 0x0000ea00ff047b82 */ /* 0x000e300000000a00 */
[----:B------:R-:W1:Y:S01]  /*61c0*/  LDC.64 R6, c[0x0][0x398] ;  /* 0x0000e600ff067b82 */ /* 0x000e620000000a00 */
[----:B--2---:R-:W-:-:S13]  /*61d0*/  ISETP.EQ.U32.AND P0, PT, R12, R3, PT ;  /* 0x000000030c00720c */ /* 0x004fda0003f02070 */
[----:B---3--:R-:W2:Y:S04]  /*61e0*/  @P0 ATOMG.E.ADD.STRONG.GPU PT, R15, desc[UR36][R8.64], R13 ;  /* 0x8000000d080f09a8 */ /* 0x008ea800081ef124 */
[----:B----4-:R-:W3:Y:S01]  /*61f0*/  @P0 ATOMG.E.ADD.STRONG.GPU PT, R11, desc[UR36][R10.64], R13 ;  /* 0x8000000d0a0b09a8 */ /* 0x010ee200081ef124 */
[----:B-----5:R-:W-:-:S04]  /*6200*/  LOP3.LUT R14, R14, UR4, RZ, 0xc0, !PT ;  /* 0x000000040e0e7c12 */ /* 0x020fc8000f8ec0ff */
[----:B------:R-:W4:Y:S01]  /*6210*/  POPC R19, R14 ;  /* 0x0000000e00137309 */ /* 0x000f220000000000 */
[----:B--2---:R-:W4:Y:S04]  /*6220*/  SHFL.IDX PT, R0, R15, R12, 0x1f ;  /* 0x00001f0c0f007589 */ /* 0x004f2800000e0000 */
[----:B---3--:R-:W2:Y:S01]  /*6230*/  SHFL.IDX PT, R18, R11, R12, 0x1f ;  /* 0x00001f0c0b127589 */ /* 0x008ea200000e0000 */
[----:B----4-:R-:W-:Y:S02]  /*6240*/  IMAD.IADD R0, R0, 0x1, R19 ;  /* 0x0000000100007824 */ /* 0x010fe400078e0213 */
[----:B--2---:R-:W-:Y:S02]  /*6250*/  IMAD.IADD R3, R19, 0x1, R18 ;  /* 0x0000000113037824 */ /* 0x004fe400078e0212 */
[----:B------:R-:W-:-:S03]  /*6260*/  IMAD.SHL.U32 R9, R0, 0x2, RZ ;  /* 0x0000000200097824 */ /* 0x000fc600078e00ff */
[----:B------:R-:W-:Y:S01]  /*6270*/  SHF.L.U32 R3, R3, 0x1, RZ ;  /* 0x0000000103037819 */ /* 0x000fe200000006ff */
[----:B-1----:R-:W-:-:S04]  /*6280*/  IMAD.WIDE R6, R9, 0x4, R6 ;  /* 0x0000000409067825 */ /* 0x002fc800078e0206 */
[----:B0-----:R-:W-:-:S05]  /*6290*/  IMAD.WIDE R4, R3, 0x4, R4 ;  /* 0x0000000403047825 */ /* 0x001fca00078e0204 */
[----:B------:R2:W-:Y:S04]  /*62a0*/  STG.E desc[UR36][R4.64], R28 ;  /* 0x0000001c04007986 */ /* 0x0005e8000c101924 */
[----:B------:R2:W-:Y:S04]  /*62b0*/  STG.E desc[UR36][R4.64+0x4], R25 ;  /* 0x0000041904007986 */ /* 0x0005e8000c101924 */
[----:B------:R2:W-:Y:S04]  /*62c0*/  STG.E desc[UR36][R6.64+0x4], R25 ;  /* 0x0000041906007986 */ /* 0x0005e8000c101924 */
[----:B------:R2:W-:Y:S02]  /*62d0*/  STG.E desc[UR36][R6.64], R28 ;  /* 0x0000001c06007986 */ /* 0x0005e4000c101924 */
.L_x_108:
[----:B------:R-:W-:Y:S05]  /*62e0*/  BSYNC.RECONVERGENT B9 ;  /* 0x0000000000097941 */ /* 0x000fea0003800200 */
.L_x_98:
[----:B------:R-:W-:Y:S01]  /*62f0*/  ISETP.NE.AND P0, PT, R24, RZ, PT ;  /* 0x000000ff1800720c */ /* 0x000fe20003f05270 */
[----:B------:R-:W-:-:S12]  /*6300*/  BSSY.RECONVERGENT B6, `(.L_x_112) ;  /* 0x0000012000067945 */ /* 0x000fd80003800200 */
[----:B------:R-:W-:Y:S05]  /*6310*/  @P0 BRA `(.L_x_113) ;  /* 0x0000000000400947 */ /* 0x000fea0003800000 */
[----:B------:R-:W-:Y:S01]  /*6320*/  MOV R14, 0x8 ;  /* 0x00000008000e7802 */ /* 0x000fe20000000f00 */
[----:B------:R-:W2:Y:S01]  /*6330*/  LDCU.64 UR4, c[0x4][0x58] ;  /* 0x01000b00ff0477ac */ /* 0x000ea20008000a00 */
[----:B------:R-:W-:Y:S02]  /*6340*/  HFMA2 R12, -RZ, RZ, 0, 5.9604644775390625e-08 ;  /* 0x00000001ff0c7431 */ /* 0x000fe400000001ff */
[----:B------:R-:W-:Y:S01]  /*6350*/  IMAD.MOV.U32 R8, RZ, RZ, 0x203 ;  /* 0x00000203ff087424 */ /* 0x000fe200078e00ff */
[----:B------:R-:W3:Y:S01]  /*6360*/  LDCU.64 UR6, c[0x4][0x38] ;  /* 0x01000700ff0677ac */ /* 0x000ee20008000a00 */
[----:B------:R-:W4:Y:S01]  /*6370*/  LDC.64 R14, c[0x4][R14] ;  /* 0x010000000e0e7b82 */ /* 0x000f220000000a00 */
[----:B------:R-:W-:Y:S01]  /*6380*/  IMAD.MOV.U32 R13, RZ, RZ, RZ ;  /* 0x000000ffff0d7224 */ /* 0x000fe200078e00ff */
[----:B------:R-:W5:Y:S01]  /*6390*/  LDCU.64 UR8, c[0x4][0x28] ;  /* 0x01000500ff0877ac */ /* 0x000f620008000a00 */
[----:B--2---:R-:W-:Y:S01]  /*63a0*/  IMAD.U32 R4, RZ, RZ, UR4 ;  /* 0x00000004ff047e24 */ /* 0x004fe2000f8e00ff */
[----:B------:R-:W-:Y:S01]  /*63b0*/  MOV R5, UR5 ;  /* 0x0000000500057c02 */ /* 0x000fe20008000f00 */
[----:B---3--:R-:W-:-:S02]  /*63c0*/  IMAD.U32 R6, RZ, RZ, UR6 ;  /* 0x00000006ff067e24 */ /* 0x008fc4000f8e00ff */
[----:B------:R-:W-:Y:S01]  /*63d0*/  IMAD.U32 R7, RZ, RZ, UR7 ;  /* 0x00000007ff077e24 */ /* 0x000fe2000f8e00ff */
[----:B-----5:R-:W-:Y:S01]  /*63e0*/  MOV R10, UR8 ;  /* 0x00000008000a7c02 */ /* 0x020fe20008000f00 */
[----:B------:R-:W-:-:S07]  /*63f0*/  IMAD.U32 R11, RZ, RZ, UR9 ;  /* 0x00000009ff0b7e24 */ /* 0x000fce000f8e00ff */
[----:B------:R-:W-:-:S07]  /*6400*/  LEPC R20, `(.L_x_113) ;  /* 0x000000001014794e */ /* 0x000fce0000000000 */
[----:B01--4-:R-:W-:Y:S05]  /*6410*/  CALL.ABS.NOINC R14 ;  /* 0x000000000e007343 */ /* 0x013fea0003c00000 */
.L_x_113:
[----:B------:R-:W-:Y:S05]  /*6420*/  BSYNC.RECONVERGENT B6 ;  /* 0x0000000000067941 */ /* 0x000fea0003800200 */
.L_x_112:
[----:B------:R-:W-:-:S05]  /*6430*/  VIADD R24, R24, 0xffffffff ;  /* 0xffffffff18187836 */ /* 0x000fca0000000000 */
[----:B------:R3:W-:Y:S02]  /*6440*/  STL [R1+0x2c], R24 ;  /* 0x00002c1801007387 */ /* 0x0007e40000100800 */
.L_x_84:
[----:B------:R-:W-:Y:S05]  /*6450*/  BSYNC.RECONVERGENT B10 ;  /* 0x00000000000a7941 */ /* 0x000fea0003800200 */
.L_x_83:
[----:B------:R-:W-:Y:S01]  /*6460*/  IADD3 R29, PT, PT, R29, 0x1, RZ ;  /* 0x000000011d1d7810 */ /* 0x000fe20007ffe0ff */
[----:B------:R-:W-:Y:S06]  /*6470*/  BRA `(.L_x_114) ;  /* 0xffffffec00807947 */ /* 0x000fec000383ffff */
.L_x_82:
[----:B------:R-:W-:Y:S05]  /*6480*/  BSYNC B11 ;  /* 0x00000000000b7941 */ /* 0x000fea0003800000 */
.L_x_79:
[----:B------:R-:W-:-:S05]  /*6490*/  VIADD R26, R26, 0x1 ;  /* 0x000000011a1a7836 */ /* 0x000fca0000000000 */
[----:B------:R-:W-:-:S13]  /*64a0*/  ISETP.GT.U32.AND P0, PT, R24, R26, PT ;  /* 0x0000001a1800720c */ /* 0x000fda0003f04070 */
[----:B------:R-:W-:Y:S05]  /*64b0*/  @P0 BRA `(.L_x_115) ;  /* 0xffffffe800cc0947 */ /* 0x000fea000383ffff */
[----:B------:R-:W-:Y:S05]  /*64c0*/  EXIT ;  /* 0x000000000000794d */ /* 0x000fea0003800000 */
.L_x_116:
[----:B------:R-:W-:-:S00]  /*64d0*/  BRA `(.L_x_116) ;  /* 0xfffffffc00fc7947 */ /* 0x000fc0000383ffff */
[----:B------:R-:W-:-:S00]  /*64e0*/  NOP ;  /* 0x0000000000007918 */ /* 0x000fc00000000000 */
        /* <DEDUP_REMOVED lines=9> */
.L_x_1620:


//--------------------- .text._Z38run_single_step_vectorvertex_embeddingILm7EEvPviP3CSRS0_PiS0_S3_PV13BUFFER_STATUSS0_S3_S6_PVii --------------------------
	.section	.text._Z38run_single_step_vectorvertex_embeddingILm7EEvPviP3CSRS0_PiS0_S3_PV13BUFFER_STATUSS0_S3_S6_PVii,"ax",@progbits
	.align	128
        .global         _Z38run_single_step_vectorvertex_embeddingILm7EEvPviP3CSRS0_PiS0_S3_PV13BUFFER_STATUSS0_S3_S6_PVii
        .type           _Z38run_single_step_vectorvertex_embeddingILm7EEvPviP3CSRS0_PiS0_S3_PV13BUFFER_STATUSS0_S3_S6_PVii,@function
        .size           _Z38run_single_step_vectorvertex_embeddingILm7EEvPviP3CSRS0_PiS0_S3_PV13BUFFER_STATUSS0_S3_S6_PVii,(.L_x_1621 - _Z38run_single_step_vectorvertex_embeddingILm7EEvPviP3CSRS0_PiS0_S3_PV13BUFFER_STATUSS0_S3_S6_PVii)
        .other          _Z38run_single_step_vectorvertex_embeddingILm7EEvPviP3CSRS0_PiS0_S3_PV13BUFFER_STATUSS0_S3_S6_PVii,@"STO_CUDA_ENTRY STV_DEFAULT"
_Z38run_single_step_vectorvertex_embeddingILm7EEvPviP3CSRS0_PiS0_S3_PV13BUFFER_STATUSS0_S3_S6_PVii:
.text._Z38run_single_step_vectorvertex_embeddingILm7EEvPviP3CSRS0_PiS0_S3_PV13BUFFER_STATUSS0_S3_S6_PVii:
        /* <DEDUP_REMOVED lines=42> */
.L_x_126:
        /* <DEDUP_REMOVED lines=106> */
.L_x_125:
[----:B------:R-:W-:Y:S05]  /*0940*/  BSYNC.RECONVERGENT B3 ;  /* 0x0000000000037941 */ /* 0x000fea0003800200 */
.L_x_124:
        /* <DEDUP_REMOVED lines=57> */
.L_x_128:
[----:B------:R-:W-:Y:S05]  /*0ce0*/  BSYNC.RECONVERGENT B3 ;  /* 0x0000000000037941 */ /* 0x000fea0003800200 */
.L_x_127:
[----:B------:R-:W-:-:S13]  /*0cf0*/  ISETP.NE.OR P0, PT, R5, R0, P0 ;  /* 0x000000000500720c */ /* 0x000fda0000705670 */
[----:B------:R-:W-:Y:S05]  /*0d00*/  @!P0 BREAK.RELIABLE B2 ;  /* 0x0000000000028942 */ /* 0x000fea0003800100 */
[----:B------:R-:W-:Y:S05]  /*0d10*/  @!P0 BRA `(.L_x_121) ;  /* 0x0000000000748947 */ /* 0x000fea0003800000 */
.L_x_123:
[----:B------:R-:W-:Y:S05]  /*0d20*/  BSYNC.RELIABLE B2 ;  /* 0x0000000000027941 */ /* 0x000fea0003800100 */
.L_x_122:
        /* <DEDUP_REMOVED lines=28> */
.L_x_121:
[----:B------:R-:W-:Y:S05]  /*0ef0*/  BSYNC.RECONVERGENT B1 ;  /* 0x0000000000017941 */ /* 0x000fea0003800200 */
.L_x_120:
[----:B------:R-:W-:-:S13]  /*0f00*/  ISETP.NE.AND P0, PT, R13, RZ, PT ;  /* 0x000000ff0d00720c */ /* 0x000fda0003f05270 */
[----:B------:R-:W-:Y:S05]  /*0f10*/  @!P0 BRA `(.L_x_119) ;  /* 0x0000000000308947 */ /* 0x000fea0003800000 */
[----:B0-----:R-:W-:-:S07]  /*0f20*/  HFMA2 R2, -RZ, RZ, 0, 0 ;  /* 0x00000000ff027431 */ /* 0x001fce00000001ff */
.L_x_129:
        /* <DEDUP_REMOVED lines=11> */
.L_x_119:
[----:B------:R-:W-:Y:S05]  /*0fe0*/  BSYNC.RECONVERGENT B0 ;  /* 0x0000000000007941 */ /* 0x000fea0003800200 */
.L_x_118:
        /* <DEDUP_REMOVED lines=8> */
.L_x_180:
        /* <DEDUP_REMOVED lines=20> */
.L_x_132:
        /* <DEDUP_REMOVED lines=16> */
.L_x_131:
[----:B------:R-:W-:Y:S05]  /*12b0*/  BSYNC.RECONVERGENT B6 ;  /* 0x0000000000067941 */ /* 0x000fea0003800200 */
.L_x_130:
[----:B------:R-:W0:Y:S02]  /*12c0*/  LDC.64 R16, c[0x0][0x390] ;  /* 0x0000e400ff107b82 */ /* 0x000e240000000a00 */
[----:B0-----:R-:W-:-:S05]  /*12d0*/  IMAD.WIDE R16, R2, 0x10, R16 ;  /* 0x0000001002107825 */ /* 0x001fca00078e0210 */
[----:B------:R0:W5:Y:S01]  /*12e0*/  LDG.E R30, desc[UR36][R16.64+0x8] ;  /* 0x00000824101e7981 */ /* 0x000162000c1e1900 */
[----:B------:R-:W-:Y:S01]  /*12f0*/  BSSY B11, `(.L_x_133) ;  /* 0x00002b90000b7945 */ /* 0x000fe20003800000 */
.L_x_179:
        /* <DEDUP_REMOVED lines=23> */
.L_x_135:
[----:B------:R-:W-:Y:S05]  /*1470*/  BSYNC.RECONVERGENT B6 ;  /* 0x0000000000067941 */ /* 0x000fea0003800200 */
.L_x_134:
        /* <DEDUP_REMOVED lines=16> */
.L_x_150:
        /* <DEDUP_REMOVED lines=22> */
.L_x_145:
        /* <DEDUP_REMOVED lines=16> */
.L_x_144:
[----:B------:R-:W-:Y:S05]  /*17e0*/  BSYNC.RECONVERGENT B6 ;  /* 0x0000000000067941 */ /* 0x000fea0003800200 */
.L_x_143:
[----:B------:R-:W1:Y:S02]  /*17f0*/  LDC.64 R34, c[0x0][0x390] ;  /* 0x0000e400ff227b82 */ /* 0x000e640000000a00 */
[----:B-1----:R-:W-:-:S05]  /*1800*/  IMAD.WIDE R34, R18, 0x10, R34 ;  /* 0x0000001012227825 */ /* 0x002fca00078e0222 */
[----:B------:R1:W5:Y:S02]  /*1810*/  LDG.E R19, desc[UR36][R34.64+0x8] ;  /* 0x0000082422137981 */ /* 0x000364000c1e1900 */
.L_x_149:
        /* <DEDUP_REMOVED lines=22> */
.L_x_147:
[----:B------:R-:W-:Y:S05]  /*1980*/  BSYNC.RECONVERGENT B6 ;  /* 0x0000000000067941 */ /* 0x000fea0003800200 */
.L_x_146:
        /* <DEDUP_REMOVED lines=12> */
.L_x_142:
[----:B-----5:R-:W-:Y:S02]  /*1a50*/  ISETP.GT.AND P1, PT, R18, R25, PT ;  /* 0x000000191200720c */ /* 0x020fe40003f24270 */
[C---:B------:R-:W-:Y:S02]  /*1a60*/  LOP3.LUT P0, RZ, R29.reuse, 0xff, RZ, 0xc0, !PT ;  /* 0x000000ff1dff7812 */ /* 0x040fe4000780c0ff */
[----:B------:R-:W-:-:S11]  /*1a70*/  PRMT R0, R29, 0x7610, R0 ;  /* 0x000076101d007816 */ /* 0x000fd60000000000 */
[----:B------:R-:W-:Y:S05]  /*1a80*/  @P0 BREAK.RELIABLE P1, B7 ;  /* 0x0000000000070942 */ /* 0x000fea0000800100 */
[----:B------:R-:W-:Y:S05]  /*1a90*/  @P0 BREAK.RELIABLE P1, B8 ;  /* 0x0000000000080942 */ /* 0x000fea0000800100 */
[----:B------:R-:W-:Y:S05]  /*1aa0*/  @P0 BRA P1, `(.L_x_138) ;  /* 0x0000002000e80947 */ /* 0x000fea0000800000 */
.L_x_148:
[----:B------:R-:W-:Y:S05]  /*1ab0*/  BSYNC.RELIABLE B7 ;  /* 0x0000000000077941 */ /* 0x000fea0003800100 */
.L_x_141:
[----:B------:R-:W-:Y:S02]  /*1ac0*/  IADD3 R28, PT, PT, R28, 0x1, RZ ;  /* 0x000000011c1c7810 */ /* 0x000fe40007ffe0ff */
[----:B------:R-:W-:Y:S02]  /*1ad0*/  PRMT R29, R0, 0x7610, R29 ;  /* 0x00007610001d7816 */ /* 0x000fe4000000001d */
[----:B------:R-:W-:-:S13]  /*1ae0*/  ISETP.NE.AND P0, PT, R28, R31, PT ;  /* 0x0000001f1c00720c */ /* 0x000fda0003f05270 */
[----:B------:R-:W-:Y:S05]  /*1af0*/  @P0 BRA `(.L_x_150) ;  /* 0xfffffff800a00947 */ /* 0x000fea000383ffff */
[----:B------:R-:W-:Y:S05]  /*1b00*/  BSYNC.RELIABLE B8 ;  /* 0x0000000000087941 */ /* 0x000fea0003800100 */
.L_x_140:
[----:B------:R-:W-:-:S13]  /*1b10*/  ISETP.NE.AND P0, PT, R24, RZ, PT ;  /* 0x000000ff1800720c */ /* 0x000fda0003f05270 */
[----:B------:R-:W-:Y:S05]  /*1b20*/  @!P0 BRA `(.L_x_139) ;  /* 0x0000000000248947 */ /* 0x000fea0003800000 */
[----:B------:R-:W-:Y:S01]  /*1b30*/  VIMNMX.U32 R5, PT, PT, R24, 0x1, !PT ;  /* 0x0000000118057848 */ /* 0x000fe20007fe0000 */
[----:B------:R-:W-:-:S07]  /*1b40*/  IMAD.MOV.U32 R0, RZ, RZ, RZ ;  /* 0x000000ffff007224 */ /* 0x000fce00078e00ff */
.L_x_151:
[----:B------:R-:W-:-:S05]  /*1b50*/  IMAD R3, R0, 0x4, R27 ;  /* 0x0000000400037824 */ /* 0x000fca00078e021b */
[----:B------:R-:W2:Y:S02]  /*1b60*/  LDL R4, [R3] ;  /* 0x0000000003047983 */ /* 0x000ea40000100800 */
[----:B--2---:R-:W-:-:S13]  /*1b70*/  ISETP.NE.AND P0, PT, R4, R25, PT ;  /* 0x000000190400720c */ /* 0x004fda0003f05270 */
[----:B------:R-:W-:Y:S05]  /*1b80*/  @!P0 BRA `(.L_x_138) ;  /* 0x0000002000b08947 */ /* 0x000fea0003800000 */
[----:B------:R-:W-:-:S04]  /*1b90*/  IADD3 R0, PT, PT, R0, 0x1, RZ ;  /* 0x0000000100007810 */ /* 0x000fc80007ffe0ff */
[----:B------:R-:W-:-:S13]  /*1ba0*/  ISETP.NE.AND P0, PT, R0, R5, PT ;  /* 0x000000050000720c */ /* 0x000fda0003f05270 */
[----:B------:R-:W-:Y:S05]  /*1bb0*/  @P0 BRA `(.L_x_151) ;  /* 0xfffffffc00e40947 */ /* 0x000fea000383ffff */
.L_x_139:
        /* <DEDUP_REMOVED lines=9> */
.L_x_165:
[----:B------:R-:W-:Y:S01]  /*1c50*/  IMAD R24, R33, 0x4, R27 ;  /* 0x0000000421187824 */ /* 0x000fe200078e021b */
[----:B--2---:R-:W2:Y:S05]  /*1c60*/  LDC.64 R18, c[0x0][0x390] ;  /* 0x0000e400ff127b82 */ /* 0x004eaa0000000a00 */
[----:B------:R-:W2:Y:S01]  /*1c70*/  LDL R24, [R24] ;  /* 0x0000000018187983 */ /* 0x000ea20000100800 */
[----:B------:R-:W-:Y:S01]  /*1c80*/  BSSY.RELIABLE B8, `(.L_x_154) ;  /* 0x0000051000087945 */ /* 0x000fe20003800100 */
[----:B------:R-:W-:Y:S02]  /*1c90*/  IMAD.MOV.U32 R32, RZ, RZ, RZ ;  /* 0x000000ffff207224 */ /* 0x000fe400078e00ff */
[----:B--2---:R-:W-:-:S07]  /*1ca0*/  IMAD.WIDE R18, R24, 0x10, R18 ;  /* 0x0000001018127825 */ /* 0x004fce00078e0212 */
.L_x_164:
        /* <DEDUP_REMOVED lines=22> */
.L_x_159:
        /* <DEDUP_REMOVED lines=16> */
.L_x_158:
[----:B------:R-:W-:Y:S05]  /*1f10*/  BSYNC.RECONVERGENT B6 ;  /* 0x0000000000067941 */ /* 0x000fea0003800200 */
.L_x_157:
[----:B------:R2:W5:Y:S02]  /*1f20*/  LDG.E R25, desc[UR36][R18.64+0x8] ;  /* 0x0000082412197981 */ /* 0x000564000c1e1900 */
.L_x_163:
        /* <DEDUP_REMOVED lines=22> */
.L_x_161:
[----:B------:R-:W-:Y:S05]  /*2090*/  BSYNC.RECONVERGENT B6 ;  /* 0x0000000000067941 */ /* 0x000fea0003800200 */
.L_x_160:
        /* <DEDUP_REMOVED lines=11> */
.L_x_156:
[----:B------:R-:W-:Y:S05]  /*2150*/  BSYNC.RELIABLE B7 ;  /* 0x0000000000077941 */ /* 0x000fea0003800100 */
.L_x_155:
[----:B------:R-:W-:-:S04]  /*2160*/  IADD3 R32, PT, PT, R32, 0x1, RZ ;  /* 0x0000000120207810 */ /* 0x000fc80007ffe0ff */
[----:B------:R-:W-:-:S13]  /*2170*/  ISETP.NE.AND P0, PT, R32, R28, PT ;  /* 0x0000001c2000720c */ /* 0x000fda0003f05270 */
[----:B------:R-:W-:Y:S05]  /*2180*/  @P0 BRA `(.L_x_164) ;  /* 0xfffffff800c80947 */ /* 0x000fea000383ffff */
[----:B------:R-:W-:Y:S05]  /*2190*/  BSYNC.RELIABLE B8 ;  /* 0x0000000000087941 */ /* 0x000fea0003800100 */
.L_x_154:
[----:B------:R-:W-:-:S05]  /*21a0*/  VIADD R33, R33, 0x1 ;  /* 0x0000000121217836 */ /* 0x000fca0000000000 */
[----:B------:R-:W-:-:S13]  /*21b0*/  ISETP.NE.AND P0, PT, R33, R28, PT ;  /* 0x0000001c2100720c */ /* 0x000fda0003f05270 */
[----:B------:R-:W-:Y:S05]  /*21c0*/  @P0 BRA `(.L_x_165) ;  /* 0xfffffff800a00947 */ /* 0x000fea000383ffff */
.L_x_153:
        /* <DEDUP_REMOVED lines=29> */
[----:B--2---:R-:W2:Y:S01]  /*23a0*/  LDL.U8 R19, [R1+0xf] ;  /* 0x00000f0001137983 */ /* 0x004ea20000100000 */
[----:B----4-:R-:W-:-:S03]  /*23b0*/  IMAD.WIDE.U32 R4, R15, 0x24, R4 ;  /* 0x000000240f047825 */ /* 0x010fc600078e0004 */
[----:B------:R-:W4:Y:S04]  /*23c0*/  LDL.U8 R15, [R1+0xe] ;  /* 0x00000e00010f7983 */ /* 0x000f280000100000 */
[----:B------:R-:W2:Y:S04]  /*23d0*/  LDL.U8 R21, [R1+0x10] ;  /* 0x0000100001157983 */ /* 0x000ea80000100000 */
[----:B------:R-:W2:Y:S04]  /*23e0*/  LDL.U8 R25, [R1+0x11] ;  /* 0x0000110001197983 */ /* 0x000ea80000100000 */
[----:B------:R-:W2:Y:S04]  /*23f0*/  LDL.U8 R29, [R1+0x12] ;  /* 0x00001200011d7983 */ /* 0x000ea80000100000 */
[----:B------:R-:W2:Y:S04]  /*2400*/  LDL.U8 R33, [R1+0x19] ;  /* 0x0000190001217983 */ /* 0x000ea80000100000 */
[----:B-1----:R-:W2:Y:S04]  /*2410*/  LDL.U8 R35, [R1+0x1a] ;  /* 0x00001a0001237983 */ /* 0x002ea80000100000 */
[----:B------:R-:W2:Y:S04]  /*2420*/  LDL.U8 R37, [R1+0x1b] ;  /* 0x00001b0001257983 */ /* 0x000ea80000100000 */
[----:B------:R-:W2:Y:S04]  /*2430*/  LDL.U8 R0, [R1+0x1c] ;  /* 0x00001c0001007983 */ /* 0x000ea80000100000 */
[----:B------:R-:W2:Y:S04]  /*2440*/  LDL.U8 R6, [R1+0x1d] ;  /* 0x00001d0001067983 */ /* 0x000ea80000100000 */
[----:B---3--:R1:W-:Y:S04]  /*2450*/  STG.E.U8 desc[UR36][R4.64], R31 ;  /* 0x0000001f04007986 */ /* 0x0083e8000c101124 */
[----:B-----5:R3:W-:Y:S04]  /*2460*/  STG.E.U8 desc[UR36][R4.64+0x1], R3 ;  /* 0x0000010304007986 */ /* 0x0207e8000c101124 */
[----:B------:R5:W-:Y:S04]  /*2470*/  STG.E.U8 desc[UR36][R4.64+0x2], R7 ;  /* 0x0000020704007986 */ /* 0x000be8000c101124 */
[----:B------:R0:W-:Y:S04]  /*2480*/  STG.E.U8 desc[UR36][R4.64+0x3], R9 ;  /* 0x0000030904007986 */ /* 0x0001e8000c101124 */
[----:B------:R0:W-:Y:S04]  /*2490*/  STG.E.U8 desc[UR36][R4.64+0x4], R11 ;  /* 0x0000040b04007986 */ /* 0x0001e8000c101124 */
[----:B------:R0:W-:Y:S04]  /*24a0*/  STG.E.U8 desc[UR36][R4.64+0x5], R13 ;  /* 0x0000050d04007986 */ /* 0x0001e8000c101124 */
[----:B-1----:R-:W2:Y:S04]  /*24b0*/  LDL.U8 R31, [R1+0x13] ;  /* 0x00001300011f7983 */ /* 0x002ea80000100000 */
[----:B---3--:R-:W3:Y:S04]  /*24c0*/  LDL.U8 R3, [R1+0x14] ;  /* 0x0000140001037983 */ /* 0x008ee80000100000 */
[----:B-----5:R-:W5:Y:S04]  /*24d0*/  LDL.U8 R7, [R1+0x15] ;  /* 0x0000150001077983 */ /* 0x020f680000100000 */
[----:B0-----:R-:W5:Y:S04]  /*24e0*/  LDL.U8 R9, [R1+0x16] ;  /* 0x0000160001097983 */ /* 0x001f680000100000 */
[----:B------:R-:W5:Y:S04]  /*24f0*/  LDL.U8 R11, [R1+0x17] ;  /* 0x00001700010b7983 */ /* 0x000f680000100000 */
[----:B------:R-:W5:Y:S04]  /*2500*/  LDL.U8 R13, [R1+0x18] ;  /* 0x00001800010d7983 */ /* 0x000f680000100000 */
[----:B----4-:R0:W-:Y:S04]  /*2510*/  STG.E.U8 desc[UR36][R4.64+0x6], R15 ;  /* 0x0000060f04007986 */ /* 0x0101e8000c101124 */
[----:B--2---:R1:W-:Y:S04]  /*2520*/  STG.E.U8 desc[UR36][R4.64+0x7], R19 ;  /* 0x0000071304007986 */ /* 0x0043e8000c101124 */
[----:B------:R2:W-:Y:S04]  /*2530*/  STG.E.U8 desc[UR36][R4.64+0x8], R21 ;  /* 0x0000081504007986 */ /* 0x0005e8000c101124 */
[----:B------:R4:W-:Y:S04]  /*2540*/  STG.E.U8 desc[UR36][R4.64+0x9], R25 ;  /* 0x0000091904007986 */ /* 0x0009e8000c101124 */
[----:B------:R4:W-:Y:S04]  /*2550*/  STG.E.U8 desc[UR36][R4.64+0xa], R29 ;  /* 0x00000a1d04007986 */ /* 0x0009e8000c101124 */
[----:B------:R4:W-:Y:S04]  /*2560*/  STG.E.U8 desc[UR36][R4.64+0x11], R33 ;  /* 0x0000112104007986 */ /* 0x0009e8000c101124 */
[----:B------:R4:W-:Y:S04]  /*2570*/  STG.E.U8 desc[UR36][R4.64+0x12], R35 ;  /* 0x0000122304007986 */ /* 0x0009e8000c101124 */
[----:B------:R4:W-:Y:S04]  /*2580*/  STG.E.U8 desc[UR36][R4.64+0x13], R37 ;  /* 0x0000132504007986 */ /* 0x0009e8000c101124 */
[----:B0-----:R-:W5:Y:S04]  /*2590*/  LDL.U8 R15, [R1+0x1e] ;  /* 0x00001e00010f7983 */ /* 0x001f680000100000 */
[----:B-1----:R-:W5:Y:S04]  /*25a0*/  LDL.U8 R19, [R1+0x1f] ;  /* 0x00001f0001137983 */ /* 0x002f680000100000 */
[----:B--2---:R-:W2:Y:S04]  /*25b0*/  LDL.U8 R21, [R1+0x24] ;  /* 0x0000240001157983 */ /* 0x004ea80000100000 */
[----:B----4-:R-:W4:Y:S04]  /*25c0*/  LDL.U8 R25, [R1+0x25] ;  /* 0x0000250001197983 */ /* 0x010f280000100000 */
[----:B------:R-:W4:Y:S04]  /*25d0*/  LDL.U8 R29, [R1+0x26] ;  /* 0x00002600011d7983 */ /* 0x000f280000100000 */
[----:B------:R-:W4:Y:S04]  /*25e0*/  LDL.U8 R33, [R1+0x28] ;  /* 0x0000280001217983 */ /* 0x000f280000100000 */
[----:B------:R-:W4:Y:S04]  /*25f0*/  LDL.U8 R35, [R1+0x29] ;  /* 0x0000290001237983 */ /* 0x000f280000100000 */
[----:B------:R-:W4:Y:S04]  /*2600*/  LDL.U8 R37, [R1+0x2a] ;  /* 0x00002a0001257983 */ /* 0x000f280000100000 */
[----:B------:R-:W-:Y:S04]  /*2610*/  STG.E.U8 desc[UR36][R4.64+0xb], R31 ;  /* 0x00000b1f04007986 */ /* 0x000fe8000c101124 */
[----:B---3--:R-:W-:Y:S04]  /*2620*/  STG.E.U8 desc[UR36][R4.64+0xc], R3 ;  /* 0x00000c0304007986 */ /* 0x008fe8000c101124 */
[----:B-----5:R0:W-:Y:S04]  /*2630*/  STG.E.U8 desc[UR36][R4.64+0xd], R7 ;  /* 0x00000d0704007986 */ /* 0x0201e8000c101124 */
        /* <DEDUP_REMOVED lines=9> */
[----:B------:R0:W-:Y:S04]  /*26d0*/  STG.E.U8 desc[UR36][R4.64+0x14], R0 ;  /* 0x0000140004007986 */ /* 0x0001e8000c101124 */
[----:B------:R0:W-:Y:S04]  /*26e0*/  STG.E.U8 desc[UR36][R4.64+0x15], R6 ;  /* 0x0000150604007986 */ /* 0x0001e8000c101124 */
[----:B------:R0:W-:Y:S04]  /*26f0*/  STG.E.U8 desc[UR36][R4.64+0x16], R15 ;  /* 0x0000160f04007986 */ /* 0x0001e8000c101124 */
[----:B------:R0:W-:Y:S04]  /*2700*/  STG.E.U8 desc[UR36][R4.64+0x17], R19 ;  /* 0x0000171304007986 */ /* 0x0001e8000c101124 */
[----:B--2---:R0:W-:Y:S04]  /*2710*/  STG.E.U8 desc[UR36][R4.64+0x1c], R21 ;  /* 0x00001c1504007986 */ /* 0x0041e8000c101124 */
[----:B----4-:R0:W-:Y:S04]  /*2720*/  STG.E.U8 desc[UR36][R4.64+0x1d], R25 ;  /* 0x00001d1904007986 */ /* 0x0101e8000c101124 */
[----:B------:R0:W-:Y:S04]  /*2730*/  STG.E.U8 desc[UR36][R4.64+0x1e], R29 ;  /* 0x00001e1d04007986 */ /* 0x0001e8000c101124 */
[----:B------:R0:W-:Y:S04]  /*2740*/  STG.E.U8 desc[UR36][R4.64+0x20], R33 ;  /* 0x0000202104007986 */ /* 0x0001e8000c101124 */
[----:B------:R0:W-:Y:S04]  /*2750*/  STG.E.U8 desc[UR36][R4.64+0x21], R35 ;  /* 0x0000212304007986 */ /* 0x0001e8000c101124 */
[----:B------:R0:W-:Y:S04]  /*2760*/  STG.E.U8 desc[UR36][R4.64+0x22], R37 ;  /* 0x0000222504007986 */ /* 0x0001e8000c101124 */
[----:B------:R0:W-:Y:S04]  /*2770*/  STG.E.U8 desc[UR36][R4.64+0x18], R7 ;  /* 0x0000180704007986 */ /* 0x0001e8000c101124 */
[----:B------:R0:W-:Y:S04]  /*2780*/  STG.E.U8 desc[UR36][R4.64+0x19], R9 ;  /* 0x0000190904007986 */ /* 0x0001e8000c101124 */
[----:B---3--:R0:W-:Y:S04]  /*2790*/  STG.E.U8 desc[UR36][R4.64+0x1a], R11 ;  /* 0x00001a0b04007986 */ /* 0x0081e8000c101124 */
[----:B-----5:R0:W-:Y:S04]  /*27a0*/  STG.E.U8 desc[UR36][R4.64+0x1b], R13 ;  /* 0x00001b0d04007986 */ /* 0x0201e8000c101124 */
[----:B------:R0:W-:Y:S04]  /*27b0*/  STG.E.U8 desc[UR36][R4.64+0x1f], R31 ;  /* 0x00001f1f04007986 */ /* 0x0001e8000c101124 */
[----:B------:R0:W-:Y:S01]  /*27c0*/  STG.E.U8 desc[UR36][R4.64+0x23], R3 ;  /* 0x0000230304007986 */ /* 0x0001e2000c101124 */
[----:B------:R-:W-:Y:S05]  /*27d0*/  BRA `(.L_x_162) ;  /* 0x0000001400407947 */ /* 0x000fea0003800000 */
.L_x_167:
[----:B------:R-:W3:Y:S01]  /*27e0*/  LDC.64 R8, c[0x0][0x3d0] ;  /* 0x0000f400ff087b82 */ /* 0x000ee20000000a00 */
[----:B------:R-:W-:Y:S02]  /*27f0*/  VOTEU.ANY UR4, UPT, PT ;  /* 0x0000000000047886 */ /* 0x000fe400038e0100 */
[----:B------:R-:W-:Y:S02]  /*2800*/  UFLO.U32 UR5, UR4 ;  /* 0x00000004000572bd */ /* 0x000fe400080e0000 */
[----:B------:R-:W-:-:S04]  /*2810*/  UPOPC UR4, UR4 ;  /* 0x00000004000472bf */ /* 0x000fc80008000000 */
[----:B------:R-:W-:Y:S02]  /*2820*/  ISETP.EQ.U32.AND P0, PT, R11, UR5, PT ;  /* 0x000000050b007c0c */ /* 0x000fe4000bf02070 */
[----:B------:R-:W-:Y:S01]  /*2830*/  IADD3 R3, PT, PT, RZ, -UR4, RZ ;  /* 0x80000004ff037c10 */ /* 0x000fe2000fffe0ff */
[----:B------:R-:W-:Y:S01]  /*2840*/  IMAD.MOV.U32 R13, RZ, RZ, 0x1 ;  /* 0x00000001ff0d7424 */ /* 0x000fe200078e00ff */
[----:B--2---:R-:W2:Y:S09]  /*2850*/  LDC.64 R18, c[0x0][0x3b8] ;  /* 0x0000ee00ff127b82 */ /* 0x004eb20000000a00 */
[----:B------:R4:W-:Y:S04]  /*2860*/  @P0 REDG.E.ADD.STRONG.GPU desc[UR36][R6.64], R3 ;  /* 0x000000030600098e */ /* 0x0009e8000c12e124 */
[----:B------:R4:W-:Y:S04]  /*2870*/  STG.E.STRONG.SYS desc[UR36][R4.64], RZ ;  /* 0x000000ff04007986 */ /* 0x0009e8000c115924 */
[----:B---3--:R4:W-:Y:S02]  /*2880*/  STG.E.STRONG.SYS desc[UR36][R8.64], R13 ;  /* 0x0000000d08007986 */ /* 0x0089e4000c115924 */
.L_x_168:
[----:B--2-4-:R-:W2:Y:S01]  /*2890*/  LDG.E.STRONG.SYS R3, desc[UR36][R18.64] ;  /* 0x0000002412037981 */ /* 0x014ea2000c1f5900 */
[----:B------:R-:W-:Y:S05]  /*28a0*/  YIELD ;  /* 0x0000000000007946 */ /* 0x000fea0003800000 */
[----:B--2---:R-:W-:-:S13]  /*28b0*/  ISETP.NE.AND P0, PT, R3, 0x1, PT ;  /* 0x000000010300780c */ /* 0x004fda0003f05270 */
[----:B------:R-:W-:Y:S05]  /*28c0*/  @!P0 BRA `(.L_x_168) ;  /* 0xfffffffc00f08947 */ /* 0x000fea000383ffff */
[----:B------:R-:W-:Y:S01]  /*28d0*/  VOTEU.ANY UR4, UPT, PT ;  /* 0x0000000000047886 */ /* 0x000fe200038e0100 */
[----:B------:R-:W2:Y:S01]  /*28e0*/  LDC.64 R20, c[0x0][0x3b0] ;  /* 0x0000ec00ff147b82 */ /* 0x000ea20000000a00 */
[----:B------:R-:W3:Y:S01]  /*28f0*/  FLO.U32 R6, UR4 ;  /* 0x0000000400067d00 */ /* 0x000ee200080e0000 */
[----:B------:R4:W-:Y:S04]  /*2900*/  STG.E.STRONG.SYS desc[UR36][R18.64], RZ ;  /* 0x000000ff12007986 */ /* 0x0009e8000c115924 */
[----:B------:R-:W5:Y:S02]  /*2910*/  LDL.U8 R29, [R1+0x8] ;  /* 0x00000800011d7983 */ /* 0x000f640000100000 */
[----:B------:R-:W0:Y:S01]  /*2920*/  LDC.64 R4, c[0x0][0x3a8] ;  /* 0x0000ea00ff047b82 */ /* 0x000e220000000a00 */
[----:B------:R-:W2:Y:S01]  /*2930*/  POPC R25, UR4 ;  /* 0x0000000400197d09 */ /* 0x000ea20008000000 */
[----:B------:R-:W5:Y:S04]  /*2940*/  LDL.U8 R7, [R1+0x9] ;  /* 0x0000090001077983 */ /* 0x000f680000100000 */
[----:B------:R-:W5:Y:S01]  /*2950*/  LDL.U8 R9, [R1+0xa] ;  /* 0x00000a0001097983 */ /* 0x000f620000100000 */
[----:B---3--:R-:W-:-:S03]  /*2960*/  ISETP.EQ.U32.AND P0, PT, R6, R11, PT ;  /* 0x0000000b0600720c */ /* 0x008fc60003f02070 */
[----:B------:R-:W3:Y:S04]  /*2970*/  LDL.U8 R11, [R1+0xb] ;  /* 0x00000b00010b7983 */ /* 0x000ee80000100000 */
[----:B------:R-:W3:Y:S04]  /*2980*/  LDL.U8 R13, [R1+0xc] ;  /* 0x00000c00010d7983 */ /* 0x000ee80000100000 */
[----:B------:R-:W3:Y:S04]  /*2990*/  LDL.U8 R15, [R1+0xd] ;  /* 0x00000d00010f7983 */ /* 0x000ee80000100000 */
[----:B--2---:R-:W2:Y:S01]  /*29a0*/  @P0 ATOMG.E.ADD.STRONG.GPU PT, R21, desc[UR36][R20.64], R25 ;  /* 0x80000019141509a8 */ /* 0x004ea200081ef124 */
[----:B------:R-:W-:-:S03]  /*29b0*/  LOP3.LUT R0, R0, UR4, RZ, 0xc0, !PT ;  /* 0x0000000400007c12 */ /* 0x000fc6000f8ec0ff */
[----:B----4-:R-:W4:Y:S03]  /*29c0*/  LDL.U8 R19, [R1+0x10] ;  /* 0x0000100001137983 */ /* 0x010f260000100000 */
[----:B------:R-:W0:Y:S01]  /*29d0*/  POPC R0, R0 ;  /* 0x0000000000007309 */ /* 0x000e220000000000 */
[----:B------:R-:W4:Y:S04]  /*29e0*/  LDL.U8 R31, [R1+0x19] ;  /* 0x00001900011f7983 */ /* 0x000f280000100000 */
[----:B------:R-:W4:Y:S04]  /*29f0*/  LDL.U8 R25, [R1+0x12] ;  /* 0x0000120001197983 */ /* 0x000f280000100000 */
[----:B------:R-:W4:Y:S04]  /*2a00*/  LDL.U8 R33, [R1+0x1a] ;  /* 0x00001a0001217983 */ /* 0x000f280000100000 */
[----:B-1----:R-:W4:Y:S04]  /*2a10*/  LDL.U8 R35, [R1+0x1b] ;  /* 0x00001b0001237983 */ /* 0x002f280000100000 */
[----:B------:R-:W4:Y:S04]  /*2a20*/  LDL.U8 R37, [R1+0x1c] ;  /* 0x00001c0001257983 */ /* 0x000f280000100000 */
[----:B--2---:R1:W0:Y:S04]  /*2a30*/  SHFL.IDX PT, R3, R21, R6, 0x1f ;  /* 0x00001f0615037589 */ /* 0x00422800000e0000 */
[----:B-1----:R-:W2:Y:S04]  /*2a40*/  LDL.U8 R21, [R1+0x11] ;  /* 0x0000110001157983 */ /* 0x002ea80000100000 */
[----:B------:R-:W2:Y:S01]  /*2a50*/  LDL.U8 R6, [R1+0xe] ;  /* 0x00000e0001067983 */ /* 0x000ea20000100000 */
[----:B0-----:R-:W-:-:S03]  /*2a60*/  IMAD.IADD R3, R3, 0x1, R0 ;  /* 0x0000000103037824 */ /* 0x001fc600078e0200 */
[----:B------:R-:W2:Y:S01]  /*2a70*/  LDL.U8 R0, [R1+0x1d] ;  /* 0x00001d0001007983 */ /* 0x000ea20000100000 */
[----:B------:R-:W-:-:S03]  /*2a80*/  IMAD.WIDE R4, R3, 0x24, R4 ;  /* 0x0000002403047825 */ /* 0x000fc600078e0204 */
[----:B------:R-:W2:Y:S04]  /*2a90*/  LDL.U8 R3, [R1+0xf] ;  /* 0x00000f0001037983 */ /* 0x000ea80000100000 */
[----:B-----5:R0:W-:Y:S04]  /*2aa0*/  STG.E.U8 desc[UR36][R4.64], R29 ;  /* 0x0000001d04007986 */ /* 0x0201e8000c101124 */
[----:B------:R1:W-:Y:S04]  /*2ab0*/  STG.E.U8 desc[UR36][R4.64+0x1], R7 ;  /* 0x0000010704007986 */ /* 0x0003e8000c101124 */
[----:B------:R5:W-:Y:S04]  /*2ac0*/  STG.E.U8 desc[UR36][R4.64+0x2], R9 ;  /* 0x0000020904007986 */ /* 0x000be8000c101124 */
[----:B---3--:R3:W-:Y:S04]  /*2ad0*/  STG.E.U8 desc[UR36][R4.64+0x3], R11 ;  /* 0x0000030b04007986 */ /* 0x0087e8000c101124 */
[----:B------:R4:W-:Y:S04]  /*2ae0*/  STG.E.U8 desc[UR36][R4.64+0x4], R13 ;  /* 0x0000040d04007986 */ /* 0x0009e8000c101124 */
[----:B------:R4:W-:Y:S04]  /*2af0*/  STG.E.U8 desc[UR36][R4.64+0x5], R15 ;  /* 0x0000050f04007986 */ /* 0x0009e8000c101124 */
[----:B0-----:R-:W2:Y:S04]  /*2b00*/  LDL.U8 R29, [R1+0x13] ;  /* 0x00001300011d7983 */ /* 0x001ea80000100000 */
[----:B-1----:R-:W2:Y:S04]  /*2b10*/  LDL.U8 R7, [R1+0x14] ;  /* 0x0000140001077983 */ /* 0x002ea80000100000 */
[----:B-----5:R-:W5:Y:S04]  /*2b20*/  LDL.U8 R9, [R1+0x15] ;  /* 0x0000150001097983 */ /* 0x020f680000100000 */
[----:B---3--:R-:W3:Y:S04]  /*2b30*/  LDL.U8 R11, [R1+0x16] ;  /* 0x00001600010b7983 */ /* 0x008ee80000100000 */
[----:B----4-:R-:W4:Y:S04]  /*2b40*/  LDL.U8 R13, [R1+0x17] ;  /* 0x00001700010d7983 */ /* 0x010f280000100000 */
[----:B------:R-:W4:Y:S04]  /*2b50*/  LDL.U8 R15, [R1+0x18] ;  /* 0x00001800010f7983 */ /* 0x000f280000100000 */
[----:B------:R0:W-:Y:S04]  /*2b60*/  STG.E.U8 desc[UR36][R4.64+0x8], R19 ;  /* 0x0000081304007986 */ /* 0x0001e8000c101124 */
[----:B------:R1:W-:Y:S04]  /*2b70*/  STG.E.U8 desc[UR36][R4.64+0xa], R25 ;  /* 0x00000a1904007986 */ /* 0x0003e8000c101124 */
[----:B------:R1:W-:Y:S04]  /*2b80*/  STG.E.U8 desc[UR36][R4.64+0x11], R31 ;  /* 0x0000111f04007986 */ /* 0x0003e8000c101124 */
[----:B------:R1:W-:Y:S04]  /*2b90*/  STG.E.U8 desc[UR36][R4.64+0x12], R33 ;  /* 0x0000122104007986 */ /* 0x0003e8000c101124 */
[----:B------:R1:W-:Y:S04]  /*2ba0*/  STG.E.U8 desc[UR36][R4.64+0x13], R35 ;  /* 0x0000132304007986 */ /* 0x0003e8000c101124 */
[----:B------:R1:W-:Y:S04]  /*2bb0*/  STG.E.U8 desc[UR36][R4.64+0x14], R37 ;  /* 0x0000142504007986 */ /* 0x0003e8000c101124 */
[----:B0-----:R-:W4:Y:S04]  /*2bc0*/  LDL.U8 R19, [R1+0x1e] ;  /* 0x00001e0001137983 */ /* 0x001f280000100000 */
[----:B-1----:R-:W4:Y:S04]  /*2bd0*/  LDL.U8 R25, [R1+0x25] ;  /* 0x0000250001197983 */ /* 0x002f280000100000 */
[----:B------:R-:W4:Y:S04]  /*2be0*/  LDL.U8 R31, [R1+0x27] ;  /* 0x00002700011f7983 */ /* 0x000f280000100000 */
[----:B------:R-:W4:Y:S04]  /*2bf0*/  LDL.U8 R33, [R1+0x28] ;  /* 0x0000280001217983 */ /* 0x000f280000100000 */
[----:B------:R-:W4:Y:S04]  /*2c00*/  LDL.U8 R35, [R1+0x29] ;  /* 0x0000290001237983 */ /* 0x000f280000100000 */
[----:B------:R-:W4:Y:S04]  /*2c10*/  LDL.U8 R37, [R1+0x2a] ;  /* 0x00002a0001257983 */ /* 0x000f280000100000 */
[----:B--2---:R0:W-:Y:S04]  /*2c20*/  STG.E.U8 desc[UR36][R4.64+0x9], R21 ;  /* 0x0000091504007986 */ /* 0x0041e8000c101124 */
[----:B0-----:R-:W2:Y:S04]  /*2c30*/  LDL.U8 R21, [R1+0x24] ;  /* 0x0000240001157983 */ /* 0x001ea80000100000 */
[----:B------:R0:W-:Y:S04]  /*2c40*/  STG.E.U8 desc[UR36][R4.64+0x7], R3 ;  /* 0x0000070304007986 */ /* 0x0001e8000c101124 */
[----:B0-----:R-:W2:Y:S04]  /*2c50*/  LDL.U8 R3, [R1+0x2b] ;  /* 0x00002b0001037983 */ /* 0x001ea80000100000 */
[----:B------:R-:W-:Y:S04]  /*2c60*/  STG.E.U8 desc[UR36][R4.64+0xb], R29 ;  /* 0x00000b1d04007986 */ /* 0x000fe8000c101124 */
[----:B------:R0:W-:Y:S04]  /*2c70*/  STG.E.U8 desc[UR36][R4.64+0xc], R7 ;  /* 0x00000c0704007986 */ /* 0x0001e8000c101124 */
[----:B-----5:R1:W-:Y:S04]  /*2c80*/  STG.E.U8 desc[UR36][R4.64+0xd], R9 ;  /* 0x00000d0904007986 */ /* 0x0203e8000c101124 */
[----:B---3--:R3:W-:Y:S04]  /*2c90*/  STG.E.U8 desc[UR36][R4.64+0xe], R11 ;  /* 0x00000e0b04007986 */ /* 0x0087e8000c101124 */
[----:B----4-:R4:W-:Y:S04]  /*2ca0*/  STG.E.U8 desc[UR36][R4.64+0xf], R13 ;  /* 0x00000f0d04007986 */ /* 0x0109e8000c101124 */
[----:B------:R5:W-:Y:S04]  /*2cb0*/  STG.E.U8 desc[UR36][R4.64+0x10], R15 ;  /* 0x0000100f04007986 */ /* 0x000be8000c101124 */
[----:B0-----:R-:W2:Y:S04]  /*2cc0*/  LDL.U8 R7, [R1+0x1f] ;  /* 0x00001f0001077983 */ /* 0x001ea80000100000 */
[----:B-1----:R-:W2:Y:S04]  /*2cd0*/  LDL.U8 R9, [R1+0x20] ;  /* 0x0000200001097983 */ /* 0x002ea80000100000 */
[----:B---3--:R-:W3:Y:S04]  /*2ce0*/  LDL.U8 R11, [R1+0x21] ;  /* 0x00002100010b7983 */ /* 0x008ee80000100000 */
[----:B----4-:R-:W4:Y:S04]  /*2cf0*/  LDL.U8 R13, [R1+0x22] ;  /* 0x00002200010d7983 */ /* 0x010f280000100000 */
[----:B-----5:R-:W5:Y:S04]  /*2d00*/  LDL.U8 R15, [R1+0x23] ;  /* 0x00002300010f7983 */ /* 0x020f680000100000 */
[----:B------:R-:W5:Y:S04]  /*2d10*/  LDL.U8 R29, [R1+0x26] ;  /* 0x00002600011d7983 */ /* 0x000f680000100000 */
[----:B------:R0:W-:Y:S04]  /*2d20*/  STG.E.U8 desc[UR36][R4.64+0x6], R6 ;  /* 0x0000060604007986 */ /* 0x0001e8000c101124 */
[----:B------:R0:W-:Y:S04]  /*2d30*/  STG.E.U8 desc[UR36][R4.64+0x15], R0 ;  /* 0x0000150004007986 */ /* 0x0001e8000c101124 */
[----:B------:R0:W-:Y:S04]  /*2d40*/  STG.E.U8 desc[UR36][R4.64+0x16], R19 ;  /* 0x0000161304007986 */ /* 0x0001e8000c101124 */
        /* <DEDUP_REMOVED lines=9> */
[----:B---3--:R0:W-:Y:S04]  /*2de0*/  STG.E.U8 desc[UR36][R4.64+0x19], R11 ;  /* 0x0000190b04007986 */ /* 0x0081e8000c101124 */
[----:B----4-:R0:W-:Y:S04]  /*2df0*/  STG.E.U8 desc[UR36][R4.64+0x1a], R13 ;  /* 0x00001a0d04007986 */ /* 0x0101e8000c101124 */
[----:B-----5:R0:W-:Y:S04]  /*2e00*/  STG.E.U8 desc[UR36][R4.64+0x1b], R15 ;  /* 0x00001b0f04007986 */ /* 0x0201e8000c101124 */
[----:B------:R0:W-:Y:S01]  /*2e10*/  STG.E.U8 desc[UR36][R4.64+0x1e], R29 ;  /* 0x00001e1d04007986 */ /* 0x0001e2000c101124 */
[----:B------:R-:W-:Y:S05]  /*2e20*/  BRA `(.L_x_162) ;  /* 0x0000000c00ac7947 */ /* 0x000fea0003800000 */
.L_x_166:
        /* <DEDUP_REMOVED lines=17> */
.L_x_175:
        /* <DEDUP_REMOVED lines=13> */
.L_x_172:
        /* <DEDUP_REMOVED lines=21> */
.L_x_171:
        /* <DEDUP_REMOVED lines=9> */
.L_x_174:
        /* <DEDUP_REMOVED lines=20> */
.L_x_173:
[----:B------:R-:W-:-:S13]  /*3330*/  ISETP.GT.U32.AND P0, PT, R15, 0x11b, PT ;  /* 0x0000011b0f00780c */ /* 0x000fda0003f04070 */
[----:B------:R-:W-:Y:S05]  /*3340*/  @P0 BRA `(.L_x_175) ;  /* 0xfffffff800fc0947 */ /* 0x000fea000383ffff */
.L_x_170:
[----:B------:R-:W-:Y:S05]  /*3350*/  BSYNC B0 ;  /* 0x0000000000007941 */ /* 0x000fea0003800000 */
.L_x_169:
        /* <DEDUP_REMOVED lines=78> */
.L_x_176:
        /* <DEDUP_REMOVED lines=73> */
[----:B------:R0:W-:Y:S02]  /*3cd0*/  STG.E.U8 desc[UR36][R4.64+0x20], R31 ;  /* 0x0000201f04007986 */ /* 0x0001e4000c101124 */
.L_x_162:
[----:B------:R-:W-:Y:S05]  /*3ce0*/  BSYNC B9 ;  /* 0x0000000000097941 */ /* 0x000fea0003800000 */
.L_x_152:
        /* <DEDUP_REMOVED lines=19> */
.L_x_178:
[----:B------:R-:W-:Y:S05]  /*3e20*/  BSYNC.RECONVERGENT B6 ;  /* 0x0000000000067941 */ /* 0x000fea0003800200 */
.L_x_177:
[----:B------:R-:W-:-:S05]  /*3e30*/  VIADD R24, R28, 0xffffffff ;  /* 0xffffffff1c187836 */ /* 0x000fca0000000000 */
[----:B------:R3:W-:Y:S02]  /*3e40*/  STL [R1+0x28], R24 ;  /* 0x0000281801007387 */ /* 0x0007e40000100800 */
.L_x_138:
[----:B------:R-:W-:Y:S05]  /*3e50*/  BSYNC B10 ;  /* 0x00000000000a7941 */ /* 0x000fea0003800000 */
.L_x_137:
[----:B------:R-:W-:Y:S01]  /*3e60*/  VIADD R30, R30, 0x1 ;  /* 0x000000011e1e7836 */ /* 0x000fe20000000000 */
[----:B------:R-:W-:Y:S06]  /*3e70*/  BRA `(.L_x_179) ;  /* 0xffffffd400207947 */ /* 0x000fec000383ffff */
.L_x_136:
[----:B------:R-:W-:Y:S05]  /*3e80*/  BSYNC B11 ;  /* 0x00000000000b7941 */ /* 0x000fea0003800000 */
.L_x_133:
[----:B------:R-:W-:-:S04]  /*3e90*/  IADD3 R26, PT, PT, R26, 0x1, RZ ;  /* 0x000000011a1a7810 */ /* 0x000fc80007ffe0ff */
[----:B------:R-:W-:-:S13]  /*3ea0*/  ISETP.GT.U32.AND P0, PT, R24, R26, PT ;  /* 0x0000001a1800720c */ /* 0x000fda0003f04070 */
[----:B------:R-:W-:Y:S05]  /*3eb0*/  @P0 BRA `(.L_x_180) ;  /* 0xffffffd0006c0947 */ /* 0x000fea000383ffff */
[----:B------:R-:W-:Y:S05]  /*3ec0*/  EXIT ;  /* 0x000000000000794d */ /* 0x000fea0003800000 */
.L_x_117:
        /* <DEDUP_REMOVED lines=24> */
.L_x_189:
        /* <DEDUP_REMOVED lines=106> */
.L_x_188:
[----:B------:R-:W-:Y:S05]  /*46f0*/  BSYNC.RECONVERGENT B3 ;  /* 0x0000000000037941 */ /* 0x000fea0003800200 */
.L_x_187:
        /* <DEDUP_REMOVED lines=57> */
.L_x_191:
[----:B------:R-:W-:Y:S05]  /*4a90*/  BSYNC.RECONVERGENT B3 ;  /* 0x0000000000037941 */ /* 0x000fea0003800200 */
.L_x_190:
[----:B------:R-:W-:-:S13]  /*4aa0*/  ISETP.EQ.AND P1, PT, R5, R0, PT ;  /* 0x000000000500720c */ /* 0x000fda0003f22270 */
[----:B------:R-:W-:Y:S05]  /*4ab0*/  @!P0 BREAK.RELIABLE P1, B2 ;  /* 0x0000000000028942 */ /* 0x000fea0000800100 */
[----:B------:R-:W-:Y:S05]  /*4ac0*/  @!P0 BRA P1, `(.L_x_184) ;  /* 0x0000000000748947 */ /* 0x000fea0000800000 */
.L_x_186:
[----:B------:R-:W-:Y:S05]  /*4ad0*/  BSYNC.RELIABLE B2 ;  /* 0x0000000000027941 */ /* 0x000fea0003800100 */
.L_x_185:
        /* <DEDUP_REMOVED lines=28> */
.L_x_184:
[----:B------:R-:W-:Y:S05]  /*4ca0*/  BSYNC.RECONVERGENT B1 ;  /* 0x0000000000017941 */ /* 0x000fea0003800200 */
.L_x_183:
[----:B------:R-:W-:-:S13]  /*4cb0*/  ISETP.NE.AND P0, PT, R15, RZ, PT ;  /* 0x000000ff0f00720c */ /* 0x000fda0003f05270 */
[----:B------:R-:W-:Y:S05]  /*4cc0*/  @!P0 BRA `(.L_x_182) ;  /* 0x0000000000308947 */ /* 0x000fea0003800000 */
[----:B0-----:R-:W-:-:S07]  /*4cd0*/  HFMA2 R2, -RZ, RZ, 0, 0 ;  /* 0x00000000ff027431 */ /* 0x001fce00000001ff */
.L_x_192:
        /* <DEDUP_REMOVED lines=11> */
.L_x_182:
[----:B------:R-:W-:Y:S05]  /*4d90*/  BSYNC.RECONVERGENT B0 ;  /* 0x0000000000007941 */ /* 0x000fea0003800200 */
.L_x_181:
[----:B------:R-:W-:Y:S05]  /*4da0*/  WARPSYNC.ALL ;  /* 0x0000000000007948 */ /* 0x000fea0003800000 */
[----:B------:R-:W3:Y:S02]  /*4db0*/  LDL R24, [R1+0x28] ;  /* 0x0000280001187983 */ /* 0x000ee40000100800 */
[----:B---3--:R-:W-:-:S13]  /*4dc0*/  ISETP.NE.AND P0, PT, R24, RZ, PT ;  /* 0x000000ff1800720c */ /* 0x008fda0003f05270 */
[----:B------:R-:W-:Y:S05]  /*4dd0*/  @!P0 EXIT ;  /* 0x000000000000894d */ /* 0x000fea0003800000 */
[----:B------:R-:W-:-:S07]  /*4de0*/  IMAD.MOV.U32 R26, RZ, RZ, RZ ;  /* 0x000000ffff1a7224 */ /* 0x000fce00078e00ff */
.L_x_232:
        /* <DEDUP_REMOVED lines=20> */
.L_x_195:
        /* <DEDUP_REMOVED lines=16> */
.L_x_194:
[----:B------:R-:W-:Y:S05]  /*5030*/  BSYNC.RECONVERGENT B6 ;  /* 0x0000000000067941 */ /* 0x000fea0003800200 */
.L_x_193:
[----:B------:R-:W0:Y:S02]  /*5040*/  LDC.64 R16, c[0x0][0x390] ;  /* 0x0000e400ff107b82 */ /* 0x000e240000000a00 */
[----:B0-----:R-:W-:-:S05]  /*5050*/  IMAD.WIDE R16, R2, 0x10, R16 ;  /* 0x0000001002107825 */ /* 0x001fca00078e0210 */
[----:B------:R0:W5:Y:S01]  /*5060*/  LDG.E R29, desc[UR36][R16.64+0x8] ;  /* 0x00000824101d7981 */ /* 0x000162000c1e1900 */
[----:B------:R-:W-:Y:S01]  /*5070*/  BSSY B11, `(.L_x_196) ;  /* 0x00001210000b7945 */ /* 0x000fe20003800000 */
.L_x_231:
        /* <DEDUP_REMOVED lines=23> */
.L_x_198:
[----:B------:R-:W-:Y:S05]  /*51f0*/  BSYNC.RECONVERGENT B6 ;  /* 0x0000000000067941 */ /* 0x000fea0003800200 */
.L_x_197:
        /* <DEDUP_REMOVED lines=16> */
.L_x_213:
        /* <DEDUP_REMOVED lines=22> */
.L_x_208:
        /* <DEDUP_REMOVED lines=16> */
.L_x_207:
[----:B------:R-:W-:Y:S05]  /*5560*/  BSYNC.RECONVERGENT B6 ;  /* 0x0000000000067941 */ /* 0x000fea0003800200 */
.L_x_206:
[----:B------:R-:W1:Y:S02]  /*5570*/  LDC.64 R34, c[0x0][0x390] ;  /* 0x0000e400ff227b82 */ /* 0x000e640000000a00 */
[----:B-1----:R-:W-:-:S05]  /*5580*/  IMAD.WIDE R34, R18, 0x10, R34 ;  /* 0x0000001012227825 */ /* 0x002fca00078e0222 */
[----:B------:R1:W5:Y:S02]  /*5590*/  LDG.E R19, desc[UR36][R34.64+0x8] ;  /* 0x0000082422137981 */ /* 0x000364000c1e1900 */
.L_x_212:
        /* <DEDUP_REMOVED lines=22> */
.L_x_210:
[----:B------:R-:W-:Y:S05]  /*5700*/  BSYNC.RECONVERGENT B6 ;  /* 0x0000000000067941 */ /* 0x000fea0003800200 */
.L_x_209:
        /* <DEDUP_REMOVED lines=11> */
.L_x_205:
[----:B-----5:R-:W-:Y:S02]  /*57c0*/  ISETP.GT.AND P1, PT, R18, R25, PT ;  /* 0x000000191200720c */ /* 0x020fe40003f24270 */
[C---:B------:R-:W-:Y:S02]  /*57d0*/  LOP3.LUT P0, RZ, R31.reuse, 0xff, RZ, 0xc0, !PT ;  /* 0x000000ff1fff7812 */ /* 0x040fe4000780c0ff */
[----:B------:R-:W-:-:S11]  /*57e0*/  PRMT R0, R31, 0x7610, R0 ;  /* 0x000076101f007816 */ /* 0x000fd60000000000 */
[----:B------:R-:W-:Y:S05]  /*57f0*/  @P0 BREAK.RELIABLE P1, B7 ;  /* 0x0000000000070942 */ /* 0x000fea0000800100 */
[----:B------:R-:W-:Y:S05]  /*5800*/  @P0 BREAK.RELIABLE P1, B8 ;  /* 0x0000000000080942 */ /* 0x000fea0000800100 */
[----:B------:R-:W-:Y:S05]  /*5810*/  @P0 BRA P1, `(.L_x_201) ;  /* 0x00000008008c0947 */ /* 0x000fea0000800000 */
.L_x_211:
[----:B------:R-:W-:Y:S05]  /*5820*/  BSYNC.RELIABLE B7 ;  /* 0x0000000000077941 */ /* 0x000fea0003800100 */
.L_x_204:
[----:B------:R-:W-:Y:S01]  /*5830*/  VIADD R30, R30, 0x1 ;  /* 0x000000011e1e7836 */ /* 0x000fe20000000000 */
[----:B------:R-:W-:-:S04]  /*5840*/  PRMT R31, R0, 0x7610, R31 ;  /* 0x00007610001f7816 */ /* 0x000fc8000000001f */
[----:B------:R-:W-:-:S13]  /*5850*/  ISETP.NE.AND P0, PT, R30, R33, PT ;  /* 0x000000211e00720c */ /* 0x000fda0003f05270 */
[----:B------:R-:W-:Y:S05]  /*5860*/  @P0 BRA `(.L_x_213) ;  /* 0xfffffff800a40947 */ /* 0x000fea000383ffff */
[----:B------:R-:W-:Y:S05]  /*5870*/  BSYNC.RELIABLE B8 ;  /* 0x0000000000087941 */ /* 0x000fea0003800100 */
.L_x_203:
[----:B------:R-:W-:-:S13]  /*5880*/  ISETP.NE.AND P0, PT, R24, RZ, PT ;  /* 0x000000ff1800720c */ /* 0x000fda0003f05270 */
[----:B------:R-:W-:Y:S05]  /*5890*/  @!P0 BRA `(.L_x_202) ;  /* 0x0000000000248947 */ /* 0x000fea0003800000 */
[----:B------:R-:W-:Y:S01]  /*58a0*/  HFMA2 R0, -RZ, RZ, 0, 0 ;  /* 0x00000000ff007431 */ /* 0x000fe200000001ff */
[----:B------:R-:W-:-:S07]  /*58b0*/  VIMNMX.U32 R5, PT, PT, R24, 0x1, !PT ;  /* 0x0000000118057848 */ /* 0x000fce0007fe0000 */
.L_x_214:
[----:B------:R-:W-:-:S05]  /*58c0*/  IMAD R3, R0, 0x4, R27 ;  /* 0x0000000400037824 */ /* 0x000fca00078e021b */
[----:B------:R-:W2:Y:S02]  /*58d0*/  LDL R4, [R3] ;  /* 0x0000000003047983 */ /* 0x000ea40000100800 */
[----:B--2---:R-:W-:-:S13]  /*58e0*/  ISETP.NE.AND P0, PT, R4, R25, PT ;  /* 0x000000190400720c */ /* 0x004fda0003f05270 */
[----:B------:R-:W-:Y:S05]  /*58f0*/  @!P0 BRA `(.L_x_201) ;  /* 0x0000000800548947 */ /* 0x000fea0003800000 */
[----:B------:R-:W-:-:S05]  /*5900*/  VIADD R0, R0, 0x1 ;  /* 0x0000000100007836 */ /* 0x000fca0000000000 */
[----:B------:R-:W-:-:S13]  /*5910*/  ISETP.NE.AND P0, PT, R0, R5, PT ;  /* 0x000000050000720c */ /* 0x000fda0003f05270 */
[----:B------:R-:W-:Y:S05]  /*5920*/  @P0 BRA `(.L_x_214) ;  /* 0xfffffffc00e40947 */ /* 0x000fea000383ffff */
.L_x_202:
        /* <DEDUP_REMOVED lines=9> */
.L_x_228:
[----:B------:R-:W-:Y:S01]  /*59c0*/  LEA R18, R31, R27, 0x2 ;  /* 0x0000001b1f127211 */ /* 0x000fe200078e10ff */
[----:B-1----:R-:W1:Y:S05]  /*59d0*/  LDC.64 R34, c[0x0][0x390] ;  /* 0x0000e400ff227b82 */ /* 0x002e6a0000000a00 */
[----:B------:R-:W1:Y:S01]  /*59e0*/  LDL R18, [R18] ;  /* 0x0000000012127983 */ /* 0x000e620000100800 */
[----:B------:R-:W-:Y:S01]  /*59f0*/  BSSY.RELIABLE B8, `(.L_x_217) ;  /* 0x0000051000087945 */ /* 0x000fe20003800100 */
[----:B------:R-:W-:Y:S02]  /*5a00*/  IMAD.MOV.U32 R30, RZ, RZ, RZ ;  /* 0x000000ffff1e7224 */ /* 0x000fe400078e00ff */
[----:B-1----:R-:W-:-:S07]  /*5a10*/  IMAD.WIDE R34, R18, 0x10, R34 ;  /* 0x0000001012227825 */ /* 0x002fce00078e0222 */
.L_x_227:
        /* <DEDUP_REMOVED lines=22> */
.L_x_222:
        /* <DEDUP_REMOVED lines=16> */
.L_x_221:
[----:B------:R-:W-:Y:S05]  /*5c80*/  BSYNC.RECONVERGENT B6 ;  /* 0x0000000000067941 */ /* 0x000fea0003800200 */
.L_x_220:
[----:B------:R1:W5:Y:S02]  /*5c90*/  LDG.E R19, desc[UR36][R34.64+0x8] ;  /* 0x0000082422137981 */ /* 0x000364000c1e1900 */
.L_x_226:
        /* <DEDUP_REMOVED lines=22> */
.L_x_224:
[----:B------:R-:W-:Y:S05]  /*5e00*/  BSYNC.RECONVERGENT B6 ;  /* 0x0000000000067941 */ /* 0x000fea0003800200 */
.L_x_223:
        /* <DEDUP_REMOVED lines=11> */
.L_x_219:
[----:B------:R-:W-:Y:S05]  /*5ec0*/  BSYNC.RELIABLE B7 ;  /* 0x0000000000077941 */ /* 0x000fea0003800100 */
.L_x_218:
[----:B------:R-:W-:-:S05]  /*5ed0*/  VIADD R30, R30, 0x1 ;  /* 0x000000011e1e7836 */ /* 0x000fca0000000000 */
[----:B------:R-:W-:-:S13]  /*5ee0*/  ISETP.NE.AND P0, PT, R30, R24, PT ;  /* 0x000000181e00720c */ /* 0x000fda0003f05270 */
[----:B------:R-:W-:Y:S05]  /*5ef0*/  @P0 BRA `(.L_x_227) ;  /* 0xfffffff800c80947 */ /* 0x000fea000383ffff */
[----:B------:R-:W-:Y:S05]  /*5f00*/  BSYNC.RELIABLE B8 ;  /* 0x0000000000087941 */ /* 0x000fea0003800100 */
.L_x_217:
[----:B------:R-:W-:-:S04]  /*5f10*/  IADD3 R31, PT, PT, R31, 0x1, RZ ;  /* 0x000000011f1f7810 */ /* 0x000fc80007ffe0ff */
[----:B------:R-:W-:-:S13]  /*5f20*/  ISETP.NE.AND P0, PT, R31, R24, PT ;  /* 0x000000181f00720c */ /* 0x000fda0003f05270 */
[----:B------:R-:W-:Y:S05]  /*5f30*/  @P0 BRA `(.L_x_228) ;  /* 0xfffffff800a00947 */ /* 0x000fea000383ffff */
.L_x_216:
        /* <DEDUP_REMOVED lines=26> */
.L_x_225:
[----:B------:R-:W-:Y:S05]  /*60e0*/  BSYNC.RECONVERGENT B9 ;  /* 0x0000000000097941 */ /* 0x000fea0003800200 */
.L_x_215:
        /* <DEDUP_REMOVED lines=19> */
.L_x_230:
[----:B------:R-:W-:Y:S05]  /*6220*/  BSYNC.RECONVERGENT B6 ;  /* 0x0000000000067941 */ /* 0x000fea0003800200 */
.L_x_229:
[----:B------:R-:W-:-:S05]  /*6230*/  VIADD R24, R24, 0xffffffff ;  /* 0xffffffff18187836 */ /* 0x000fca0000000000 */
[----:B------:R3:W-:Y:S02]  /*6240*/  STL [R1+0x28], R24 ;  /* 0x0000281801007387 */ /* 0x0007e40000100800 */
.L_x_201:
[----:B------:R-:W-:Y:S05]  /*6250*/  BSYNC.RECONVERGENT B10 ;  /* 0x00000000000a7941 */ /* 0x000fea0003800200 */
.L_x_200:
[----:B------:R-:W-:Y:S01]  /*6260*/  IADD3 R29, PT, PT, R29, 0x1, RZ ;  /* 0x000000011d1d7810 */ /* 0x000fe20007ffe0ff */
[----:B------:R-:W-:Y:S06]  /*6270*/  BRA `(.L_x_231) ;  /* 0xffffffec00807947 */ /* 0x000fec000383ffff */
.L_x_199:
[----:B------:R-:W-:Y:S05]  /*6280*/  BSYNC B11 ;  /* 0x00000000000b7941 */ /* 0x000fea0003800000 */
.L_x_196:
[----:B------:R-:W-:-:S05]  /*6290*/  VIADD R26, R26, 0x1 ;  /* 0x000000011a1a7836 */ /* 0x000fca0000000000 */
[----:B------:R-:W-:-:S13]  /*62a0*/  ISETP.GT.U32.AND P0, PT, R24, R26, PT ;  /* 0x0000001a1800720c */ /* 0x000fda0003f04070 */
[----:B------:R-:W-:Y:S05]  /*62b0*/  @P0 BRA `(.L_x_232) ;  /* 0xffffffe800cc0947 */ /* 0x000fea000383ffff */
[----:B------:R-:W-:Y:S05]  /*62c0*/  EXIT ;  /* 0x000000000000794d */ /* 0x000fea0003800000 */
.L_x_233:
        /* <DEDUP_REMOVED lines=11> */
.L_x_1621:


//--------------------- .text._Z49run_single_step_vectorvertex_embedding_per_vertexILm6EEvPviP3CSRS0_S0_PiS0_S3_PV13BUFFER_STATUSS0_S3_S6_PViS3_S3_i --------------------------
	.section	.text._Z49run_single_step_vectorvertex_embedding_per_vertexILm6EEvPviP3CSRS0_S0_PiS0_S3_PV13BUFFER_STATUSS0_S3_S6_PViS3_S3_i,"ax",@progbits
	.align	128
        .global         _Z49run_single_step_vectorvertex_embedding_per_vertexILm6EEvPviP3CSRS0_S0_PiS0_S3_PV13BUFFER_STATUSS0_S3_S6_PViS3_S3_i
        .type           _Z49run_single_step_vectorvertex_embedding_per_vertexILm6EEvPviP3CSRS0_S0_PiS0_S3_PV13BUFFER_STATUSS0_S3_S6_PViS3_S3_i,@function
        .size           _Z49run_single_step_vectorvertex_embedding_per_vertexILm6EEvPviP3CSRS0_S0_PiS0_S3_PV13BUFFER_STATUSS0_S3_S6_PViS3_S3_i,(.L_x_1622 - _Z49run_single_step_vectorvertex_embedding_per_vertexILm6EEvPviP3CSRS0_S0_PiS0_S3_PV13BUFFER_STATUSS0_S3_S6_PViS3_S3_i)
        .other          _Z49run_single_step_vectorvertex_embedding_per_vertexILm6EEvPviP3CSRS0_S0_PiS0_S3_PV13BUFFER_STATUSS0_S3_S6_PViS3_S3_i,@"STO_CUDA_ENTRY STV_DEFAULT"
_Z49run_single_step_vectorvertex_embedding_per_vertexILm6EEvPviP3CSRS0_S0_PiS0_S3_PV13BUFFER_STATUSS0_S3_S6_PViS3_S3_i:
.text._Z49run_single_step_vectorvertex_embedding_per_vertexILm6EEvPviP3CSRS0_S0_PiS0_S3_PV13BUFFER_STATUSS0_S3_S6_PViS3_S3_i:
        /* <DEDUP_REMOVED lines=14> */
[----:B------:R-:W-:Y:S01]  /*00e0*/  IADD3 R24, PT, PT, R1, 0x8, RZ ;  /* 0x0000000801187810 */ /* 0x000fe20007ffe0ff */
[----:B------:R-:W1:Y:S01]  /*00f0*/  LDCU.64 UR36, c[0x0][0x358] ;  /* 0x00006b00ff2477ac */ /* 0x000e620008000a00 */
[----:B0-----:R-:W-:-:S09]  /*0100*/  UISETP.NE.AND UP0, UPT, UR4, URZ, UPT ;  /* 0x000000ff0400728c */ /* 0x001fd2000bf05270 */
[----:B-1----:R-:W-:Y:S05]  /*0110*/  BRA.U UP0, `(.L_x_234) ;  /* 0x0000006100007547 */ /* 0x002fea000b800000 */
[----:B------:R-:W-:-:S07]  /*0120*/  IMAD.MOV.U32 R22, RZ, RZ, RZ ;  /* 0x000000ffff167224 */ /* 0x000fce00078e00ff */
.L_x_343:
[----:B0-----:R-:W0:Y:S01]  /*0130*/  LDC.64 R28, c[0x0][0x398] ;  /* 0x0000e600ff1c7b82 */ /* 0x001e220000000a00 */
[----:B-1----:R-:W1:Y:S07]  /*0140*/  LDCU UR4, c[0x0][0x388] ;  /* 0x00007100ff0477ac */ /* 0x002e6e0008000800 */
[----:B--2---:R-:W2:Y:S01]  /*0150*/  LDC.64 R30, c[0x0][0x380] ;  /* 0x0000e000ff1e7b82 */ /* 0x004ea20000000a00 */
[----:B-1-34-:R-:W-:-:S04]  /*0160*/  IMAD R3, R22, UR4, R23 ;  /* 0x0000000416037c24 */ /* 0x01afc8000f8e0217 */
[----:B0-----:R-:W-:-:S05]  /*0170*/  IMAD.WIDE R28, R3, 0x8, R28 ;  /* 0x00000008031c7825 */ /* 0x001fca00078e021c */
[----:B------:R-:W2:Y:S04]  /*0180*/  LDG.E R3, desc[UR36][R28.64] ;  /* 0x000000241c037981 */ /* 0x000ea8000c1e1900 */
[----:B------:R-:W3:Y:S01]  /*0190*/  LDG.E R15, desc[UR36][R28.64+0x4] ;  /* 0x000004241c0f7981 */ /* 0x000ee2000c1e1900 */
[----:B--2---:R-:W-:-:S05]  /*01a0*/  IMAD.WIDE R30, R3, 0x1c, R30 ;  /* 0x0000001c031e7825 */ /* 0x004fca00078e021e */
[----:B------:R-:W2:Y:S04]  /*01b0*/  LDG.E.U8 R0, desc[UR36][R30.64] ;  /* 0x000000241e007981 */ /* 0x000ea8000c1e1100 */
[----:B------:R-:W4:Y:S04]  /*01c0*/  LDG.E.U8 R4, desc[UR36][R30.64+0x2] ;  /* 0x000002241e047981 */ /* 0x000f28000c1e1100 */
[----:B------:R-:W5:Y:S04]  /*01d0*/  LDG.E.U8 R6, desc[UR36][R30.64+0x3] ;  /* 0x000003241e067981 */ /* 0x000f68000c1e1100 */
[----:B------:R-:W3:Y:S04]  /*01e0*/  LDG.E.U8 R8, desc[UR36][R30.64+0x4] ;  /* 0x000004241e087981 */ /* 0x000ee8000c1e1100 */
        /* <DEDUP_REMOVED lines=17> */
[----:B--2---:R-:W-:Y:S04]  /*0300*/  STL.U8 [R1+0x8], R0 ;  /* 0x0000080001007387 */ /* 0x004fe80000100000 */
[----:B----4-:R0:W-:Y:S04]  /*0310*/  STL.U8 [R1+0xa], R4 ;  /* 0x00000a0401007387 */ /* 0x0101e80000100000 */
[----:B-----5:R1:W-:Y:S04]  /*0320*/  STL.U8 [R1+0xb], R6 ;  /* 0x00000b0601007387 */ /* 0x0203e80000100000 */
[----:B---3--:R2:W-:Y:S04]  /*0330*/  STL.U8 [R1+0xc], R8 ;  /* 0x00000c0801007387 */ /* 0x0085e80000100000 */
[----:B------:R3:W-:Y:S04]  /*0340*/  STL.U8 [R1+0xd], R10 ;  /* 0x00000d0a01007387 */ /* 0x0007e80000100000 */
[----:B------:R4:W-:Y:S04]  /*0350*/  STL.U8 [R1+0xe], R12 ;  /* 0x00000e0c01007387 */ /* 0x0009e80000100000 */
[----:B------:R5:W-:Y:S04]  /*0360*/  STL.U8 [R1+0xf], R14 ;  /* 0x00000f0e01007387 */ /* 0x000be80000100000 */
[----:B0-----:R-:W5:Y:S04]  /*0370*/  LDG.E.U8 R4, desc[UR36][R30.64+0xe] ;  /* 0x00000e241e047981 */ /* 0x001f68000c1e1100 */
[----:B-1----:R-:W5:Y:S04]  /*0380*/  LDG.E.U8 R6, desc[UR36][R30.64+0xf] ;  /* 0x00000f241e067981 */ /* 0x002f68000c1e1100 */
[----:B--2---:R-:W2:Y:S04]  /*0390*/  LDG.E.U8 R8, desc[UR36][R30.64+0x11] ;  /* 0x000011241e087981 */ /* 0x004ea8000c1e1100 */
[----:B---3--:R-:W3:Y:S04]  /*03a0*/  LDG.E.U8 R10, desc[UR36][R30.64+0x12] ;  /* 0x000012241e0a7981 */ /* 0x008ee8000c1e1100 */
[----:B----4-:R-:W4:Y:S04]  /*03b0*/  LDG.E.U8 R12, desc[UR36][R30.64+0x13] ;  /* 0x000013241e0c7981 */ /* 0x010f28000c1e1100 */
[----:B-----5:R-:W5:Y:S04]  /*03c0*/  LDG.E.U8 R14, desc[UR36][R30.64+0x14] ;  /* 0x000014241e0e7981 */ /* 0x020f68000c1e1100 */
[----:B------:R-:W5:Y:S04]  /*03d0*/  LDG.E.U8 R0, desc[UR36][R30.64+0x1b] ;  /* 0x00001b241e007981 */ /* 0x000f68000c1e1100 */
[----:B------:R0:W-:Y:S02]  /*03e0*/  STL.U8 [R1+0x9], R2 ;  /* 0x0000090201007387 */ /* 0x0001e40000100000 */
[----:B0-----:R-:W0:Y:S02]  /*03f0*/  LDC.64 R2, c[0x0][0x390] ;  /* 0x0000e400ff027b82 */ /* 0x001e240000000a00 */
[----:B------:R1:W-:Y:S04]  /*0400*/  STL.U8 [R1+0x12], R26 ;  /* 0x0000121a01007387 */ /* 0x0003e80000100000 */
[----:B------:R5:W-:Y:S01]  /*0410*/  STL.U8 [R1+0x10], R16 ;  /* 0x0000101001007387 */ /* 0x000be20000100000 */
[----:B-1----:R-:W-:-:S03]  /*0420*/  IMAD R26, R15, 0x4, R24 ;  /* 0x000000040f1a7824 */ /* 0x002fc600078e0218 */
[----:B------:R1:W-:Y:S04]  /*0430*/  STL.U8 [R1+0x11], R20 ;  /* 0x0000111401007387 */ /* 0x0003e80000100000 */
        /* <DEDUP_REMOVED lines=10> */
[----:B0-----:R-:W5:Y:S04]  /*04e0*/  LDG.E R27, desc[UR36][R2.64+0x15cc8] ;  /* 0x015cc824021b7981 */ /* 0x001f68000c1e1900 */
[----:B------:R1:W-:Y:S04]  /*04f0*/  STL.U8 [R1+0x16], R4 ;  /* 0x0000160401007387 */ /* 0x0003e80000100000 */
[----:B------:R1:W-:Y:S04]  /*0500*/  STL.U8 [R1+0x17], R6 ;  /* 0x0000170601007387 */ /* 0x0003e80000100000 */
[----:B--2---:R1:W-:Y:S04]  /*0510*/  STL.U8 [R1+0x19], R8 ;  /* 0x0000190801007387 */ /* 0x0043e80000100000 */
[----:B---3--:R1:W-:Y:S04]  /*0520*/  STL.U8 [R1+0x1a], R10 ;  /* 0x00001a0a01007387 */ /* 0x0083e80000100000 */
[----:B----4-:R1:W-:Y:S04]  /*0530*/  STL.U8 [R1+0x1b], R12 ;  /* 0x00001b0c01007387 */ /* 0x0103e80000100000 */
[----:B-----5:R1:W-:Y:S04]  /*0540*/  STL.U8 [R1+0x1c], R14 ;  /* 0x00001c0e01007387 */ /* 0x0203e80000100000 */
[----:B------:R1:W-:Y:S04]  /*0550*/  STL.U8 [R1+0x23], R0 ;  /* 0x0000230001007387 */ /* 0x0003e80000100000 */
[----:B------:R-:W2:Y:S01]  /*0560*/  LDL R26, [R26] ;  /* 0x000000001a1a7983 */ /* 0x000ea20000100800 */
[----:B------:R-:W-:Y:S01]  /*0570*/  BSSY.RECONVERGENT B6, `(.L_x_235) ;  /* 0x0000022000067945 */ /* 0x000fe20003800200 */
[----:B------:R-:W-:-:S02]  /*0580*/  IADD3 R22, PT, PT, R22, 0x1, RZ ;  /* 0x0000000116167810 */ /* 0x000fc40007ffe0ff */
[C---:B--2---:R-:W-:Y:S02]  /*0590*/  ISETP.GT.AND P1, PT, R26.reuse, -0x1, PT ;  /* 0xffffffff1a00780c */ /* 0x044fe40003f24270 */
[----:B------:R-:W-:Y:S02]  /*05a0*/  ISETP.LT.AND P0, PT, R26, R27, PT ;  /* 0x0000001b1a00720c */ /* 0x000fe40003f01270 */
[----:B------:R-:W-:-:S11]  /*05b0*/  P2R R16, PR, RZ, 0x2 ;  /* 0x00000002ff107803 */ /* 0x000fd60000000000 */
[----:B-1----:R-:W-:Y:S05]  /*05c0*/  @P1 BRA P0, `(.L_x_236) ;  /* 0x0000000000701947 */ /* 0x002fea0000000000 */
[----:B------:R-:W-:Y:S01]  /*05d0*/  MOV R0, 0x0 ;  /* 0x0000000000007802 */ /* 0x000fe20000000f00 */
[----:B------:R0:W-:Y:S01]  /*05e0*/  STL.64 [R1], R26 ;  /* 0x0000001a01007387 */ /* 0x0001e20000100a00 */
[----:B------:R-:W1:Y:S01]  /*05f0*/  LDCU.64 UR4, c[0x4][0x40] ;  /* 0x01000800ff0477ac */ /* 0x000e620008000a00 */
[----:B------:R-:W-:Y:S01]  /*0600*/  MOV R6, R18 ;  /* 0x0000001200067202 */ /* 0x000fe20000000f00 */
[----:B------:R0:W2:Y:S01]  /*0610*/  LDC.64 R2, c[0x4][R0] ;  /* 0x0100000000027b82 */ /* 0x0000a20000000a00 */
[----:B------:R-:W-:Y:S02]  /*0620*/  IMAD.MOV.U32 R7, RZ, RZ, R19 ;  /* 0x000000ffff077224 */ /* 0x000fe400078e0013 */
[----:B-1----:R-:W-:Y:S02]  /*0630*/  IMAD.U32 R4, RZ, RZ, UR4 ;  /* 0x00000004ff047e24 */ /* 0x002fe4000f8e00ff */
[----:B0-----:R-:W-:-:S07]  /*0640*/  IMAD.U32 R5, RZ, RZ, UR5 ;  /* 0x00000005ff057e24 */ /* 0x001fce000f8e00ff */
[----:B------:R-:W-:-:S07]  /*0650*/  LEPC R20, `(.L_x_237) ;  /* 0x000000001014794e */ /* 0x000fce0000000000 */
[----:B--2---:R-:W-:Y:S05]  /*0660*/  CALL.ABS.NOINC R2 ;  /* 0x0000000002007343 */ /* 0x004fea0003c00000 */
.L_x_237:
        /* <DEDUP_REMOVED lines=16> */
.L_x_238:
[----:B------:R-:W0:Y:S02]  /*0770*/  LDC.64 R2, c[0x0][0x390] ;  /* 0x0000e400ff027b82 */ /* 0x000e240000000a00 */
[----:B0-----:R0:W5:Y:S02]  /*0780*/  LDG.E R27, desc[UR36][R2.64+0x15cc8] ;  /* 0x015cc824021b7981 */ /* 0x001164000c1e1900 */
.L_x_236:
[----:B------:R-:W-:Y:S05]  /*0790*/  BSYNC.RECONVERGENT B6 ;  /* 0x0000000000067941 */ /* 0x000fea0003800200 */
.L_x_235:
[----:B------:R-:W-:Y:S02]  /*07a0*/  ISETP.NE.AND P1, PT, R16, RZ, PT ;  /* 0x000000ff1000720c */ /* 0x000fe40003f25270 */
[----:B------:R-:W1:Y:S02]  /*07b0*/  LDC.64 R16, c[0x0][0x390] ;  /* 0x0000e400ff107b82 */ /* 0x000e640000000a00 */
[----:B-1----:R-:W-:-:S05]  /*07c0*/  IMAD.WIDE R16, R26, 0x10, R16 ;  /* 0x000000101a107825 */ /* 0x002fca00078e0210 */
[----:B------:R1:W5:Y:S02]  /*07d0*/  LDG.E R28, desc[UR36][R16.64+0x8] ;  /* 0x00000824101c7981 */ /* 0x000364000c1e1900 */
[----:B-----5:R-:W-:Y:S01]  /*07e0*/  ISETP.LT.AND P0, PT, R26, R27, PT ;  /* 0x0000001b1a00720c */ /* 0x020fe20003f01270 */
[----:B------:R-:W-:-:S12]  /*07f0*/  BSSY.RECONVERGENT B6, `(.L_x_239) ;  /* 0x0000012000067945 */ /* 0x000fd80003800200 */
[----:B-1----:R-:W-:Y:S05]  /*0800*/  @P1 BRA P0, `(.L_x_240) ;  /* 0x0000000000401947 */ /* 0x002fea0000000000 */
[----:B0-----:R-:W-:Y:S01]  /*0810*/  MOV R2, 0x8 ;  /* 0x0000000800027802 */ /* 0x001fe20000000f00 */
        /* <DEDUP_REMOVED lines=15> */
.L_x_240:
[----:B------:R-:W-:Y:S05]  /*0910*/  BSYNC.RECONVERGENT B6 ;  /* 0x0000000000067941 */ /* 0x000fea0003800200 */
.L_x_239:
[----:B------:R-:W2:Y:S01]  /*0920*/  LDG.E R25, desc[UR36][R16.64+0xc] ;  /* 0x00000c2410197981 */ /* 0x000ea2000c1e1900 */
[----:B------:R-:W-:Y:S01]  /*0930*/  BSSY B10, `(.L_x_241) ;  /* 0x000057b0000a7945 */ /* 0x000fe20003800000 */
[----:B--2---:R-:W-:-:S13]  /*0940*/  ISETP.GT.AND P0, PT, R28, R25, PT ;  /* 0x000000191c00720c */ /* 0x004fda0003f04270 */
[----:B------:R-:W-:Y:S05]  /*0950*/  @P0 BRA `(.L_x_242) ;  /* 0x0000005400e00947 */ /* 0x000fea0003800000 */
[----:B------:R1:W5:Y:S04]  /*0960*/  LDL R26, [R1+0x8] ;  /* 0x00000800011a7983 */ /* 0x0003680000100800 */
[----:B------:R1:W5:Y:S02]  /*0970*/  LDL R16, [R1+0x20] ;  /* 0x0000200001107983 */ /* 0x0003640000100800 */
.L_x_342:
[----:B0-234-:R-:W0:Y:S02]  /*0980*/  LDC.64 R2, c[0x0][0x390] ;  /* 0x0000e400ff027b82 */ /* 0x01de240000000a00 */
[----:B0-----:R-:W-:-:S05]  /*0990*/  IMAD.WIDE R2, R28, 0x4, R2 ;  /* 0x000000041c027825 */ /* 0x001fca00078e0202 */
[----:B------:R-:W2:Y:S01]  /*09a0*/  LDG.E R17, desc[UR36][R2.64+0xcf00] ;  /* 0x00cf002402117981 */ /* 0x000ea2000c1e1900 */
[C---:B------:R-:W-:Y:S01]  /*09b0*/  ISETP.NE.AND P1, PT, R28.reuse, R25, PT ;  /* 0x000000191c00720c */ /* 0x040fe20003f25270 */
[----:B------:R-:W-:Y:S05]  /*09c0*/  YIELD ;  /* 0x0000000000007946 */ /* 0x000fea0003800000 */
[----:B------:R-:W-:Y:S01]  /*09d0*/  BSSY B9, `(.L_x_243) ;  /* 0x000056e000097945 */ /* 0x000fe20003800000 */
[----:B------:R-:W-:Y:S01]  /*09e0*/  VIADD R28, R28, 0x1 ;  /* 0x000000011c1c7836 */ /* 0x000fe20000000000 */
[----:B------:R-:W-:Y:S02]  /*09f0*/  P2R R27, PR, RZ, 0x2 ;  /* 0x00000002ff1b7803 */ /* 0x000fe40000000000 */
[----:B--2--5:R-:W-:-:S13]  /*0a00*/  ISETP.GT.AND P0, PT, R26, R17, PT ;  /* 0x000000111a00720c */ /* 0x024fda0003f04270 */
[----:B------:R-:W-:Y:S05]  /*0a10*/  @P0 BRA `(.L_x_244) ;  /* 0x0000005400a40947 */ /* 0x000fea0003800000 */
[----:B------:R-:W-:-:S04]  /*0a20*/  ISETP.NE.AND P0, PT, R16, RZ, PT ;  /* 0x000000ff1000720c */ /* 0x000fc80003f05270 */
[----:B------:R-:W-:-:S09]  /*0a30*/  P2R R0, PR, RZ, 0x1 ;  /* 0x00000001ff007803 */ /* 0x000fd20000000000 */
[----:B------:R-:W-:Y:S05]  /*0a40*/  @!P0 BRA `(.L_x_245) ;  /* 0x0000000800d08947 */ /* 0x000fea0003800000 */
[----:B------:R-:W-:Y:S01]  /*0a50*/  BSSY.RELIABLE B8, `(.L_x_246) ;  /* 0x000005a000087945 */ /* 0x000fe20003800100 */
[----:B------:R-:W-:Y:S02]  /*0a60*/  PRMT R30, RZ, 0x7610, R30 ;  /* 0x00007610ff1e7816 */ /* 0x000fe4000000001e */
[----:B------:R-:W-:-:S07]  /*0a70*/  MOV R29, RZ ;  /* 0x000000ff001d7202 */ /* 0x000fce0000000f00 */
.L_x_256:
[----:B------:R-:W-:-:S06]  /*0a80*/  IMAD R2, R29, 0x4, R24 ;  /* 0x000000041d027824 */ /* 0x000fcc00078e0218 */
[----:B------:R-:W5:Y:S01]  /*0a90*/  LDL R2, [R2] ;  /* 0x0000000002027983 */ /* 0x000f620000100800 */
[----:B------:R-:W-:Y:S01]  /*0aa0*/  LOP3.LUT P0, RZ, R30, 0xff, RZ, 0xc0, !PT ;  /* 0x000000ff1eff7812 */ /* 0x000fe2000780c0ff */
[----:B------:R-:W-:-:S12]  /*0ab0*/  BSSY.RELIABLE B7, `(.L_x_247) ;  /* 0x000004f000077945 */ /* 0x000fd80003800100 */
[----:B0-----:R-:W-:Y:S05]  /*0ac0*/  @P0 BRA `(.L_x_248) ;  /* 0x00000004001c0947 */ /* 0x001fea0003800000 */
[----:B------:R-:W0:Y:S02]  /*0ad0*/  LDC.64 R4, c[0x0][0x390] ;  /* 0x0000e400ff047b82 */ /* 0x000e240000000a00 */
[----:B0-----:R-:W2:Y:S01]  /*0ae0*/  LDG.E R3, desc[UR36][R4.64+0x15cc8] ;  /* 0x015cc82404037981 */ /* 0x001ea2000c1e1900 */
        /* <DEDUP_REMOVED lines=12> */
[----:B0-----:R-:W-:-:S07]  /*0bb0*/  MOV R5, UR5 ;  /* 0x0000000500057c02 */ /* 0x001fce0008000f00 */
[----:B------:R-:W-:-:S07]  /*0bc0*/  LEPC R20, `(.L_x_251) ;  /* 0x000000001014794e */ /* 0x000fce0000000000 */
[----:B-1-3--:R-:W-:Y:S05]  /*0bd0*/  CALL.ABS.NOINC R8 ;  /* 0x0000000008007343 */ /* 0x00afea0003c00000 */
.L_x_251:
        /* <DEDUP_REMOVED lines=16> */
.L_x_250:
[----:B------:R-:W-:Y:S05]  /*0ce0*/  BSYNC.RECONVERGENT B6 ;  /* 0x0000000000067941 */ /* 0x000fea0003800200 */
.L_x_249:
[----:B------:R-:W0:Y:S02]  /*0cf0*/  LDC.64 R32, c[0x0][0x390] ;  /* 0x0000e400ff207b82 */ /* 0x000e240000000a00 */
[----:B0-----:R-:W-:-:S05]  /*0d00*/  IMAD.WIDE R32, R2, 0x10, R32 ;  /* 0x0000001002207825 */ /* 0x001fca00078e0220 */
[----:B------:R0:W5:Y:S02]  /*0d10*/  LDG.E R34, desc[UR36][R32.64+0x8] ;  /* 0x0000082420227981 */ /* 0x000164000c1e1900 */
.L_x_255:
        /* <DEDUP_REMOVED lines=22> */
.L_x_253:
[----:B------:R-:W-:Y:S05]  /*0e80*/  BSYNC.RECONVERGENT B6 ;  /* 0x0000000000067941 */ /* 0x000fea0003800200 */
.L_x_252:
        /* <DEDUP_REMOVED lines=11> */
.L_x_248:
[----:B-----5:R-:W-:Y:S02]  /*0f40*/  ISETP.GT.AND P1, PT, R2, R17, PT ;  /* 0x000000110200720c */ /* 0x020fe40003f24270 */
[C---:B------:R-:W-:Y:S02]  /*0f50*/  LOP3.LUT P0, RZ, R30.reuse, 0xff, RZ, 0xc0, !PT ;  /* 0x000000ff1eff7812 */ /* 0x040fe4000780c0ff */
[----:B------:R-:W-:-:S11]  /*0f60*/  PRMT R0, R30, 0x7610, R0 ;  /* 0x000076101e007816 */ /* 0x000fd60000000000 */
[----:B------:R-:W-:Y:S05]  /*0f70*/  @P0 BREAK.RELIABLE P1, B7 ;  /* 0x0000000000070942 */ /* 0x000fea0000800100 */
[----:B------:R-:W-:Y:S05]  /*0f80*/  @P0 BREAK.RELIABLE P1, B8 ;  /* 0x0000000000080942 */ /* 0x000fea0000800100 */
[----:B------:R-:W-:Y:S05]  /*0f90*/  @P0 BRA P1, `(.L_x_244) ;  /* 0x0000005000440947 */ /* 0x000fea0000800000 */
.L_x_254:
[----:B------:R-:W-:Y:S05]  /*0fa0*/  BSYNC.RELIABLE B7 ;  /* 0x0000000000077941 */ /* 0x000fea0003800100 */
.L_x_247:
[----:B------:R-:W-:Y:S01]  /*0fb0*/  VIADD R29, R29, 0x1 ;  /* 0x000000011d1d7836 */ /* 0x000fe20000000000 */
[----:B------:R-:W-:-:S04]  /*0fc0*/  PRMT R30, R0, 0x7610, R30 ;  /* 0x00007610001e7816 */ /* 0x000fc8000000001e */
[----:B------:R-:W-:-:S13]  /*0fd0*/  ISETP.NE.AND P0, PT, R29, R16, PT ;  /* 0x000000101d00720c */ /* 0x000fda0003f05270 */
[----:B------:R-:W-:Y:S05]  /*0fe0*/  @P0 BRA `(.L_x_256) ;  /* 0xfffffff800a40947 */ /* 0x000fea000383ffff */
[----:B------:R-:W-:Y:S05]  /*0ff0*/  BSYNC.RELIABLE B8 ;  /* 0x0000000000087941 */ /* 0x000fea0003800100 */
.L_x_246:
[----:B------:R-:W-:Y:S01]  /*1000*/  HFMA2 R3, -RZ, RZ, 0, 0 ;  /* 0x00000000ff037431 */ /* 0x000fe200000001ff */
[----:B------:R-:W-:Y:S06]  /*1010*/  BSSY.RELIABLE B0, `(.L_x_257) ;  /* 0x0000009000007945 */ /* 0x000fec0003800100 */
.L_x_258:
[----:B------:R-:W-:-:S06]  /*1020*/  IMAD R0, R3, 0x4, R24 ;  /* 0x0000000403007824 */ /* 0x000fcc00078e0218 */
[----:B------:R-:W2:Y:S02]  /*1030*/  LDL R0, [R0] ;  /* 0x0000000000007983 */ /* 0x000ea40000100800 */
[----:B--2---:R-:W-:-:S13]  /*1040*/  ISETP.NE.AND P0, PT, R0, R17, PT ;  /* 0x000000110000720c */ /* 0x004fda0003f05270 */
[----:B------:R-:W-:Y:S05]  /*1050*/  @!P0 BREAK.RELIABLE B0 ;  /* 0x0000000000008942 */ /* 0x000fea0003800100 */
[----:B------:R-:W-:Y:S05]  /*1060*/  @!P0 BRA `(.L_x_244) ;  /* 0x0000005000108947 */ /* 0x000fea0003800000 */
[----:B------:R-:W-:-:S05]  /*1070*/  VIADD R3, R3, 0x1 ;  /* 0x0000000103037836 */ /* 0x000fca0000000000 */
[----:B------:R-:W-:-:S13]  /*1080*/  ISETP.NE.AND P0, PT, R3, R16, PT ;  /* 0x000000100300720c */ /* 0x000fda0003f05270 */
[----:B------:R-:W-:Y:S05]  /*1090*/  @P0 BRA `(.L_x_258) ;  /* 0xfffffffc00e00947 */ /* 0x000fea000383ffff */
[----:B------:R-:W-:Y:S05]  /*10a0*/  BSYNC.RELIABLE B0 ;  /* 0x0000000000007941 */ /* 0x000fea0003800100 */
.L_x_257:
[----:B0-----:R-:W-:-:S07]  /*10b0*/  MOV R33, RZ ;  /* 0x000000ff00217202 */ /* 0x001fce0000000f00 */
.L_x_266:
[----:B0-----:R-:W0:Y:S01]  /*10c0*/  LDC.64 R4, c[0x0][0x390] ;  /* 0x0000e400ff047b82 */ /* 0x001e220000000a00 */
[----:B------:R-:W-:-:S06]  /*10d0*/  IMAD R2, R33, 0x4, R24 ;  /* 0x0000000421027824 */ /* 0x000fcc00078e0218 */
[----:B------:R-:W2:Y:S04]  /*10e0*/  LDL R2, [R2] ;  /* 0x0000000002027983 */ /* 0x000ea80000100800 */
[----:B0-----:R-:W3:Y:S01]  /*10f0*/  LDG.E R3, desc[UR36][R4.64+0x15cc8] ;  /* 0x015cc82404037981 */ /* 0x001ee2000c1e1900 */
[----:B------:R-:W-:Y:S01]  /*1100*/  BSSY.RECONVERGENT B6, `(.L_x_259) ;  /* 0x000001f000067945 */ /* 0x000fe20003800200 */
[----:B--2---:R-:W-:-:S04]  /*1110*/  ISETP.GT.AND P1, PT, R2, -0x1, PT ;  /* 0xffffffff0200780c */ /* 0x004fc80003f24270 */
[----:B------:R-:W-:Y:S02]  /*1120*/  P2R R29, PR, RZ, 0x2 ;  /* 0x00000002ff1d7803 */ /* 0x000fe40000000000 */
[----:B---3--:R-:W-:-:S13]  /*1130*/  ISETP.LT.AND P0, PT, R2, R3, PT ;  /* 0x000000030200720c */ /* 0x008fda0003f01270 */
        /* <DEDUP_REMOVED lines=11> */
.L_x_261:
        /* <DEDUP_REMOVED lines=16> */
.L_x_260:
[----:B------:R-:W-:Y:S05]  /*12f0*/  BSYNC.RECONVERGENT B6 ;  /* 0x0000000000067941 */ /* 0x000fea0003800200 */
.L_x_259:
[----:B------:R-:W0:Y:S02]  /*1300*/  LDC.64 R30, c[0x0][0x390] ;  /* 0x0000e400ff1e7b82 */ /* 0x000e240000000a00 */
[----:B0-----:R-:W-:-:S05]  /*1310*/  IMAD.WIDE R30, R2, 0x10, R30 ;  /* 0x00000010021e7825 */ /* 0x001fca00078e021e */
[----:B------:R0:W5:Y:S01]  /*1320*/  LDG.E R32, desc[UR36][R30.64+0x8] ;  /* 0x000008241e207981 */ /* 0x000162000c1e1900 */
[----:B------:R-:W-:Y:S01]  /*1330*/  BSSY.RELIABLE B7, `(.L_x_262) ;  /* 0x0000022000077945 */ /* 0x000fe20003800100 */
.L_x_265:
        /* <DEDUP_REMOVED lines=22> */
.L_x_264:
[----:B------:R-:W-:Y:S05]  /*14a0*/  BSYNC.RECONVERGENT B6 ;  /* 0x0000000000067941 */ /* 0x000fea0003800200 */
.L_x_263:
[----:B------:R-:W2:Y:S02]  /*14b0*/  LDG.E R3, desc[UR36][R30.64+0xc] ;  /* 0x00000c241e037981 */ /* 0x000ea4000c1e1900 */
[----:B--2--5:R-:W-:-:S13]  /*14c0*/  ISETP.GT.AND P0, PT, R32, R3, PT ;  /* 0x000000032000720c */ /* 0x024fda0003f04270 */
[----:B------:R-:W-:Y:S05]  /*14d0*/  @P0 BREAK.RELIABLE B7 ;  /* 0x0000000000070942 */ /* 0x000fea0003800100 */
[----:B------:R-:W-:Y:S05]  /*14e0*/  @P0 BRA `(.L_x_244) ;  /* 0x0000004800f00947 */ /* 0x000fea0003800000 */
[----:B------:R-:W2:Y:S02]  /*14f0*/  LDC.64 R4, c[0x0][0x390] ;  /* 0x0000e400ff047b82 */ /* 0x000ea40000000a00 */
[----:B--2---:R-:W-:-:S06]  /*1500*/  IMAD.WIDE R4, R32, 0x4, R4 ;  /* 0x0000000420047825 */ /* 0x004fcc00078e0204 */
[----:B------:R-:W2:Y:S01]  /*1510*/  LDG.E R4, desc[UR36][R4.64+0xcf00] ;  /* 0x00cf002404047981 */ /* 0x000ea2000c1e1900 */
[----:B------:R-:W-:Y:S02]  /*1520*/  IADD3 R32, PT, PT, R32, 0x1, RZ ;  /* 0x0000000120207810 */ /* 0x000fe40007ffe0ff */
[----:B--2---:R-:W-:-:S13]  /*1530*/  ISETP.NE.AND P0, PT, R4, R17, PT ;  /* 0x000000110400720c */ /* 0x004fda0003f05270 */
[----:B------:R-:W-:Y:S05]  /*1540*/  @P0 BRA `(.L_x_265) ;  /* 0xfffffffc007c0947 */ /* 0x000fea000383ffff */
[----:B------:R-:W-:Y:S05]  /*1550*/  BSYNC.RELIABLE B7 ;  /* 0x0000000000077941 */ /* 0x000fea0003800100 */
.L_x_262:
[----:B------:R-:W-:-:S05]  /*1560*/  VIADD R33, R33, 0x1 ;  /* 0x0000000121217836 */ /* 0x000fca0000000000 */
[----:B------:R-:W-:-:S13]  /*1570*/  ISETP.NE.AND P0, PT, R33, R16, PT ;  /* 0x000000102100720c */ /* 0x000fda0003f05270 */
[----:B------:R-:W-:Y:S05]  /*1580*/  @P0 BRA `(.L_x_266) ;  /* 0xfffffff800cc0947 */ /* 0x000fea000383ffff */
.L_x_245:
[----:B------:R-:W2:Y:S02]  /*1590*/  LDC.64 R4, c[0x0][0x3e0] ;  /* 0x0000f800ff047b82 */ /* 0x000ea40000000a00 */
[----:B--2---:R-:W2:Y:S01]  /*15a0*/  LDG.E.STRONG.SYS R4, desc[UR36][R4.64] ;  /* 0x0000002404047981 */ /* 0x004ea2000c1f5900 */
[C---:B------:R-:W-:Y:S02]  /*15b0*/  LOP3.LUT R0, R16.reuse, 0x3, RZ, 0xc0, !PT ;  /* 0x0000000310007812 */ /* 0x040fe400078ec0ff */
[----:B------:R-:W-:Y:S02]  /*15c0*/  LOP3.LUT R2, R16, 0xfffffffc, RZ, 0xc0, !PT ;  /* 0xfffffffc10027812 */ /* 0x000fe400078ec0ff */
[----:B--2---:R-:W-:-:S13]  /*15d0*/  ISETP.NE.AND P0, PT, R4, RZ, PT ;  /* 0x000000ff0400720c */ /* 0x004fda0003f05270 */
[----:B------:R-:W-:Y:S05]  /*15e0*/  @!P0 BRA `(.L_x_267) ;  /* 0x0000002400588947 */ /* 0x000fea0003800000 */
[----:B------:R-:W-:-:S13]  /*15f0*/  ISETP.NE.AND P0, PT, R4, 0x1, PT ;  /* 0x000000010400780c */ /* 0x000fda0003f05270 */
[----:B------:R-:W-:Y:S05]  /*1600*/  @P0 BRA `(.L_x_244) ;  /* 0x0000004800a80947 */ /* 0x000fea0003800000 */
[----:B------:R-:W2:Y:S01]  /*1610*/  S2R R3, SR_LANEID ;  /* 0x0000000000037919 */ /* 0x000ea20000000000 */
[----:B------:R-:W-:Y:S01]  /*1620*/  VOTEU.ANY UR4, UPT, PT ;  /* 0x0000000000047886 */ /* 0x000fe200038e0100 */
[----:B------:R-:W3:Y:S01]  /*1630*/  LDC.64 R6, c[0x0][0x3d0] ;  /* 0x0000f400ff067b82 */ /* 0x000ee20000000a00 */
[----:B------:R-:W2:Y:S08]  /*1640*/  FLO.U32 R8, UR4 ;  /* 0x0000000400087d00 */ /* 0x000eb000080e0000 */
[----:B------:R-:W3:Y:S01]  /*1650*/  POPC R9, UR4 ;  /* 0x0000000400097d09 */ /* 0x000ee20008000000 */
[----:B--2---:R-:W-:-:S13]  /*1660*/  ISETP.EQ.U32.AND P0, PT, R8, R3, PT ;  /* 0x000000030800720c */ /* 0x004fda0003f02070 */
[----:B---3--:R-:W2:Y:S01]  /*1670*/  @P0 ATOMG.E.ADD.STRONG.GPU PT, R7, desc[UR36][R6.64], R9 ;  /* 0x80000009060709a8 */ /* 0x008ea200081ef124 */
[----:B------:R-:W-:Y:S01]  /*1680*/  BSSY B0, `(.L_x_268) ;  /* 0x000004b000007945 */ /* 0x000fe20003800000 */
[----:B------:R-:W-:Y:S01]  /*1690*/  PLOP3.LUT P0, PT, PT, PT, PT, 0x80, 0x8 ;  /* 0x000000000008781c */ /* 0x000fe20003f0f070 */
[----:B------:R-:W3:Y:S02]  /*16a0*/  S2R R4, SR_LTMASK ;  /* 0x0000000000047919 */ /* 0x000ee40000003900 */
[----:B---3--:R-:W-:-:S06]  /*16b0*/  LOP3.LUT R10, R4, UR4, RZ, 0xc0, !PT ;  /* 0x00000004040a7c12 */ /* 0x008fcc000f8ec0ff */
[----:B------:R-:W3:Y:S01]  /*16c0*/  POPC R10, R10 ;  /* 0x0000000a000a7309 */ /* 0x000ee20000000000 */
[----:B--2---:R-:W3:Y:S02]  /*16d0*/  SHFL.IDX PT, R5, R7, R8, 0x1f ;  /* 0x00001f0807057589 */ /* 0x004ee400000e0000 */
[----:B---3--:R-:W-:-:S05]  /*16e0*/  IMAD.IADD R5, R5, 0x1, R10 ;  /* 0x0000000105057824 */ /* 0x008fca00078e020a */
[----:B------:R-:W-:-:S13]  /*16f0*/  ISETP.GE.U32.AND P1, PT, R5, 0x140, PT ;  /* 0x000001400500780c */ /* 0x000fda0003f26070 */
[----:B------:R-:W-:Y:S05]  /*1700*/  @!P1 BRA `(.L_x_269) ;  /* 0x0000000400089947 */ /* 0x000fea0003800000 */
[----:B------:R-:W-:-:S13]  /*1710*/  PLOP3.LUT P1, PT, PT, PT, PT, 0x80, 0x8 ;  /* 0x000000000008781c */ /* 0x000fda0003f2f070 */
.L_x_275:
[----:B------:R-:W-:Y:S05]  /*1720*/  YIELD ;  /* 0x0000000000007946 */ /* 0x000fea0003800000 */
[----:B------:R-:W-:Y:S01]  /*1730*/  BSSY B1, `(.L_x_270) ;  /* 0x000003d000017945 */ /* 0x000fe20003800000 */
[----:B------:R-:W-:-:S03]  /*1740*/  PLOP3.LUT P0, PT, P1, PT, PT, 0x8, 0x80 ;  /* 0x000000000080781c */ /* 0x000fc60000f0e170 */
[----:B------:R-:W-:Y:S10]  /*1750*/  @!P1 BRA `(.L_x_271) ;  /* 0x0000000000749947 */ /* 0x000ff40003800000 */
[----:B------:R-:W2:Y:S01]  /*1760*/  S2R R3, SR_LANEID ;  /* 0x0000000000037919 */ /* 0x000ea20000000000 */
[----:B------:R-:W3:Y:S01]  /*1770*/  LDC.64 R4, c[0x0][0x3d0] ;  /* 0x0000f400ff047b82 */ /* 0x000ee20000000a00 */
[----:B------:R-:W-:Y:S02]  /*1780*/  VOTEU.ANY UR4, UPT, PT ;  /* 0x0000000000047886 */ /* 0x000fe400038e0100 */
[----:B------:R-:W-:Y:S02]  /*1790*/  UFLO.U32 UR5, UR4 ;  /* 0x00000004000572bd */ /* 0x000fe400080e0000 */
[----:B------:R-:W-:-:S06]  /*17a0*/  UPOPC UR4, UR4 ;  /* 0x00000004000472bf */ /* 0x000fcc0008000000 */
[----:B------:R-:W-:Y:S02]  /*17b0*/  IADD3 R9, PT, PT, RZ, -UR4, RZ ;  /* 0x80000004ff097c10 */ /* 0x000fe4000fffe0ff */
[----:B--2---:R-:W-:-:S13]  /*17c0*/  ISETP.EQ.U32.AND P1, PT, R3, UR5, PT ;  /* 0x0000000503007c0c */ /* 0x004fda000bf22070 */
[----:B---3--:R2:W-:Y:S01]  /*17d0*/  @P1 REDG.E.ADD.STRONG.GPU desc[UR36][R4.64], R9 ;  /* 0x000000090400198e */ /* 0x0085e2000c12e124 */
[----:B------:R-:W3:Y:S02]  /*17e0*/  LDC.64 R6, c[0x0][0x3c0] ;  /* 0x0000f000ff067b82 */ /* 0x000ee40000000a00 */
.L_x_272:
[----:B--23--:R-:W2:Y:S01]  /*17f0*/  LDG.E.STRONG.SYS R4, desc[UR36][R6.64] ;  /* 0x0000002406047981 */ /* 0x00cea2000c1f5900 */
[----:B------:R-:W-:Y:S05]  /*1800*/  YIELD ;  /* 0x0000000000007946 */ /* 0x000fea0003800000 */
[----:B--2---:R-:W-:-:S13]  /*1810*/  ISETP.NE.AND P1, PT, R4, 0x1, PT ;  /* 0x000000010400780c */ /* 0x004fda0003f25270 */
[----:B------:R-:W-:Y:S05]  /*1820*/  @!P1 BRA `(.L_x_272) ;  /* 0xfffffffc00f09947 */ /* 0x000fea000383ffff */
[----:B------:R-:W-:Y:S01]  /*1830*/  VOTEU.ANY UR4, UPT, PT ;  /* 0x0000000000047886 */ /* 0x000fe200038e0100 */
[----:B------:R-:W2:Y:S01]  /*1840*/  LDC.64 R8, c[0x0][0x3e0] ;  /* 0x0000f800ff087b82 */ /* 0x000ea20000000a00 */
[----:B------:R-:W3:Y:S07]  /*1850*/  FLO.U32 R12, UR4 ;  /* 0x00000004000c7d00 */ /* 0x000eee00080e0000 */
[----:B------:R-:W4:Y:S01]  /*1860*/  LDC.64 R10, c[0x0][0x3b8] ;  /* 0x0000ee00ff0a7b82 */ /* 0x000f220000000a00 */
[----:B------:R-:W4:Y:S01]  /*1870*/  POPC R13, UR4 ;  /* 0x00000004000d7d09 */ /* 0x000f220008000000 */
[----:B---3--:R-:W-:Y:S01]  /*1880*/  ISETP.EQ.U32.AND P1, PT, R12, R3, PT ;  /* 0x000000030c00720c */ /* 0x008fe20003f22070 */
[----:B--2---:R-:W-:Y:S04]  /*1890*/  STG.E.STRONG.SYS desc[UR36][R8.64], RZ ;  /* 0x000000ff08007986 */ /* 0x004fe8000c115924 */
[----:B------:R-:W-:Y:S08]  /*18a0*/  STG.E.STRONG.SYS desc[UR36][R6.64], RZ ;  /* 0x000000ff06007986 */ /* 0x000ff0000c115924 */
[----:B----4-:R-:W2:Y:S01]  /*18b0*/  @P1 ATOMG.E.ADD.STRONG.GPU PT, R11, desc[UR36][R10.64], R13 ;  /* 0x8000000d0a0b19a8 */ /* 0x010ea200081ef124 */
[----:B------:R-:W-:Y:S01]  /*18c0*/  PLOP3.LUT P1, PT, PT, PT, PT, 0x8, 0x80 ;  /* 0x000000000080781c */ /* 0x000fe20003f2e170 */
[----:B------:R-:W3:Y:S02]  /*18d0*/  S2R R4, SR_LTMASK ;  /* 0x0000000000047919 */ /* 0x000ee40000003900 */
[----:B---3--:R-:W-:-:S06]  /*18e0*/  LOP3.LUT R14, R4, UR4, RZ, 0xc0, !PT ;  /* 0x00000004040e7c12 */ /* 0x008fcc000f8ec0ff */
[----:B------:R-:W3:Y:S01]  /*18f0*/  POPC R14, R14 ;  /* 0x0000000e000e7309 */ /* 0x000ee20000000000 */
[----:B--2---:R-:W3:Y:S02]  /*1900*/  SHFL.IDX PT, R5, R11, R12, 0x1f ;  /* 0x00001f0c0b057589 */ /* 0x004ee400000e0000 */
[----:B---3--:R-:W-:Y:S01]  /*1910*/  IMAD.IADD R5, R5, 0x1, R14 ;  /* 0x0000000105057824 */ /* 0x008fe200078e020e */
[----:B------:R-:W-:Y:S06]  /*1920*/  BRA `(.L_x_273) ;  /* 0x0000000000747947 */ /* 0x000fec0003800000 */
.L_x_271:
[----:B------:R-:W2:Y:S01]  /*1930*/  S2R R3, SR_LANEID ;  /* 0x0000000000037919 */ /* 0x000ea20000000000 */
[----:B------:R-:W3:Y:S01]  /*1940*/  LDC.64 R4, c[0x0][0x3b8] ;  /* 0x0000ee00ff047b82 */ /* 0x000ee20000000a00 */
[----:B------:R-:W-:Y:S02]  /*1950*/  VOTEU.ANY UR4, UPT, PT ;  /* 0x0000000000047886 */ /* 0x000fe400038e0100 */
[----:B------:R-:W-:Y:S02]  /*1960*/  UFLO.U32 UR5, UR4 ;  /* 0x00000004000572bd */ /* 0x000fe400080e0000 */
[----:B------:R-:W-:-:S06]  /*1970*/  UPOPC UR4, UR4 ;  /* 0x00000004000472bf */ /* 0x000fcc0008000000 */
[----:B------:R-:W-:Y:S01]  /*1980*/  IMAD R9, RZ, RZ, -UR4 ;  /* 0x80000004ff097e24 */ /* 0x000fe2000f8e02ff */
[----:B--2---:R-:W-:-:S13]  /*1990*/  ISETP.EQ.U32.AND P1, PT, R3, UR5, PT ;  /* 0x0000000503007c0c */ /* 0x004fda000bf22070 */
[----:B---3--:R2:W-:Y:S01]  /*19a0*/  @P1 REDG.E.ADD.STRONG.GPU desc[UR36][R4.64], R9 ;  /* 0x000000090400198e */ /* 0x0085e2000c12e124 */
[----:B------:R-:W3:Y:S02]  /*19b0*/  LDC.64 R6, c[0x0][0x3d8] ;  /* 0x0000f600ff067b82 */ /* 0x000ee40000000a00 */
.L_x_274:
[----:B--23--:R-:W2:Y:S01]  /*19c0*/  LDG.E.STRONG.SYS R4, desc[UR36][R6.64] ;  /* 0x0000002406047981 */ /* 0x00cea2000c1f5900 */
[----:B------:R-:W-:Y:S05]  /*19d0*/  YIELD ;  /* 0x0000000000007946 */ /* 0x000fea0003800000 */
[----:B--2---:R-:W-:-:S13]  /*19e0*/  ISETP.NE.AND P1, PT, R4, 0x1, PT ;  /* 0x000000010400780c */ /* 0x004fda0003f25270 */
[----:B------:R-:W-:Y:S05]  /*19f0*/  @!P1 BRA `(.L_x_274) ;  /* 0xfffffffc00f09947 */ /* 0x000fea000383ffff */
[----:B------:R-:W-:Y:S01]  /*1a00*/  VOTEU.ANY UR4, UPT, PT ;  /* 0x0000000000047886 */ /* 0x000fe200038e0100 */
[----:B------:R-:W2:Y:S01]  /*1a10*/  LDC.64 R8, c[0x0][0x3e0] ;  /* 0x0000f800ff087b82 */ /* 0x000ea20000000a00 */
[----:B------:R-:W3:Y:S01]  /*1a20*/  FLO.U32 R12, UR4 ;  /* 0x00000004000c7d00 */ /* 0x000ee200080e0000 */
[----:B------:R-:W-:Y:S01]  /*1a30*/  HFMA2 R15, -RZ, RZ, 0, 5.9604644775390625e-08 ;  /* 0x00000001ff0f7431 */ /* 0x000fe200000001ff */
[----:B------:R-:W-:Y:S05]  /*1a40*/  STG.E.STRONG.SYS desc[UR36][R6.64], RZ ;  /* 0x000000ff06007986 */ /* 0x000fea000c115924 */
[----:B------:R-:W4:Y:S01]  /*1a50*/  LDC.64 R10, c[0x0][0x3d0] ;  /* 0x0000f400ff0a7b82 */ /* 0x000f220000000a00 */
[----:B------:R-:W4:Y:S01]  /*1a60*/  POPC R13, UR4 ;  /* 0x00000004000d7d09 */ /* 0x000f220008000000 */
[----:B---3--:R-:W-:Y:S01]  /*1a70*/  ISETP.EQ.U32.AND P1, PT, R12, R3, PT ;  /* 0x000000030c00720c */ /* 0x008fe20003f22070 */
[----:B--2---:R-:W-:-:S12]  /*1a80*/  STG.E.STRONG.SYS desc[UR36][R8.64], R15 ;  /* 0x0000000f08007986 */ /* 0x004fd8000c115924 */
[----:B----4-:R-:W2:Y:S01]  /*1a90*/  @P1 ATOMG.E.ADD.STRONG.GPU PT, R11, desc[UR36][R10.64], R13 ;  /* 0x8000000d0a0b19a8 */ /* 0x010ea200081ef124 */
[----:B------:R-:W-:Y:S01]  /*1aa0*/  PLOP3.LUT P1, PT, PT, PT, PT, 0x80, 0x8 ;  /* 0x000000000008781c */ /* 0x000fe20003f2f070 */
[----:B------:R-:W3:Y:S02]  /*1ab0*/  S2R R4, SR_LTMASK ;  /* 0x0000000000047919 */ /* 0x000ee40000003900 */
[----:B---3--:R-:W-:-:S06]  /*1ac0*/  LOP3.LUT R14, R4, UR4, RZ, 0xc0, !PT ;  /* 0x00000004040e7c12 */ /* 0x008fcc000f8ec0ff */
[----:B------:R-:W3:Y:S01]  /*1ad0*/  POPC R14, R14 ;  /* 0x0000000e000e7309 */ /* 0x000ee20000000000 */
[----:B--2---:R-:W3:Y:S02]  /*1ae0*/  SHFL.IDX PT, R5, R11, R12, 0x1f ;  /* 0x00001f0c0b057589 */ /* 0x004ee400000e0000 */
[----:B---3--:R-:W-:-:S07]  /*1af0*/  IMAD.IADD R5, R5, 0x1, R14 ;  /* 0x0000000105057824 */ /* 0x008fce00078e020e */
.L_x_273:
[----:B------:R-:W-:Y:S05]  /*1b00*/  BSYNC B1 ;  /* 0x0000000000017941 */ /* 0x000fea0003800000 */
.L_x_270:
[----:B------:R-:W-:-:S13]  /*1b10*/  ISETP.GT.U32.AND P2, PT, R5, 0x13f, PT ;  /* 0x0000013f0500780c */ /* 0x000fda0003f44070 */
[----:B------:R-:W-:Y:S05]  /*1b20*/  @P2 BRA `(.L_x_275) ;  /* 0xfffffff800fc2947 */ /* 0x000fea000383ffff */
.L_x_269:
[----:B------:R-:W-:Y:S05]  /*1b30*/  BSYNC B0 ;  /* 0x0000000000007941 */ /* 0x000fea0003800000 */
.L_x_268:
[----:B------:R-:W-:Y:S05]  /*1b40*/  @P0 BRA `(.L_x_276) ;  /* 0x0000001000000947 */ /* 0x000fea0003800000 */
[----:B------:R-:W2:Y:S01]  /*1b50*/  LDC.64 R6, c[0x0][0x3b0] ;  /* 0x0000ec00ff067b82 */ /* 0x000ea20000000a00 */
[----:B------:R-:W-:Y:S01]  /*1b60*/  ISETP.NE.AND P2, PT, R16, RZ, PT ;  /* 0x000000ff1000720c */ /* 0x000fe20003f45270 */
[----:B------:R-:W-:Y:S01]  /*1b70*/  BSSY.RECONVERGENT B2, `(.L_x_277) ;  /* 0x00000e8000027945 */ /* 0x000fe20003800200 */
[----:B--2---:R-:W-:-:S11]  /*1b80*/  IMAD.WIDE.U32 R6, R5, 0x20, R6 ;  /* 0x0000002005067825 */ /* 0x004fd600078e0006 */
[----:B------:R-:W-:Y:S05]  /*1b90*/  @!P2 BRA `(.L_x_278) ;  /* 0x0000000c0094a947 */ /* 0x000fea0003800000 */
[----:B------:R-:W-:Y:S01]  /*1ba0*/  ISETP.GE.U32.AND P0, PT, R16, 0x4, PT ;  /* 0x000000041000780c */ /* 0x000fe20003f06070 */
[----:B------:R-:W-:Y:S01]  /*1bb0*/  BSSY.RECONVERGENT B1, `(.L_x_279) ;  /* 0x00000cc000017945 */ /* 0x000fe20003800200 */
[----:B------:R-:W-:-:S11]  /*1bc0*/  IMAD.MOV.U32 R5, RZ, RZ, RZ ;  /* 0x000000ffff057224 */ /* 0x000fd600078e00ff */
[----:B------:R-:W-:Y:S05]  /*1bd0*/  @!P0 BRA `(.L_x_280) ;  /* 0x0000000c00248947 */ /* 0x000fea0003800000 */
[----:B------:R-:W-:Y:S01]  /*1be0*/  ISETP.GT.AND P0, PT, R2, RZ, PT ;  /* 0x000000ff0200720c */ /* 0x000fe20003f04270 */
[----:B------:R-:W-:Y:S01]  /*1bf0*/  BSSY.RELIABLE B0, `(.L_x_281) ;  /* 0x00000aa000007945 */ /* 0x000fe20003800100 */
[----:B------:R-:W-:-:S11]  /*1c00*/  HFMA2 R15, -RZ, RZ, 0, 0 ;  /* 0x00000000ff0f7431 */ /* 0x000fd600000001ff */
[----:B------:R-:W-:Y:S05]  /*1c10*/  @!P0 BRA `(.L_x_282) ;  /* 0x00000008009c8947 */ /* 0x000fea0003800000 */
[----:B------:R-:W-:Y:S01]  /*1c20*/  IMAD.IADD R8, R2, 0x1, -R15 ;  /* 0x0000000102087824 */ /* 0x000fe200078e0a0f */
[----:B------:R-:W-:Y:S01]  /*1c30*/  BSSY.RECONVERGENT B3, `(.L_x_283) ;  /* 0x000006b000037945 */ /* 0x000fe20003800200 */
[----:B------:R-:W-:-:S03]  /*1c40*/  PLOP3.LUT P0, PT, PT, PT, PT, 0x80, 0x8 ;  /* 0x000000000008781c */ /* 0x000fc60003f0f070 */
[----:B------:R-:W-:-:S13]  /*1c50*/  ISETP.GT.AND P1, PT, R8, 0xc, PT ;  /* 0x0000000c0800780c */ /* 0x000fda0003f24270 */
[----:B------:R-:W-:Y:S05]  /*1c60*/  @!P1 BRA `(.L_x_284) ;  /* 0x00000004009c9947 */ /* 0x000fea0003800000 */
[----:B------:R-:W-:Y:S01]  /*1c70*/  BSSY.RECONVERGENT B4, `(.L_x_285) ;  /* 0x0000065000047945 */ /* 0x000fe20003800200 */
[----:B------:R-:W-:Y:S01]  /*1c80*/  PLOP3.LUT P0, PT, PT, PT, PT, 0x8, 0x80 ;  /* 0x000000000080781c */ /* 0x000fe20003f0e170 */
[----:B------:R-:W-:-:S12]  /*1c90*/  VIADD R5, R2, 0xfffffff4 ;  /* 0xfffffff402057836 */ /* 0x000fd80000000000 */
.L_x_286:
[----:B----4-:R-:W2:Y:S01]  /*1ca0*/  LDG.E R13, desc[UR36][R6.64+0x1c] ;  /* 0x00001c24060d7981 */ /* 0x010ea2000c1e1900 */
[----:B------:R-:W-:-:S05]  /*1cb0*/  LEA R10, R15, R24, 0x2 ;  /* 0x000000180f0a7211 */ /* 0x000fca00078e10ff */
[----:B------:R-:W3:Y:S04]  /*1cc0*/  LDL.64 R8, [R10] ;  /* 0x000000000a087983 */ /* 0x000ee80000100a00 */
[----:B------:R-:W4:Y:S01]  /*1cd0*/  LDL.64 R10, [R10+0x8] ;  /* 0x000008000a0a7983 */ /* 0x000f220000100a00 */
[C---:B--2---:R-:W-:Y:S02]  /*1ce0*/  VIADD R29, R13.reuse, 0x1 ;  /* 0x000000010d1d7836 */ /* 0x044fe40000000000 */
[----:B------:R-:W-:-:S03]  /*1cf0*/  IMAD.WIDE.U32 R12, R13, 0x4, R6 ;  /* 0x000000040d0c7825 */ /* 0x000fc600078e0006 */
[----:B------:R-:W-:Y:S04]  /*1d00*/  STG.E desc[UR36][R6.64+0x1c], R29 ;  /* 0x00001c1d06007986 */ /* 0x000fe8000c101924 */
[----:B---3--:R2:W-:Y:S04]  /*1d10*/  STG.E desc[UR36][R12.64], R8 ;  /* 0x000000080c007986 */ /* 0x0085e8000c101924 */
[----:B0-----:R-:W3:Y:S02]  /*1d20*/  LDG.E R31, desc[UR36][R6.64+0x1c] ;  /* 0x00001c24061f7981 */ /* 0x001ee4000c1e1900 */
[----:B---3--:R-:W-:-:S02]  /*1d30*/  VIADD R33, R31, 0x1 ;  /* 0x000000011f217836 */ /* 0x008fc40000000000 */
[----:B------:R-:W-:-:S03]  /*1d40*/  IMAD.WIDE.U32 R30, R31, 0x4, R6 ;  /* 0x000000041f1e7825 */ /* 0x000fc600078e0006 */
[----:B------:R0:W-:Y:S04]  /*1d50*/  STG.E desc[UR36][R6.64+0x1c], R33 ;  /* 0x00001c2106007986 */ /* 0x0001e8000c101924 */
[----:B------:R3:W-:Y:S04]  /*1d60*/  STG.E desc[UR36][R30.64], R9 ;  /* 0x000000091e007986 */ /* 0x0007e8000c101924 */
[----:B------:R-:W5:Y:S02]  /*1d70*/  LDG.E R21, desc[UR36][R6.64+0x1c] ;  /* 0x00001c2406157981 */ /* 0x000f64000c1e1900 */
[C---:B-----5:R-:W-:Y:S01]  /*1d80*/  IADD3 R35, PT, PT, R21.reuse, 0x1, RZ ;  /* 0x0000000115237810 */ /* 0x060fe20007ffe0ff */
[----:B------:R-:W-:-:S04]  /*1d90*/  IMAD.WIDE.U32 R20, R21, 0x4, R6 ;  /* 0x0000000415147825 */ /* 0x000fc800078e0006 */
[----:B------:R-:W-:Y:S04]  /*1da0*/  STG.E desc[UR36][R6.64+0x1c], R35 ;  /* 0x00001c2306007986 */ /* 0x000fe8000c101924 */
[----:B----4-:R-:W-:Y:S04]  /*1db0*/  STG.E desc[UR36][R20.64], R10 ;  /* 0x0000000a14007986 */ /* 0x010fe8000c101924 */
[----:B--2---:R-:W2:Y:S01]  /*1dc0*/  LDG.E R13, desc[UR36][R6.64+0x1c] ;  /* 0x00001c24060d7981 */ /* 0x004ea2000c1e1900 */
[----:B0-----:R-:W-:-:S05]  /*1dd0*/  VIADD R33, R15, 0x4 ;  /* 0x000000040f217836 */ /* 0x001fca0000000000 */
[----:B------:R-:W-:-:S05]  /*1de0*/  LEA R33, R33, R24, 0x2 ;  /* 0x0000001821217211 */ /* 0x000fca00078e10ff */
[----:B---3--:R-:W3:Y:S01]  /*1df0*/  LDL.64 R8, [R33] ;  /* 0x0000000021087983 */ /* 0x008ee20000100a00 */
[C---:B--2---:R-:W-:Y:S02]  /*1e00*/  VIADD R29, R13.reuse, 0x1 ;  /* 0x000000010d1d7836 */ /* 0x044fe40000000000 */
[----:B------:R-:W-:-:S03]  /*1e10*/  IMAD.WIDE.U32 R12, R13, 0x4, R6 ;  /* 0x000000040d0c7825 */ /* 0x000fc600078e0006 */
[----:B------:R-:W-:Y:S04]  /*1e20*/  STG.E desc[UR36][R6.64+0x1c], R29 ;  /* 0x00001c1d06007986 */ /* 0x000fe8000c101924 */
[----:B------:R0:W-:Y:S04]  /*1e30*/  STG.E desc[UR36][R12.64], R11 ;  /* 0x0000000b0c007986 */ /* 0x0001e8000c101924 */
[----:B------:R-:W2:Y:S04]  /*1e40*/  LDG.E R31, desc[UR36][R6.64+0x1c] ;  /* 0x00001c24061f7981 */ /* 0x000ea8000c1e1900 */
[----:B0-----:R-:W4:Y:S01]  /*1e50*/  LDL.64 R10, [R33+0x8] ;  /* 0x00000800210a7983 */ /* 0x001f220000100a00 */
[----:B--2---:R-:W-:-:S02]  /*1e60*/  VIADD R35, R31, 0x1 ;  /* 0x000000011f237836 */ /* 0x004fc40000000000 */
[----:B------:R-:W-:-:S03]  /*1e70*/  IMAD.WIDE.U32 R30, R31, 0x4, R6 ;  /* 0x000000041f1e7825 */ /* 0x000fc600078e0006 */
[----:B------:R-:W-:Y:S04]  /*1e80*/  STG.E desc[UR36][R6.64+0x1c], R35 ;  /* 0x00001c2306007986 */ /* 0x000fe8000c101924 */
[----:B---3--:R0:W-:Y:S04]  /*1e90*/  STG.E desc[UR36][R30.64], R8 ;  /* 0x000000081e007986 */ /* 0x0081e8000c101924 */
[----:B------:R-:W2:Y:S02]  /*1ea0*/  LDG.E R21, desc[UR36][R6.64+0x1c] ;  /* 0x00001c2406157981 */ /* 0x000ea4000c1e1900 */
[----:B--2---:R-:W-:-:S02]  /*1eb0*/  VIADD R37, R21, 0x1 ;  /* 0x0000000115257836 */ /* 0x004fc40000000000 */
        /* <DEDUP_REMOVED lines=8> */
[----:B0-----:R-:W4:Y:S01]  /*1f40*/  LDG.E R31, desc[UR36][R6.64+0x1c] ;  /* 0x00001c24061f7981 */ /* 0x001f22000c1e1900 */
[----:B--2---:R-:W-:-:S05]  /*1f50*/  VIADD R37, R15, 0x8 ;  /* 0x000000080f257836 */ /* 0x004fca0000000000 */
[----:B------:R-:W-:-:S05]  /*1f60*/  LEA R37, R37, R24, 0x2 ;  /* 0x0000001825257211 */ /* 0x000fca00078e10ff */
[----:B---3--:R-:W2:Y:S01]  /*1f70*/  LDL.64 R8, [R37] ;  /* 0x0000000025087983 */ /* 0x008ea20000100a00 */
[C---:B----4-:R-:W-:Y:S02]  /*1f80*/  VIADD R35, R31.reuse, 0x1 ;  /* 0x000000011f237836 */ /* 0x050fe40000000000 */
[----:B------:R-:W-:-:S03]  /*1f90*/  IMAD.WIDE.U32 R30, R31, 0x4, R6 ;  /* 0x000000041f1e7825 */ /* 0x000fc600078e0006 */
[----:B------:R-:W-:Y:S04]  /*1fa0*/  STG.E desc[UR36][R6.64+0x1c], R35 ;  /* 0x00001c2306007986 */ /* 0x000fe8000c101924 */
[----:B------:R0:W-:Y:S04]  /*1fb0*/  STG.E desc[UR36][R30.64], R11 ;  /* 0x0000000b1e007986 */ /* 0x0001e8000c101924 */
[----:B------:R-:W3:Y:S04]  /*1fc0*/  LDG.E R21, desc[UR36][R6.64+0x1c] ;  /* 0x00001c2406157981 */ /* 0x000ee8000c1e1900 */
[----:B0-----:R-:W4:Y:S01]  /*1fd0*/  LDL.64 R10, [R37+0x8] ;  /* 0x00000800250a7983 */ /* 0x001f220000100a00 */
[----:B---3--:R-:W-:-:S02]  /*1fe0*/  VIADD R29, R21, 0x1 ;  /* 0x00000001151d7836 */ /* 0x008fc40000000000 */
[----:B------:R-:W-:-:S03]  /*1ff0*/  IMAD.WIDE.U32 R20, R21, 0x4, R6 ;  /* 0x0000000415147825 */ /* 0x000fc600078e0006 */
[----:B------:R-:W-:Y:S04]  /*2000*/  STG.E desc[UR36][R6.64+0x1c], R29 ;  /* 0x00001c1d06007986 */ /* 0x000fe8000c101924 */
[----:B--2---:R0:W-:Y:S04]  /*2010*/  STG.E desc[UR36][R20.64], R8 ;  /* 0x0000000814007986 */ /* 0x0041e8000c101924 */
        /* <DEDUP_REMOVED lines=8> */
[----:B------:R5:W-:Y:S04]  /*20a0*/  STG.E desc[UR36][R6.64+0x1c], R35 ;  /* 0x00001c2306007986 */ /* 0x000be8000c101924 */
[----:B----4-:R4:W-:Y:S04]  /*20b0*/  STG.E desc[UR36][R30.64], R10 ;  /* 0x0000000a1e007986 */ /* 0x0109e8000c101924 */
[----:B0-----:R-:W5:Y:S01]  /*20c0*/  LDG.E R21, desc[UR36][R6.64+0x1c] ;  /* 0x00001c2406157981 */ /* 0x001f62000c1e1900 */
[----:B--2---:R-:W-:-:S05]  /*20d0*/  VIADD R33, R15, 0xc ;  /* 0x0000000c0f217836 */ /* 0x004fca0000000000 */
[----:B------:R-:W-:-:S05]  /*20e0*/  LEA R8, R33, R24, 0x2 ;  /* 0x0000001821087211 */ /* 0x000fca00078e10ff */
[----:B---3--:R-:W2:Y:S01]  /*20f0*/  LDL.64 R12, [R8] ;  /* 0x00000000080c7983 */ /* 0x008ea20000100a00 */
[C---:B-----5:R-:W-:Y:S02]  /*2100*/  VIADD R29, R21.reuse, 0x1 ;  /* 0x00000001151d7836 */ /* 0x060fe40000000000 */
[----:B------:R-:W-:-:S03]  /*2110*/  IMAD.WIDE.U32 R20, R21, 0x4, R6 ;  /* 0x0000000415147825 */ /* 0x000fc600078e0006 */
[----:B------:R-:W-:Y:S04]  /*2120*/  STG.E desc[UR36][R6.64+0x1c], R29 ;  /* 0x00001c1d06007986 */ /* 0x000fe8000c101924 */
[----:B------:R0:W-:Y:S04]  /*2130*/  STG.E desc[UR36][R20.64], R11 ;  /* 0x0000000b14007986 */ /* 0x0001e8000c101924 */
[----:B------:R-:W3:Y:S02]  /*2140*/  LDG.E R9, desc[UR36][R6.64+0x1c] ;  /* 0x00001c2406097981 */ /* 0x000ee4000c1e1900 */
[----:B---3--:R-:W-:-:S02]  /*2150*/  VIADD R35, R9, 0x1 ;  /* 0x0000000109237836 */ /* 0x008fc40000000000 */
[----:B------:R-:W-:Y:S02]  /*2160*/  IMAD.WIDE.U32 R32, R9, 0x4, R6 ;  /* 0x0000000409207825 */ /* 0x000fe400078e0006 */
[----:B------:R-:W3:Y:S04]  /*2170*/  LDL.64 R8, [R8+0x8] ;  /* 0x0000080008087983 */ /* 0x000ee80000100a00 */
[----:B------:R-:W-:Y:S04]  /*2180*/  STG.E desc[UR36][R6.64+0x1c], R35 ;  /* 0x00001c2306007986 */ /* 0x000fe8000c101924 */
[----:B--2---:R2:W-:Y:S04]  /*2190*/  STG.E desc[UR36][R32.64], R12 ;  /* 0x0000000c20007986 */ /* 0x0045e8000c101924 */
[----:B----4-:R-:W4:Y:S02]  /*21a0*/  LDG.E R31, desc[UR36][R6.64+0x1c] ;  /* 0x00001c24061f7981 */ /* 0x010f24000c1e1900 */
[----:B----4-:R-:W-:-:S02]  /*21b0*/  VIADD R37, R31, 0x1 ;  /* 0x000000011f257836 */ /* 0x010fc40000000000 */
[----:B------:R-:W-:-:S03]  /*21c0*/  IMAD.WIDE.U32 R30, R31, 0x4, R6 ;  /* 0x000000041f1e7825 */ /* 0x000fc600078e0006 */
[----:B------:R4:W-:Y:S04]  /*21d0*/  STG.E desc[UR36][R6.64+0x1c], R37 ;  /* 0x00001c2506007986 */ /* 0x0009e8000c101924 */
[----:B------:R4:W-:Y:S04]  /*21e0*/  STG.E desc[UR36][R30.64], R13 ;  /* 0x0000000d1e007986 */ /* 0x0009e8000c101924 */
[----:B0-----:R-:W5:Y:S02]  /*21f0*/  LDG.E R21, desc[UR36][R6.64+0x1c] ;  /* 0x00001c2406157981 */ /* 0x001f64000c1e1900 */
[C---:B-----5:R-:W-:Y:S01]  /*2200*/  IADD3 R29, PT, PT, R21.reuse, 0x1, RZ ;  /* 0x00000001151d7810 */ /* 0x060fe20007ffe0ff */
[----:B------:R-:W-:-:S04]  /*2210*/  IMAD.WIDE.U32 R20, R21, 0x4, R6 ;  /* 0x0000000415147825 */ /* 0x000fc800078e0006 */
[----:B------:R4:W-:Y:S04]  /*2220*/  STG.E desc[UR36][R6.64+0x1c], R29 ;  /* 0x00001c1d06007986 */ /* 0x0009e8000c101924 */
[----:B---3--:R4:W-:Y:S04]  /*2230*/  STG.E desc[UR36][R20.64], R8 ;  /* 0x0000000814007986 */ /* 0x0089e8000c101924 */
[----:B------:R-:W2:Y:S01]  /*2240*/  LDG.E R11, desc[UR36][R6.64+0x1c] ;  /* 0x00001c24060b7981 */ /* 0x000ea2000c1e1900 */
[----:B------:R-:W-:-:S05]  /*2250*/  VIADD R15, R15, 0x10 ;  /* 0x000000100f0f7836 */ /* 0x000fca0000000000 */
[----:B------:R-:W-:Y:S01]  /*2260*/  ISETP.GE.AND P1, PT, R15, R5, PT ;  /* 0x000000050f00720c */ /* 0x000fe20003f26270 */
[C---:B--2---:R-:W-:Y:S02]  /*2270*/  VIADD R33, R11.reuse, 0x1 ;  /* 0x000000010b217836 */ /* 0x044fe40000000000 */
[----:B------:R-:W-:-:S03]  /*2280*/  IMAD.WIDE.U32 R10, R11, 0x4, R6 ;  /* 0x000000040b0a7825 */ /* 0x000fc600078e0006 */
[----:B------:R4:W-:Y:S04]  /*2290*/  STG.E desc[UR36][R6.64+0x1c], R33 ;  /* 0x00001c2106007986 */ /* 0x0009e8000c101924 */
[----:B------:R4:W-:Y:S03]  /*22a0*/  STG.E desc[UR36][R10.64], R9 ;  /* 0x000000090a007986 */ /* 0x0009e6000c101924 */
[----:B------:R-:W-:Y:S05]  /*22b0*/  @!P1 BRA `(.L_x_286) ;  /* 0xfffffff800789947 */ /* 0x000fea000383ffff */
[----:B------:R-:W-:Y:S05]  /*22c0*/  BSYNC.RECONVERGENT B4 ;  /* 0x0000000000047941 */ /* 0x000fea0003800200 */
.L_x_285:
[----:B------:R-:W-:-:S07]  /*22d0*/  MOV R5, R2 ;  /* 0x0000000200057202 */ /* 0x000fce0000000f00 */
.L_x_284:
[----:B------:R-:W-:Y:S05]  /*22e0*/  BSYNC.RECONVERGENT B3 ;  /* 0x0000000000037941 */ /* 0x000fea0003800200 */
.L_x_283:
[----:B----4-:R-:W-:Y:S01]  /*22f0*/  IMAD.IADD R8, R2, 0x1, -R15 ;  /* 0x0000000102087824 */ /* 0x010fe200078e0a0f */
[----:B------:R-:W-:Y:S04]  /*2300*/  BSSY.RECONVERGENT B3, `(.L_x_287) ;  /* 0x0000035000037945 */ /* 0x000fe80003800200 */
[----:B------:R-:W-:-:S13]  /*2310*/  ISETP.GT.AND P1, PT, R8, 0x4, PT ;  /* 0x000000040800780c */ /* 0x000fda0003f24270 */
[----:B------:R-:W-:Y:S05]  /*2320*/  @!P1 BRA `(.L_x_288) ;  /* 0x0000000000c89947 */ /* 0x000fea0003800000 */
[----:B------:R-:W2:Y:S01]  /*2330*/  LDG.E R13, desc[UR36][R6.64+0x1c] ;  /* 0x00001c24060d7981 */ /* 0x000ea2000c1e1900 */
[----:B------:R-:W-:-:S05]  /*2340*/  IMAD R8, R15, 0x4, R24 ;  /* 0x000000040f087824 */ /* 0x000fca00078e0218 */
[----:B------:R-:W3:Y:S04]  /*2350*/  LDL.64 R20, [R8] ;  /* 0x0000000008147983 */ /* 0x000ee80000100a00 */
[----:B------:R-:W4:Y:S01]  /*2360*/  LDL.64 R8, [R8+0x8] ;  /* 0x0000080008087983 */ /* 0x000f220000100a00 */
[C---:B--2---:R-:W-:Y:S01]  /*2370*/  IADD3 R5, PT, PT, R13.reuse, 0x1, RZ ;  /* 0x000000010d057810 */ /* 0x044fe20007ffe0ff */
[----:B------:R-:W-:-:S04]  /*2380*/  IMAD.WIDE.U32 R12, R13, 0x4, R6 ;  /* 0x000000040d0c7825 */ /* 0x000fc800078e0006 */
        /* <DEDUP_REMOVED lines=8> */
[----:B-----5:R-:W-:-:S02]  /*2410*/  VIADD R33, R11, 0x1 ;  /* 0x000000010b217836 */ /* 0x020fc40000000000 */
[----:B------:R-:W-:-:S03]  /*2420*/  IMAD.WIDE.U32 R10, R11, 0x4, R6 ;  /* 0x000000040b0a7825 */ /* 0x000fc600078e0006 */
[----:B------:R-:W-:Y:S04]  /*2430*/  STG.E desc[UR36][R6.64+0x1c], R33 ;  /* 0x00001c2106007986 */ /* 0x000fe8000c101924 */
[----:B----4-:R-:W-:Y:S04]  /*2440*/  STG.E desc[UR36][R10.64], R8 ;  /* 0x000000080a007986 */ /* 0x010fe8000c101924 */
[----:B--2---:R-:W2:Y:S01]  /*2450*/  LDG.E R13, desc[UR36][R6.64+0x1c] ;  /* 0x00001c24060d7981 */ /* 0x004ea2000c1e1900 */
[----:B0-----:R-:W-:-:S04]  /*2460*/  VIADD R29, R15, 0x4 ;  /* 0x000000040f1d7836 */ /* 0x001fc80000000000 */
[----:B------:R-:W-:-:S05]  /*2470*/  IMAD R29, R29, 0x4, R24 ;  /* 0x000000041d1d7824 */ /* 0x000fca00078e0218 */
[----:B---3--:R-:W3:Y:S01]  /*2480*/  LDL.64 R20, [R29] ;  /* 0x000000001d147983 */ /* 0x008ee20000100a00 */
[C---:B--2---:R-:W-:Y:S01]  /*2490*/  IADD3 R5, PT, PT, R13.reuse, 0x1, RZ ;  /* 0x000000010d057810 */ /* 0x044fe20007ffe0ff */
[----:B------:R-:W-:-:S04]  /*24a0*/  IMAD.WIDE.U32 R12, R13, 0x4, R6 ;  /* 0x000000040d0c7825 */ /* 0x000fc800078e0006 */
[----:B------:R-:W-:Y:S04]  /*24b0*/  STG.E desc[UR36][R6.64+0x1c], R5 ;  /* 0x00001c0506007986 */ /* 0x000fe8000c101924 */
[----:B------:R0:W-:Y:S04]  /*24c0*/  STG.E desc[UR36][R12.64], R9 ;  /* 0x000000090c007986 */ /* 0x0001e8000c101924 */
[----:B------:R-:W2:Y:S04]  /*24d0*/  LDG.E R31, desc[UR36][R6.64+0x1c] ;  /* 0x00001c24061f7981 */ /* 0x000ea8000c1e1900 */
[----:B0-----:R-:W4:Y:S01]  /*24e0*/  LDL.64 R8, [R29+0x8] ;  /* 0x000008001d087983 */ /* 0x001f220000100a00 */
[C---:B--2---:R-:W-:Y:S01]  /*24f0*/  IADD3 R33, PT, PT, R31.reuse, 0x1, RZ ;  /* 0x000000011f217810 */ /* 0x044fe20007ffe0ff */
[----:B------:R-:W-:-:S04]  /*2500*/  IMAD.WIDE.U32 R10, R31, 0x4, R6 ;  /* 0x000000041f0a7825 */ /* 0x000fc800078e0006 */
[----:B------:R-:W-:Y:S04]  /*2510*/  STG.E desc[UR36][R6.64+0x1c], R33 ;  /* 0x00001c2106007986 */ /* 0x000fe8000c101924 */
[----:B---3--:R0:W-:Y:S04]  /*2520*/  STG.E desc[UR36][R10.64], R20 ;  /* 0x000000140a007986 */ /* 0x0081e8000c101924 */
[----:B------:R-:W2:Y:S02]  /*2530*/  LDG.E R31, desc[UR36][R6.64+0x1c] ;  /* 0x00001c24061f7981 */ /* 0x000ea4000c1e1900 */
[----:B--2---:R-:W-:-:S02]  /*2540*/  VIADD R35, R31, 0x1 ;  /* 0x000000011f237836 */ /* 0x004fc40000000000 */
[----:B------:R-:W-:-:S03]  /*2550*/  IMAD.WIDE.U32 R30, R31, 0x4, R6 ;  /* 0x000000041f1e7825 */ /* 0x000fc600078e0006 */
[----:B------:R2:W-:Y:S04]  /*2560*/  STG.E desc[UR36][R6.64+0x1c], R35 ;  /* 0x00001c2306007986 */ /* 0x0005e8000c101924 */
[----:B------:R2:W-:Y:S04]  /*2570*/  STG.E desc[UR36][R30.64], R21 ;  /* 0x000000151e007986 */ /* 0x0005e8000c101924 */
[----:B------:R-:W3:Y:S02]  /*2580*/  LDG.E R13, desc[UR36][R6.64+0x1c] ;  /* 0x00001c24060d7981 */ /* 0x000ee4000c1e1900 */
[----:B---3--:R-:W-:-:S02]  /*2590*/  VIADD R37, R13, 0x1 ;  /* 0x000000010d257836 */ /* 0x008fc40000000000 */
[----:B------:R-:W-:-:S03]  /*25a0*/  IMAD.WIDE.U32 R12, R13, 0x4, R6 ;  /* 0x000000040d0c7825 */ /* 0x000fc600078e0006 */
[----:B------:R2:W-:Y:S04]  /*25b0*/  STG.E desc[UR36][R6.64+0x1c], R37 ;  /* 0x00001c2506007986 */ /* 0x0005e8000c101924 */
[----:B----4-:R2:W-:Y:S04]  /*25c0*/  STG.E desc[UR36][R12.64], R8 ;  /* 0x000000080c007986 */ /* 0x0105e8000c101924 */
[----:B0-----:R-:W3:Y:S01]  /*25d0*/  LDG.E R11, desc[UR36][R6.64+0x1c] ;  /* 0x00001c24060b7981 */ /* 0x001ee2000c1e1900 */
[----:B------:R-:W-:Y:S01]  /*25e0*/  PLOP3.LUT P0, PT, PT, PT, PT, 0x8, 0x80 ;  /* 0x000000000080781c */ /* 0x000fe20003f0e170 */
[----:B------:R-:W-:-:S02]  /*25f0*/  IMAD.MOV.U32 R5, RZ, RZ, R2 ;  /* 0x000000ffff057224 */ /* 0x000fc400078e0002 */
[----:B------:R-:W-:Y:S01]  /*2600*/  VIADD R15, R15, 0x8 ;  /* 0x000000080f0f7836 */ /* 0x000fe20000000000 */
[C---:B---3--:R-:W-:Y:S01]  /*2610*/  IADD3 R33, PT, PT, R11.reuse, 0x1, RZ ;  /* 0x000000010b217810 */ /* 0x048fe20007ffe0ff */
[----:B------:R-:W-:-:S04]  /*2620*/  IMAD.WIDE.U32 R10, R11, 0x4, R6 ;  /* 0x000000040b0a7825 */ /* 0x000fc800078e0006 */
[----:B------:R2:W-:Y:S04]  /*2630*/  STG.E desc[UR36][R6.64+0x1c], R33 ;  /* 0x00001c2106007986 */ /* 0x0005e8000c101924 */
[----:B------:R2:W-:Y:S02]  /*2640*/  STG.E desc[UR36][R10.64], R9 ;  /* 0x000000090a007986 */ /* 0x0005e4000c101924 */
.L_x_288:
[----:B------:R-:W-:Y:S05]  /*2650*/  BSYNC.RECONVERGENT B3 ;  /* 0x0000000000037941 */ /* 0x000fea0003800200 */
.L_x_287:
[----:B------:R-:W-:-:S13]  /*2660*/  ISETP.NE.OR P0, PT, R15, R2, P0 ;  /* 0x000000020f00720c */ /* 0x000fda0000705670 */
[----:B------:R-:W-:Y:S05]  /*2670*/  @!P0 BREAK.RELIABLE B0 ;  /* 0x0000000000008942 */ /* 0x000fea0003800100 */
[----:B------:R-:W-:Y:S05]  /*2680*/  @!P0 BRA `(.L_x_280) ;  /* 0x0000000000788947 */ /* 0x000fea0003800000 */
.L_x_282:
[----:B------:R-:W-:Y:S05]  /*2690*/  BSYNC.RELIABLE B0 ;  /* 0x0000000000007941 */ /* 0x000fea0003800100 */
.L_x_281:
[----:B------:R-:W-:Y:S01]  /*26a0*/  BSSY.RECONVERGENT B0, `(.L_x_289) ;  /* 0x000001b000007945 */ /* 0x000fe20003800200 */
.L_x_290:
[----:B--23--:R-:W2:Y:S01]  /*26b0*/  LDG.E R11, desc[UR36][R6.64+0x1c] ;  /* 0x00001c24060b7981 */ /* 0x00cea2000c1e1900 */
        /* <DEDUP_REMOVED lines=17> */
[----:B--2---:R-:W2:Y:S01]  /*27d0*/  LDG.E R11, desc[UR36][R6.64+0x1c] ;  /* 0x00001c24060b7981 */ /* 0x004ea2000c1e1900 */
[----:B------:R-:W-:-:S05]  /*27e0*/  VIADD R15, R15, 0x4 ;  /* 0x000000040f0f7836 */ /* 0x000fca0000000000 */
[----:B------:R-:W-:Y:S01]  /*27f0*/  ISETP.NE.AND P0, PT, R15, R2, PT ;  /* 0x000000020f00720c */ /* 0x000fe20003f05270 */
[C---:B--2---:R-:W-:Y:S02]  /*2800*/  VIADD R5, R11.reuse, 0x1 ;  /* 0x000000010b057836 */ /* 0x044fe40000000000 */
[----:B------:R-:W-:-:S03]  /*2810*/  IMAD.WIDE.U32 R10, R11, 0x4, R6 ;  /* 0x000000040b0a7825 */ /* 0x000fc600078e0006 */
[----:B------:R3:W-:Y:S04]  /*2820*/  STG.E desc[UR36][R6.64+0x1c], R5 ;  /* 0x00001c0506007986 */ /* 0x0007e8000c101924 */
[----:B------:R3:W-:Y:S03]  /*2830*/  STG.E desc[UR36][R10.64], R9 ;  /* 0x000000090a007986 */ /* 0x0007e6000c101924 */
[----:B------:R-:W-:Y:S05]  /*2840*/  @P0 BRA `(.L_x_290) ;  /* 0xfffffffc00980947 */ /* 0x000fea000383ffff */
[----:B------:R-:W-:Y:S05]  /*2850*/  BSYNC.RECONVERGENT B0 ;  /* 0x0000000000007941 */ /* 0x000fea0003800200 */
.L_x_289:
[----:B---3--:R-:W-:-:S07]  /*2860*/  MOV R5, R2 ;  /* 0x0000000200057202 */ /* 0x008fce0000000f00 */
.L_x_280:
[----:B------:R-:W-:Y:S05]  /*2870*/  BSYNC.RECONVERGENT B1 ;  /* 0x0000000000017941 */ /* 0x000fea0003800200 */
.L_x_279:
[----:B------:R-:W-:-:S13]  /*2880*/  ISETP.NE.AND P0, PT, R0, RZ, PT ;  /* 0x000000ff0000720c */ /* 0x000fda0003f05270 */
[----:B------:R-:W-:Y:S05]  /*2890*/  @!P0 BRA `(.L_x_278) ;  /* 0x0000000000548947 */ /* 0x000fea0003800000 */
[----:B--2---:R-:W2:Y:S01]  /*28a0*/  LDG.E R11, desc[UR36][R6.64+0x1c] ;  /* 0x00001c24060b7981 */ /* 0x004ea2000c1e1900 */
[----:B------:R-:W-:-:S05]  /*28b0*/  IMAD R5, R5, 0x4, R24 ;  /* 0x0000000405057824 */ /* 0x000fca00078e0218 */
[----:B------:R-:W3:Y:S01]  /*28c0*/  LDL.64 R8, [R5] ;  /* 0x0000000005087983 */ /* 0x000ee20000100a00 */
[----:B------:R-:W-:Y:S01]  /*28d0*/  ISETP.NE.AND P0, PT, R0, 0x1, PT ;  /* 0x000000010000780c */ /* 0x000fe20003f05270 */
[C---:B--2---:R-:W-:Y:S02]  /*28e0*/  VIADD R13, R11.reuse, 0x1 ;  /* 0x000000010b0d7836 */ /* 0x044fe40000000000 */
[----:B------:R-:W-:-:S03]  /*28f0*/  IMAD.WIDE.U32 R10, R11, 0x4, R6 ;  /* 0x000000040b0a7825 */ /* 0x000fc600078e0006 */
[----:B------:R4:W-:Y:S04]  /*2900*/  STG.E desc[UR36][R6.64+0x1c], R13 ;  /* 0x00001c0d06007986 */ /* 0x0009e8000c101924 */
[----:B---3--:R4:W-:Y:S03]  /*2910*/  STG.E desc[UR36][R10.64], R8 ;  /* 0x000000080a007986 */ /* 0x0089e6000c101924 */
[----:B------:R-:W-:Y:S05]  /*2920*/  @!P0 BRA `(.L_x_278) ;  /* 0x0000000000308947 */ /* 0x000fea0003800000 */
[----:B----4-:R-:W2:Y:S01]  /*2930*/  LDG.E R11, desc[UR36][R6.64+0x1c] ;  /* 0x00001c24060b7981 */ /* 0x010ea2000c1e1900 */
[----:B------:R-:W-:-:S13]  /*2940*/  ISETP.NE.AND P0, PT, R0, 0x2, PT ;  /* 0x000000020000780c */ /* 0x000fda0003f05270 */
[----:B------:R-:W3:Y:S01]  /*2950*/  @P0 LDL R5, [R5+0x8] ;  /* 0x0000080005050983 */ /* 0x000ee20000100800 */
[C---:B--2---:R-:W-:Y:S01]  /*2960*/  IADD3 R15, PT, PT, R11.reuse, 0x1, RZ ;  /* 0x000000010b0f7810 */ /* 0x044fe20007ffe0ff */
[----:B------:R-:W-:-:S04]  /*2970*/  IMAD.WIDE.U32 R10, R11, 0x4, R6 ;  /* 0x000000040b0a7825 */ /* 0x000fc800078e0006 */
[----:B------:R2:W-:Y:S04]  /*2980*/  STG.E desc[UR36][R6.64+0x1c], R15 ;  /* 0x00001c0f06007986 */ /* 0x0005e8000c101924 */
[----:B------:R2:W-:Y:S04]  /*2990*/  STG.E desc[UR36][R10.64], R9 ;  /* 0x000000090a007986 */ /* 0x0005e8000c101924 */
[----:B------:R-:W4:Y:S02]  /*29a0*/  @P0 LDG.E R13, desc[UR36][R6.64+0x1c] ;  /* 0x00001c24060d0981 */ /* 0x000f24000c1e1900 */
[----:B----4-:R-:W-:-:S02]  /*29b0*/  @P0 VIADD R21, R13, 0x1 ;  /* 0x000000010d150836 */ /* 0x010fc40000000000 */
[----:B------:R-:W-:-:S03]  /*29c0*/  @P0 IMAD.WIDE.U32 R12, R13, 0x4, R6 ;  /* 0x000000040d0c0825 */ /* 0x000fc600078e0006 */
[----:B------:R2:W-:Y:S04]  /*29d0*/  @P0 STG.E desc[UR36][R6.64+0x1c], R21 ;  /* 0x00001c1506000986 */ /* 0x0005e8000c101924 */
[----:B---3--:R2:W-:Y:S02]  /*29e0*/  @P0 STG.E desc[UR36][R12.64], R5 ;  /* 0x000000050c000986 */ /* 0x0085e4000c101924 */
.L_x_278:
[----:B------:R-:W-:Y:S05]  /*29f0*/  BSYNC.RECONVERGENT B2 ;  /* 0x0000000000027941 */ /* 0x000fea0003800200 */
.L_x_277:
[----:B--2---:R-:W2:Y:S01]  /*2a00*/  LDG.E R5, desc[UR36][R6.64+0x1c] ;  /* 0x00001c2406057981 */ /* 0x004ea2000c1e1900 */
[----:B------:R-:W-:Y:S01]  /*2a10*/  VOTEU.ANY UR4, UPT, PT ;  /* 0x0000000000047886 */ /* 0x000fe200038e0100 */
[----:B----4-:R-:W3:Y:S01]  /*2a20*/  LDC.64 R8, c[0x0][0x3e8] ;  /* 0x0000fa00ff087b82 */ /* 0x010ee20000000a00 */
[----:B------:R-:W4:Y:S08]  /*2a30*/  FLO.U32 R10, UR4 ;  /* 0x00000004000a7d00 */ /* 0x000f3000080e0000 */
[----:B------:R-:W3:Y:S01]  /*2a40*/  POPC R13, UR4 ;  /* 0x00000004000d7d09 */ /* 0x000ee20008000000 */
[----:B----4-:R-:W-:Y:S01]  /*2a50*/  ISETP.EQ.U32.AND P0, PT, R10, R3, PT ;  /* 0x000000030a00720c */ /* 0x010fe20003f02070 */
[----:B--2---:R-:W-:-:S02]  /*2a60*/  VIADD R11, R5, 0x1 ;  /* 0x00000001050b7836 */ /* 0x004fc40000000000 */
[----:B------:R-:W-:-:S03]  /*2a70*/  IMAD.WIDE.U32 R2, R5, 0x4, R6 ;  /* 0x0000000405027825 */ /* 0x000fc600078e0006 */
[----:B------:R-:W-:Y:S04]  /*2a80*/  STG.E desc[UR36][R6.64+0x1c], R11 ;  /* 0x00001c0b06007986 */ /* 0x000fe8000c101924 */
[----:B------:R-:W-:Y:S04]  /*2a90*/  STG.E desc[UR36][R2.64], R17 ;  /* 0x0000001102007986 */ /* 0x000fe8000c101924 */
[----:B---3--:R-:W2:Y:S01]  /*2aa0*/  @P0 ATOMG.E.ADD.STRONG.GPU PT, R9, desc[UR36][R8.64], R13 ;  /* 0x8000000d080909a8 */ /* 0x008ea200081ef124 */
[----:B------:R-:W-:-:S04]  /*2ab0*/  LOP3.LUT R4, R4, UR4, RZ, 0xc0, !PT ;  /* 0x0000000404047c12 */ /* 0x000fc8000f8ec0ff */
[----:B------:R-:W3:Y:S01]  /*2ac0*/  POPC R5, R4 ;  /* 0x0000000400057309 */ /* 0x000ee20000000000 */
[----:B--2---:R-:W3:Y:S02]  /*2ad0*/  SHFL.IDX PT, R0, R9, R10, 0x1f ;  /* 0x00001f0a09007589 */ /* 0x004ee400000e0000 */
[----:B---3--:R-:W-:-:S04]  /*2ae0*/  IADD3 R0, PT, PT, R0, R5, RZ ;  /* 0x0000000500007210 */ /* 0x008fc80007ffe0ff */
[----:B------:R-:W-:-:S13]  /*2af0*/  ISETP.GE.U32.AND P0, PT, R0, 0x140, PT ;  /* 0x000001400000780c */ /* 0x000fda0003f06070 */
[----:B------:R-:W-:Y:S05]  /*2b00*/  @!P0 BRA `(.L_x_244) ;  /* 0x0000003400688947 */ /* 0x000fea0003800000 */
[----:B------:R-:W2:Y:S01]  /*2b10*/  LDC.64 R2, c[0x0][0x3c0] ;  /* 0x0000f000ff027b82 */ /* 0x000ea20000000a00 */
[----:B------:R-:W-:-:S05]  /*2b20*/  IMAD.MOV.U32 R5, RZ, RZ, 0x1 ;  /* 0x00000001ff057424 */ /* 0x000fca00078e00ff */
[----:B--2---:R4:W-:Y:S01]  /*2b30*/  STG.E.STRONG.SYS desc[UR36][R2.64], R5 ;  /* 0x0000000502007986 */ /* 0x0049e2000c115924 */
[----:B------:R-:W-:Y:S05]  /*2b40*/  BRA `(.L_x_244) ;  /* 0x0000003400587947 */ /* 0x000fea0003800000 */
.L_x_276:
        /* <DEDUP_REMOVED lines=21> */
.L_x_300:
        /* <DEDUP_REMOVED lines=99> */
.L_x_299:
[----:B------:R-:W-:-:S07]  /*32d0*/  MOV R5, R2 ;  /* 0x0000000200057202 */ /* 0x000fce0000000f00 */
.L_x_298:
[----:B------:R-:W-:Y:S05]  /*32e0*/  BSYNC.RECONVERGENT B3 ;  /* 0x0000000000037941 */ /* 0x000fea0003800200 */
.L_x_297:
        /* <DEDUP_REMOVED lines=54> */
.L_x_302:
[----:B------:R-:W-:Y:S05]  /*3650*/  BSYNC.RECONVERGENT B3 ;  /* 0x0000000000037941 */ /* 0x000fea0003800200 */
.L_x_301:
[----:B------:R-:W-:-:S13]  /*3660*/  ISETP.NE.OR P0, PT, R15, R2, P0 ;  /* 0x000000020f00720c */ /* 0x000fda0000705670 */
[----:B------:R-:W-:Y:S05]  /*3670*/  @!P0 BREAK.RELIABLE B0 ;  /* 0x0000000000008942 */ /* 0x000fea0003800100 */
[----:B------:R-:W-:Y:S05]  /*3680*/  @!P0 BRA `(.L_x_294) ;  /* 0x0000000000788947 */ /* 0x000fea0003800000 */
.L_x_296:
[----:B------:R-:W-:Y:S05]  /*3690*/  BSYNC.RELIABLE B0 ;  /* 0x0000000000007941 */ /* 0x000fea0003800100 */
.L_x_295:
[----:B------:R-:W-:Y:S01]  /*36a0*/  BSSY.RECONVERGENT B0, `(.L_x_303) ;  /* 0x000001b000007945 */ /* 0x000fe20003800200 */
.L_x_304:
        /* <DEDUP_REMOVED lines=27> */
.L_x_303:
[----:B---3--:R-:W-:-:S07]  /*3860*/  MOV R5, R2 ;  /* 0x0000000200057202 */ /* 0x008fce0000000f00 */
.L_x_294:
[----:B------:R-:W-:Y:S05]  /*3870*/  BSYNC.RECONVERGENT B1 ;  /* 0x0000000000017941 */ /* 0x000fea0003800200 */
.L_x_293:
        /* <DEDUP_REMOVED lines=23> */
.L_x_292:
[----:B------:R-:W-:Y:S05]  /*39f0*/  BSYNC.RECONVERGENT B2 ;  /* 0x0000000000027941 */ /* 0x000fea0003800200 */
.L_x_291:
        /* <DEDUP_REMOVED lines=21> */
.L_x_267:
        /* <DEDUP_REMOVED lines=17> */
.L_x_312:
        /* <DEDUP_REMOVED lines=13> */
.L_x_309:
        /* <DEDUP_REMOVED lines=20> */
.L_x_308:
        /* <DEDUP_REMOVED lines=9> */
.L_x_311:
[----:B--23--:R-:W2:Y:S01]  /*3f00*/  LDG.E.STRONG.SYS R4, desc[UR36][R6.64] ;  /* 0x0000002406047981 */ /* 0x00cea2000c1f5900 */
[----:B------:R-:W-:Y:S05]  /*3f10*/  YIELD ;  /* 0x0000000000007946 */ /* 0x000fea0003800000 */
[----:B--2---:R-:W-:-:S13]  /*3f20*/  ISETP.NE.AND P0, PT, R4, 0x1, PT ;  /* 0x000000010400780c */ /* 0x004fda0003f05270 */
[----:B------:R-:W-:Y:S05]  /*3f30*/  @!P0 BRA `(.L_x_311) ;  /* 0xfffffffc00f08947 */ /* 0x000fea000383ffff */
[----:B------:R-:W-:Y:S01]  /*3f40*/  VOTEU.ANY UR4, UPT, PT ;  /* 0x0000000000047886 */ /* 0x000fe200038e0100 */
[----:B------:R-:W2:Y:S01]  /*3f50*/  LDC.64 R8, c[0x0][0x3e0] ;  /* 0x0000f800ff087b82 */ /* 0x000ea20000000a00 */
[----:B------:R-:W3:Y:S01]  /*3f60*/  FLO.U32 R12, UR4 ;  /* 0x00000004000c7d00 */ /* 0x000ee200080e0000 */
[----:B------:R-:W-:-:S06]  /*3f70*/  HFMA2 R15, -RZ, RZ, 0, 5.9604644775390625e-08 ;  /* 0x00000001ff0f7431 */ /* 0x000fcc00000001ff */
[----:B------:R-:W4:Y:S01]  /*3f80*/  LDC.64 R10, c[0x0][0x3d0] ;  /* 0x0000f400ff0a7b82 */ /* 0x000f220000000a00 */
[----:B------:R-:W4:Y:S01]  /*3f90*/  POPC R13, UR4 ;  /* 0x00000004000d7d09 */ /* 0x000f220008000000 */
[----:B---3--:R-:W-:Y:S01]  /*3fa0*/  ISETP.EQ.U32.AND P0, PT, R12, R3, PT ;  /* 0x000000030c00720c */ /* 0x008fe20003f02070 */
[----:B--2---:R-:W-:Y:S04]  /*3fb0*/  STG.E.STRONG.SYS desc[UR36][R8.64], R15 ;  /* 0x0000000f08007986 */ /* 0x004fe8000c115924 */
[----:B------:R-:W-:Y:S08]  /*3fc0*/  STG.E.STRONG.SYS desc[UR36][R6.64], RZ ;  /* 0x000000ff06007986 */ /* 0x000ff0000c115924 */
[----:B----4-:R-:W2:Y:S01]  /*3fd0*/  @P0 ATOMG.E.ADD.STRONG.GPU PT, R11, desc[UR36][R10.64], R13 ;  /* 0x8000000d0a0b09a8 */ /* 0x010ea200081ef124 */
[----:B------:R-:W-:Y:S01]  /*3fe0*/  PLOP3.LUT P0, PT, PT, PT, PT, 0x80, 0x8 ;  /* 0x000000000008781c */ /* 0x000fe20003f0f070 */
[----:B------:R-:W3:Y:S02]  /*3ff0*/  S2R R4, SR_LTMASK ;  /* 0x0000000000047919 */ /* 0x000ee40000003900 */
[----:B---3--:R-:W-:-:S06]  /*4000*/  LOP3.LUT R14, R4, UR4, RZ, 0xc0, !PT ;  /* 0x00000004040e7c12 */ /* 0x008fcc000f8ec0ff */
[----:B------:R-:W3:Y:S01]  /*4010*/  POPC R14, R14 ;  /* 0x0000000e000e7309 */ /* 0x000ee20000000000 */
[----:B--2---:R-:W3:Y:S02]  /*4020*/  SHFL.IDX PT, R5, R11, R12, 0x1f ;  /* 0x00001f0c0b057589 */ /* 0x004ee400000e0000 */
[----:B---3--:R-:W-:-:S07]  /*4030*/  IMAD.IADD R5, R5, 0x1, R14 ;  /* 0x0000000105057824 */ /* 0x008fce00078e020e */
.L_x_310:
[----:B------:R-:W-:Y:S05]  /*4040*/  BSYNC B1 ;  /* 0x0000000000017941 */ /* 0x000fea0003800000 */
.L_x_307:
[----:B------:R-:W-:-:S13]  /*4050*/  ISETP.GT.U32.AND P2, PT, R5, 0x13f, PT ;  /* 0x0000013f0500780c */ /* 0x000fda0003f44070 */
[----:B------:R-:W-:Y:S05]  /*4060*/  @P2 BRA `(.L_x_312) ;  /* 0xfffffff800fc2947 */ /* 0x000fea000383ffff */
.L_x_306:
[----:B------:R-:W-:Y:S05]  /*4070*/  BSYNC B0 ;  /* 0x0000000000007941 */ /* 0x000fea0003800000 */
.L_x_305:
        /* <DEDUP_REMOVED lines=10> */
[----:B------:R-:W-:Y:S01]  /*4120*/  VIMNMX.U32 R0, PT, PT, R16, 0x1, !PT ;  /* 0x0000000110007848 */ /* 0x000fe20007fe0000 */
[----:B------:R-:W-:Y:S01]  /*4130*/  BSSY.RELIABLE B0, `(.L_x_318) ;  /* 0x00000ac000007945 */ /* 0x000fe20003800100 */
[----:B------:R-:W-:Y:S02]  /*4140*/  HFMA2 R5, -RZ, RZ, 0, 0 ;  /* 0x00000000ff057431 */ /* 0x000fe400000001ff */
[----:B------:R-:W-:-:S04]  /*4150*/  LOP3.LUT R0, R0, 0xfffffffc, RZ, 0xc0, !PT ;  /* 0xfffffffc00007812 */ /* 0x000fc800078ec0ff */
[----:B------:R-:W-:-:S13]  /*4160*/  ISETP.GT.AND P0, PT, R0, RZ, PT ;  /* 0x000000ff0000720c */ /* 0x000fda0003f04270 */
        /* <DEDUP_REMOVED lines=9> */
.L_x_323:
[----:B--2---:R-:W2:Y:S01]  /*4200*/  LDG.E R13, desc[UR36][R6.64+0x1c] ;  /* 0x00001c24060d7981 */ /* 0x004ea2000c1e1900 */
[----:B------:R-:W-:-:S05]  /*4210*/  LEA R8, R5, R24, 0x2 ;  /* 0x0000001805087211 */ /* 0x000fca00078e10ff */
[----:B------:R-:W3:Y:S04]  /*4220*/  LDL.64 R14, [R8] ;  /* 0x00000000080e7983 */ /* 0x000ee80000100a00 */
[----:B------:R-:W4:Y:S01]  /*4230*/  LDL.64 R8, [R8+0x8] ;  /* 0x0000080008087983 */ /* 0x000f220000100a00 */
[C---:B--2---:R-:W-:Y:S02]  /*4240*/  VIADD R29, R13.reuse, 0x1 ;  /* 0x000000010d1d7836 */ /* 0x044fe40000000000 */
[----:B------:R-:W-:-:S03]  /*4250*/  IMAD.WIDE.U32 R12, R13, 0x4, R6 ;  /* 0x000000040d0c7825 */ /* 0x000fc600078e0006 */
[----:B------:R-:W-:Y:S04]  /*4260*/  STG.E desc[UR36][R6.64+0x1c], R29 ;  /* 0x00001c1d06007986 */ /* 0x000fe8000c101924 */
[----:B---3--:R2:W-:Y:S04]  /*4270*/  STG.E desc[UR36][R12.64], R14 ;  /* 0x0000000e0c007986 */ /* 0x0085e8000c101924 */
[----:B------:R-:W0:Y:S02]  /*4280*/  LDG.E R21, desc[UR36][R6.64+0x1c] ;  /* 0x00001c2406157981 */ /* 0x000e24000c1e1900 */
[----:B0-----:R-:W-:-:S02]  /*4290*/  VIADD R31, R21, 0x1 ;  /* 0x00000001151f7836 */ /* 0x001fc40000000000 */
        /* <DEDUP_REMOVED lines=75> */
[----:B------:R-:W3:Y:S02]  /*4750*/  LDG.E R13, desc[UR36][R6.64+0x1c] ;  /* 0x00001c24060d7981 */ /* 0x000ee4000c1e1900 */
[C---:B---3--:R-:W-:Y:S01]  /*4760*/  IADD3 R29, PT, PT, R13.reuse, 0x1, RZ ;  /* 0x000000010d1d7810 */ /* 0x048fe20007ffe0ff */
[----:B------:R-:W-:-:S04]  /*4770*/  IMAD.WIDE.U32 R12, R13, 0x4, R6 ;  /* 0x000000040d0c7825 */ /* 0x000fc800078e0006 */
[----:B------:R2:W-:Y:S04]  /*4780*/  STG.E desc[UR36][R6.64+0x1c], R29 ;  /* 0x00001c1d06007986 */ /* 0x0005e8000c101924 */
[----:B----4-:R2:W-:Y:S04]  /*4790*/  STG.E desc[UR36][R12.64], R8 ;  /* 0x000000080c007986 */ /* 0x0105e8000c101924 */
[----:B0-----:R-:W3:Y:S01]  /*47a0*/  LDG.E R11, desc[UR36][R6.64+0x1c] ;  /* 0x00001c24060b7981 */ /* 0x001ee2000c1e1900 */
[----:B------:R-:W-:-:S05]  /*47b0*/  VIADD R5, R5, 0x10 ;  /* 0x0000001005057836 */ /* 0x000fca0000000000 */
[----:B------:R-:W-:Y:S01]  /*47c0*/  ISETP.GE.AND P1, PT, R5, R2, PT ;  /* 0x000000020500720c */ /* 0x000fe20003f26270 */
[C---:B---3--:R-:W-:Y:S02]  /*47d0*/  VIADD R33, R11.reuse, 0x1 ;  /* 0x000000010b217836 */ /* 0x048fe40000000000 */
[----:B------:R-:W-:-:S03]  /*47e0*/  IMAD.WIDE.U32 R10, R11, 0x4, R6 ;  /* 0x000000040b0a7825 */ /* 0x000fc600078e0006 */
[----:B------:R2:W-:Y:S04]  /*47f0*/  STG.E desc[UR36][R6.64+0x1c], R33 ;  /* 0x00001c2106007986 */ /* 0x0005e8000c101924 */
[----:B------:R2:W-:Y:S03]  /*4800*/  STG.E desc[UR36][R10.64], R9 ;  /* 0x000000090a007986 */ /* 0x0005e6000c101924 */
[----:B------:R-:W-:Y:S05]  /*4810*/  @!P1 BRA `(.L_x_323) ;  /* 0xfffffff800789947 */ /* 0x000fea000383ffff */
[----:B------:R-:W-:Y:S05]  /*4820*/  BSYNC.RECONVERGENT B4 ;  /* 0x0000000000047941 */ /* 0x000fea0003800200 */
.L_x_322:
[----:B--2---:R-:W-:-:S07]  /*4830*/  MOV R9, R0 ;  /* 0x0000000000097202 */ /* 0x004fce0000000f00 */
.L_x_321:
[----:B------:R-:W-:Y:S05]  /*4840*/  BSYNC.RECONVERGENT B3 ;  /* 0x0000000000037941 */ /* 0x000fea0003800200 */
.L_x_320:
[----:B------:R-:W-:Y:S01]  /*4850*/  IMAD.IADD R2, R0, 0x1, -R5 ;  /* 0x0000000100027824 */ /* 0x000fe200078e0a05 */
        /* <DEDUP_REMOVED lines=38> */
[----:B------:R-:W-:Y:S04]  /*4ac0*/  STG.E desc[UR36][R6.64+0x1c], R35 ;  /* 0x00001c2306007986 */ /* 0x000fe8000c101924 */
[----:B------:R2:W-:Y:S04]  /*4ad0*/  STG.E desc[UR36][R20.64], R9 ;  /* 0x0000000914007986 */ /* 0x0005e8000c101924 */
[----:B------:R-:W3:Y:S02]  /*4ae0*/  LDG.E R13, desc[UR36][R6.64+0x1c] ;  /* 0x00001c24060d7981 */ /* 0x000ee4000c1e1900 */
[----:B---3--:R-:W-:-:S02]  /*4af0*/  VIADD R29, R13, 0x1 ;  /* 0x000000010d1d7836 */ /* 0x008fc40000000000 */
[----:B------:R-:W-:-:S03]  /*4b00*/  IMAD.WIDE.U32 R12, R13, 0x4, R6 ;  /* 0x000000040d0c7825 */ /* 0x000fc600078e0006 */
[----:B------:R3:W-:Y:S04]  /*4b10*/  STG.E desc[UR36][R6.64+0x1c], R29 ;  /* 0x00001c1d06007986 */ /* 0x0007e8000c101924 */
[----:B----4-:R3:W-:Y:S04]  /*4b20*/  STG.E desc[UR36][R12.64], R10 ;  /* 0x0000000a0c007986 */ /* 0x0107e8000c101924 */
[----:B0-----:R-:W4:Y:S01]  /*4b30*/  LDG.E R15, desc[UR36][R6.64+0x1c] ;  /* 0x00001c24060f7981 */ /* 0x001f22000c1e1900 */
[----:B------:R-:W-:Y:S01]  /*4b40*/  PLOP3.LUT P0, PT, PT, PT, PT, 0x8, 0x80 ;  /* 0x000000000080781c */ /* 0x000fe20003f0e170 */
[----:B--2---:R-:W-:-:S02]  /*4b50*/  IMAD.MOV.U32 R9, RZ, RZ, R0 ;  /* 0x000000ffff097224 */ /* 0x004fc400078e0000 */
[----:B------:R-:W-:Y:S01]  /*4b60*/  VIADD R5, R5, 0x8 ;  /* 0x0000000805057836 */ /* 0x000fe20000000000 */
[C---:B----4-:R-:W-:Y:S01]  /*4b70*/  IADD3 R33, PT, PT, R15.reuse, 0x1, RZ ;  /* 0x000000010f217810 */ /* 0x050fe20007ffe0ff */
[----:B------:R-:W-:-:S04]  /*4b80*/  IMAD.WIDE.U32 R14, R15, 0x4, R6 ;  /* 0x000000040f0e7825 */ /* 0x000fc800078e0006 */
[----:B------:R3:W-:Y:S04]  /*4b90*/  STG.E desc[UR36][R6.64+0x1c], R33 ;  /* 0x00001c2106007986 */ /* 0x0007e8000c101924 */
[----:B------:R3:W-:Y:S02]  /*4ba0*/  STG.E desc[UR36][R14.64], R11 ;  /* 0x0000000b0e007986 */ /* 0x0007e4000c101924 */
.L_x_325:
[----:B------:R-:W-:Y:S05]  /*4bb0*/  BSYNC.RECONVERGENT B3 ;  /* 0x0000000000037941 */ /* 0x000fea0003800200 */
.L_x_324:
[----:B------:R-:W-:-:S13]  /*4bc0*/  ISETP.NE.OR P0, PT, R5, R0, P0 ;  /* 0x000000000500720c */ /* 0x000fda0000705670 */
[----:B------:R-:W-:Y:S05]  /*4bd0*/  @!P0 BREAK.RELIABLE B0 ;  /* 0x0000000000008942 */ /* 0x000fea0003800100 */
[----:B------:R-:W-:Y:S05]  /*4be0*/  @!P0 BRA `(.L_x_317) ;  /* 0x0000000000788947 */ /* 0x000fea0003800000 */
.L_x_319:
[----:B------:R-:W-:Y:S05]  /*4bf0*/  BSYNC.RELIABLE B0 ;  /* 0x0000000000007941 */ /* 0x000fea0003800100 */
.L_x_318:
[----:B------:R-:W-:Y:S01]  /*4c00*/  BSSY.RECONVERGENT B0, `(.L_x_326) ;  /* 0x000001b000007945 */ /* 0x000fe20003800200 */
.L_x_327:
[----:B0--3--:R-:W2:Y:S01]  /*4c10*/  LDG.E R13, desc[UR36][R6.64+0x1c] ;  /* 0x00001c24060d7981 */ /* 0x009ea2000c1e1900 */
        /* <DEDUP_REMOVED lines=26> */
.L_x_326:
[----:B0-----:R-:W-:-:S07]  /*4dc0*/  MOV R9, R0 ;  /* 0x0000000000097202 */ /* 0x001fce0000000f00 */
.L_x_317:
[----:B------:R-:W-:Y:S05]  /*4dd0*/  BSYNC.RECONVERGENT B1 ;  /* 0x0000000000017941 */ /* 0x000fea0003800200 */
.L_x_316:
[----:B------:R-:W-:-:S04]  /*4de0*/  VIMNMX.U32 R0, PT, PT, R16, 0x1, !PT ;  /* 0x0000000110007848 */ /* 0x000fc80007fe0000 */
[----:B------:R-:W-:-:S04]  /*4df0*/  LOP3.LUT R2, R0, 0x3, RZ, 0xc0, !PT ;  /* 0x0000000300027812 */ /* 0x000fc800078ec0ff */
[----:B------:R-:W-:-:S13]  /*4e00*/  ISETP.NE.AND P0, PT, R2, RZ, PT ;  /* 0x000000ff0200720c */ /* 0x000fda0003f05270 */
[----:B------:R-:W-:Y:S05]  /*4e10*/  @!P0 BRA `(.L_x_315) ;  /* 0x0000000000548947 */ /* 0x000fea0003800000 */
[----:B---3--:R-:W2:Y:S01]  /*4e20*/  LDG.E R11, desc[UR36][R6.64+0x1c] ;  /* 0x00001c24060b7981 */ /* 0x008ea2000c1e1900 */
        /* <DEDUP_REMOVED lines=8> */
[----:B--2---:R-:W2:Y:S01]  /*4eb0*/  LDG.E R11, desc[UR36][R6.64+0x1c] ;  /* 0x00001c24060b7981 */ /* 0x004ea2000c1e1900 */
[----:B------:R-:W-:-:S13]  /*4ec0*/  ISETP.NE.AND P0, PT, R2, 0x2, PT ;  /* 0x000000020200780c */ /* 0x000fda0003f05270 */
[----:B------:R-:W3:Y:S01]  /*4ed0*/  @P0 LDL R15, [R0+0x8] ;  /* 0x00000800000f0983 */ /* 0x000ee20000100800 */
[C---:B--2---:R-:W-:Y:S01]  /*4ee0*/  IADD3 R5, PT, PT, R11.reuse, 0x1, RZ ;  /* 0x000000010b057810 */ /* 0x044fe20007ffe0ff */
[----:B------:R-:W-:-:S04]  /*4ef0*/  IMAD.WIDE.U32 R10, R11, 0x4, R6 ;  /* 0x000000040b0a7825 */ /* 0x000fc800078e0006 */
[----:B------:R4:W-:Y:S04]  /*4f00*/  STG.E desc[UR36][R6.64+0x1c], R5 ;  /* 0x00001c0506007986 */ /* 0x0009e8000c101924 */
[----:B------:R4:W-:Y:S04]  /*4f10*/  STG.E desc[UR36][R10.64], R9 ;  /* 0x000000090a007986 */ /* 0x0009e8000c101924 */
[----:B------:R-:W2:Y:S02]  /*4f20*/  @P0 LDG.E R13, desc[UR36][R6.64+0x1c] ;  /* 0x00001c24060d0981 */ /* 0x000ea4000c1e1900 */
[----:B--2---:R-:W-:-:S02]  /*4f30*/  @P0 VIADD R21, R13, 0x1 ;  /* 0x000000010d150836 */ /* 0x004fc40000000000 */
[----:B------:R-:W-:-:S03]  /*4f40*/  @P0 IMAD.WIDE.U32 R12, R13, 0x4, R6 ;  /* 0x000000040d0c0825 */ /* 0x000fc600078e0006 */
[----:B------:R4:W-:Y:S04]  /*4f50*/  @P0 STG.E desc[UR36][R6.64+0x1c], R21 ;  /* 0x00001c1506000986 */ /* 0x0009e8000c101924 */
[----:B---3--:R4:W-:Y:S02]  /*4f60*/  @P0 STG.E desc[UR36][R12.64], R15 ;  /* 0x0000000f0c000986 */ /* 0x0089e4000c101924 */
.L_x_315:
[----:B------:R-:W-:Y:S05]  /*4f70*/  BSYNC.RECONVERGENT B2 ;  /* 0x0000000000027941 */ /* 0x000fea0003800200 */
.L_x_314:
[----:B--2-4-:R-:W2:Y:S01]  /*4f80*/  LDG.E R5, desc[UR36][R6.64+0x1c] ;  /* 0x00001c2406057981 */ /* 0x014ea2000c1e1900 */
[----:B------:R-:W-:Y:S01]  /*4f90*/  VOTEU.ANY UR4, UPT, PT ;  /* 0x0000000000047886 */ /* 0x000fe200038e0100 */
[----:B------:R-:W4:Y:S01]  /*4fa0*/  LDC.64 R8, c[0x0][0x3e8] ;  /* 0x0000fa00ff087b82 */ /* 0x000f220000000a00 */
[----:B---3--:R-:W3:Y:S08]  /*4fb0*/  FLO.U32 R10, UR4 ;  /* 0x00000004000a7d00 */ /* 0x008ef000080e0000 */
[----:B------:R-:W4:Y:S01]  /*4fc0*/  POPC R13, UR4 ;  /* 0x00000004000d7d09 */ /* 0x000f220008000000 */
[----:B---3--:R-:W-:Y:S01]  /*4fd0*/  ISETP.EQ.U32.AND P0, PT, R10, R3, PT ;  /* 0x000000030a00720c */ /* 0x008fe20003f02070 */
[----:B--2---:R-:W-:-:S02]  /*4fe0*/  VIADD R11, R5, 0x1 ;  /* 0x00000001050b7836 */ /* 0x004fc40000000000 */
[----:B------:R-:W-:-:S03]  /*4ff0*/  IMAD.WIDE.U32 R2, R5, 0x4, R6 ;  /* 0x0000000405027825 */ /* 0x000fc600078e0006 */
[----:B------:R-:W-:Y:S04]  /*5000*/  STG.E desc[UR36][R6.64+0x1c], R11 ;  /* 0x00001c0b06007986 */ /* 0x000fe8000c101924 */
[----:B------:R-:W-:Y:S04]  /*5010*/  STG.E desc[UR36][R2.64], R17 ;  /* 0x0000001102007986 */ /* 0x000fe8000c101924 */
[----:B----4-:R-:W2:Y:S01]  /*5020*/  @P0 ATOMG.E.ADD.STRONG.GPU PT, R9, desc[UR36][R8.64], R13 ;  /* 0x8000000d080909a8 */ /* 0x010ea200081ef124 */
        /* <DEDUP_REMOVED lines=10> */
.L_x_313:
        /* <DEDUP_REMOVED lines=21> */
.L_x_337:
        /* <DEDUP_REMOVED lines=99> */
.L_x_336:
[----:B------:R-:W-:-:S07]  /*5850*/  MOV R5, R2 ;  /* 0x0000000200057202 */ /* 0x000fce0000000f00 */
.L_x_335:
[----:B------:R-:W-:Y:S05]  /*5860*/  BSYNC.RECONVERGENT B3 ;  /* 0x0000000000037941 */ /* 0x000fea0003800200 */
.L_x_334:
        /* <DEDUP_REMOVED lines=54> */
.L_x_339:
[----:B------:R-:W-:Y:S05]  /*5bd0*/  BSYNC.RECONVERGENT B3 ;  /* 0x0000000000037941 */ /* 0x000fea0003800200 */
.L_x_338:
[----:B------:R-:W-:-:S13]  /*5be0*/  ISETP.NE.OR P0, PT, R15, R2, P0 ;  /* 0x000000020f00720c */ /* 0x000fda0000705670 */
[----:B------:R-:W-:Y:S05]  /*5bf0*/  @!P0 BREAK.RELIABLE B0 ;  /* 0x0000000000008942 */ /* 0x000fea0003800100 */
[----:B------:R-:W-:Y:S05]  /*5c00*/  @!P0 BRA `(.L_x_331) ;  /* 0x0000000000788947 */ /* 0x000fea0003800000 */
.L_x_333:
[----:B------:R-:W-:Y:S05]  /*5c10*/  BSYNC.RELIABLE B0 ;  /* 0x0000000000007941 */ /* 0x000fea0003800100 */
.L_x_332:
[----:B------:R-:W-:Y:S01]  /*5c20*/  BSSY.RECONVERGENT B0, `(.L_x_340) ;  /* 0x000001b000007945 */ /* 0x000fe20003800200 */
.L_x_341:
        /* <DEDUP_REMOVED lines=27> */
.L_x_340:
[----:B---3--:R-:W-:-:S07]  /*5de0*/  MOV R5, R2 ;  /* 0x0000000200057202 */ /* 0x008fce0000000f00 */
.L_x_331:
[----:B------:R-:W-:Y:S05]  /*5df0*/  BSYNC.RECONVERGENT B1 ;  /* 0x0000000000017941 */ /* 0x000fea0003800200 */
.L_x_330:
        /* <DEDUP_REMOVED lines=23> */
.L_x_329:
[----:B------:R-:W-:Y:S05]  /*5f70*/  BSYNC.RECONVERGENT B2 ;  /* 0x0000000000027941 */ /* 0x000fea0003800200 */
.L_x_328:
        /* <DEDUP_REMOVED lines=16> */
[----:B------:R-:W2:Y:S01]  /*6080*/  @P0 LDC.64 R4, c[0x0][0x3d8] ;  /* 0x0000f600ff040b82 */ /* 0x000ea20000000a00 */
[----:B------:R-:W-:-:S05]  /*6090*/  @P0 IMAD.MOV.U32 R15, RZ, RZ, 0x1 ;  /* 0x00000001ff0f0424 */ /* 0x000fca00078e00ff */
[----:B--2---:R2:W-:Y:S02]  /*60a0*/  @P0 STG.E.STRONG.SYS desc[UR36][R4.64], R15 ;  /* 0x0000000f04000986 */ /* 0x0045e4000c115924 */
.L_x_244:
[----:B------:R-:W-:Y:S05]  /*60b0*/  BSYNC B9 ;  /* 0x0000000000097941 */ /* 0x000fea0003800000 */
.L_x_243:
[----:B------:R-:W-:-:S13]  /*60c0*/  ISETP.NE.AND P0, PT, R27, RZ, PT ;  /* 0x000000ff1b00720c */ /* 0x000fda0003f05270 */
[----:B------:R-:W-:Y:S05]  /*60d0*/  @P0 BRA `(.L_x_342) ;  /* 0xffffffa800280947 */ /* 0x000fea000383ffff */
.L_x_242:
[----:B------:R-:W-:Y:S05]  /*60e0*/  BSYNC B10 ;  /* 0x00000000000a7941 */ /* 0x000fea0003800000 */
.L_x_241:
[----:B------:R-:W-:-:S13]  /*60f0*/  ISETP.NE.AND P0, PT, R22, 0x6, PT ;  /* 0x000000061600780c */ /* 0x000fda0003f05270 */
[----:B------:R-:W-:Y:S05]  /*6100*/  @!P0 EXIT ;  /* 0x000000000000894d */ /* 0x000fea0003800000 */
[----:B------:R-:W-:Y:S05]  /*6110*/  BRA `(.L_x_343) ;  /* 0xffffffa000047947 */ /* 0x000fea000383ffff */
.L_x_234:
[----:B------:R-:W0:Y:S08]  /*6120*/  LDC.64 R26, c[0x0][0x398] ;  /* 0x0000e600ff1a7b82 */ /* 0x000e300000000a00 */
[----:B------:R-:W1:Y:S01]  /*6130*/  LDC.64 R30, c[0x0][0x380] ;  /* 0x0000e000ff1e7b82 */ /* 0x000e620000000a00 */
[----:B0-----:R-:W-:-:S05]  /*6140*/  IMAD.WIDE R26, R23, 0x8, R26 ;  /* 0x00000008171a7825 */ /* 0x001fca00078e021a */
[----:B------:R-:W1:Y:S04]  /*6150*/  LDG.E R3, desc[UR36][R26.64] ;  /* 0x000000241a037981 */ /* 0x000e68000c1e1900 */
[----:B------:R-:W2:Y:S01]  /*6160*/  LDG.E R27, desc[UR36][R26.64+0x4] ;  /* 0x000004241a1b7981 */ /* 0x000ea2000c1e1900 */
[----:B-1----:R-:W-:-:S05]  /*6170*/  IMAD.WIDE R30, R3, 0x1c, R30 ;  /* 0x0000001c031e7825 */ /* 0x002fca00078e021e */
[----:B------:R-:W3:Y:S04]  /*6180*/  LDG.E.U8 R0, desc[UR36][R30.64] ;  /* 0x000000241e007981 */ /* 0x000ee8000c1e1100 */
[----:B------:R-:W4:Y:S04]  /*6190*/  LDG.E.U8 R4, desc[UR36][R30.64+0x2] ;  /* 0x000002241e047981 */ /* 0x000f28000c1e1100 */
[----:B------:R-:W5:Y:S04]  /*61a0*/  LDG.E.U8 R6, desc[UR36][R30.64+0x3] ;  /* 0x000003241e067981 */ /* 0x000f68000c1e1100 */
[----:B------:R-:W2:Y:S04]  /*61b0*/  LDG.E.U8 R8, desc[UR36][R30.64+0x4] ;  /* 0x000004241e087981 */ /* 0x000ea8000c1e1100 */
        /* <DEDUP_REMOVED lines=18> */
[----:B---3--:R-:W-:Y:S04]  /*62e0*/  STL.U8 [R1+0x8], R0 ;  /* 0x0000080001007387 */ /* 0x008fe80000100000 */
[----:B----4-:R0:W-:Y:S04]  /*62f0*/  STL.U8 [R1+0xa], R4 ;  /* 0x00000a0401007387 */ /* 0x0101e80000100000 */
[----:B-----5:R1:W-:Y:S04]  /*6300*/  STL.U8 [R1+0xb], R6 ;  /* 0x00000b0601007387 */ /* 0x0203e80000100000 */
[----:B--2---:R2:W-:Y:S04]  /*6310*/  STL.U8 [R1+0xc], R8 ;  /* 0x00000c0801007387 */ /* 0x0045e80000100000 */
[----:B------:R3:W-:Y:S04]  /*6320*/  STL.U8 [R1+0xd], R10 ;  /* 0x00000d0a01007387 */ /* 0x0007e80000100000 */
[----:B------:R4:W-:Y:S04]  /*6330*/  STL.U8 [R1+0xe], R12 ;  /* 0x00000e0c01007387 */ /* 0x0009e80000100000 */
[----:B0-----:R-:W5:Y:S04]  /*6340*/  LDG.E.U8 R4, desc[UR36][R30.64+0xe] ;  /* 0x00000e241e047981 */ /* 0x001f68000c1e1100 */
[----:B-1----:R-:W5:Y:S04]  /*6350*/  LDG.E.U8 R6, desc[UR36][R30.64+0x11] ;  /* 0x000011241e067981 */ /* 0x002f68000c1e1100 */
[----:B--2---:R-:W2:Y:S04]  /*6360*/  LDG.E.U8 R8, desc[UR36][R30.64+0x12] ;  /* 0x000012241e087981 */ /* 0x004ea8000c1e1100 */
[----:B---3--:R-:W3:Y:S04]  /*6370*/  LDG.E.U8 R10, desc[UR36][R30.64+0x13] ;  /* 0x000013241e0a7981 */ /* 0x008ee8000c1e1100 */
[----:B----4-:R-:W4:Y:S04]  /*6380*/  LDG.E.U8 R12, desc[UR36][R30.64+0x14] ;  /* 0x000014241e0c7981 */ /* 0x010f28000c1e1100 */
[----:B------:R-:W4:Y:S04]  /*6390*/  LDG.E.U8 R0, desc[UR36][R30.64+0x1b] ;  /* 0x00001b241e007981 */ /* 0x000f28000c1e1100 */
        /* <DEDUP_REMOVED lines=18> */
[----:B0-----:R-:W4:Y:S04]  /*64c0*/  LDG.E R17, desc[UR36][R2.64+0x15cc8] ;  /* 0x015cc82402117981 */ /* 0x001f28000c1e1900 */
[----:B-----5:R1:W-:Y:S04]  /*64d0*/  STL.U8 [R1+0x16], R4 ;  /* 0x0000160401007387 */ /* 0x0203e80000100000 */
[----:B------:R1:W-:Y:S04]  /*64e0*/  STL.U8 [R1+0x19], R6 ;  /* 0x0000190601007387 */ /* 0x0003e80000100000 */
[----:B--2---:R1:W-:Y:S04]  /*64f0*/  STL.U8 [R1+0x1a], R8 ;  /* 0x00001a0801007387 */ /* 0x0043e80000100000 */
[----:B---3--:R1:W-:Y:S04]  /*6500*/  STL.U8 [R1+0x1b], R10 ;  /* 0x00001b0a01007387 */ /* 0x0083e80000100000 */
[----:B----4-:R1:W-:Y:S04]  /*6510*/  STL.U8 [R1+0x1c], R12 ;  /* 0x00001c0c01007387 */ /* 0x0103e80000100000 */
[----:B------:R1:W-:Y:S04]  /*6520*/  STL.U8 [R1+0x23], R0 ;  /* 0x0000230001007387 */ /* 0x0003e80000100000 */
[----:B------:R-:W2:Y:S01]  /*6530*/  LDL R16, [R16] ;  /* 0x0000000010107983 */ /* 0x000ea20000100800 */
[----:B------:R-:W-:Y:S01]  /*6540*/  BSSY.RECONVERGENT B6, `(.L_x_344) ;  /* 0x0000020000067945 */ /* 0x000fe20003800200 */
[----:B--2---:R-:W-:-:S02]  /*6550*/  ISETP.GT.AND P1, PT, R16, -0x1, PT ;  /* 0xffffffff1000780c */ /* 0x004fc40003f24270 */
[----:B------:R-:W-:-:S13]  /*6560*/  ISETP.GE.AND P0, PT, R16, R17, PT ;  /* 0x000000111000720c */ /* 0x000fda0003f06270 */
[----:B-1----:R-:W-:Y:S05]  /*6570*/  @!P0 BRA P1, `(.L_x_345) ;  /* 0x0000000000708947 */ /* 0x002fea0000800000 */
[----:B------:R-:W-:Y:S01]  /*6580*/  MOV R0, 0x0 ;  /* 0x0000000000007802 */ /* 0x000fe20000000f00 */
[----:B------:R0:W-:Y:S01]  /*6590*/  STL.64 [R1], R16 ;  /* 0x0000001001007387 */ /* 0x0001e20000100a00 */
[----:B------:R-:W1:Y:S01]  /*65a0*/  LDCU.64 UR4, c[0x4][0x40] ;  /* 0x01000800ff0477ac */ /* 0x000e620008000a00 */
[----:B------:R-:W-:Y:S01]  /*65b0*/  IMAD.MOV.U32 R6, RZ, RZ, R18 ;  /* 0x000000ffff067224 */ /* 0x000fe200078e0012 */
[----:B------:R0:W2:Y:S01]  /*65c0*/  LDC.64 R2, c[0x4][R0] ;  /* 0x0100000000027b82 */ /* 0x0000a20000000a00 */
[----:B------:R-:W-:Y:S02]  /*65d0*/  MOV R7, R19 ;  /* 0x0000001300077202 */ /* 0x000fe40000000f00 */
[----:B-1----:R-:W-:Y:S01]  /*65e0*/  MOV R4, UR4 ;  /* 0x0000000400047c02 */ /* 0x002fe20008000f00 */
[----:B0-----:R-:W-:-:S07]  /*65f0*/  IMAD.U32 R5, RZ, RZ, UR5 ;  /* 0x00000005ff057e24 */ /* 0x001fce000f8e00ff */
[----:B------:R-:W-:-:S07]  /*6600*/  LEPC R20, `(.L_x_346) ;  /* 0x000000001014794e */ /* 0x000fce0000000000 */
[----:B--2---:R-:W-:Y:S05]  /*6610*/  CALL.ABS.NOINC R2 ;  /* 0x0000000002007343 */ /* 0x004fea0003c00000 */
.L_x_346:
[----:B------:R-:W-:Y:S01]  /*6620*/  MOV R0, 0x8 ;  /* 0x0000000800007802 */ /* 0x000fe20000000f00 */
[----:B------:R-:W0:Y:S01]  /*6630*/  LDCU.64 UR4, c[0x4][0x48] ;  /* 0x01000900ff0477ac */ /* 0x000e220008000a00 */
[----:B------:R-:W-:Y:S02]  /*6640*/  HFMA2 R13, -RZ, RZ, 0, 0 ;  /* 0x00000000ff0d7431 */ /* 0x000fe400000001ff */
[----:B------:R-:W-:Y:S01]  /*6650*/  IMAD.MOV.U32 R8, RZ, RZ, 0xbe ;  /* 0x000000beff087424 */ /* 0x000fe200078e00ff */
[----:B------:R1:W2:Y:S01]  /*6660*/  LDC.64 R2, c[0x4][R0] ;  /* 0x0100000000027b82 */ /* 0x0002a20000000a00 */
[----:B------:R-:W3:Y:S01]  /*6670*/  LDCU.64 UR6, c[0x4][0x38] ;  /* 0x01000700ff0677ac */ /* 0x000ee20008000a00 */
[----:B------:R-:W-:Y:S01]  /*6680*/  IMAD.MOV.U32 R12, RZ, RZ, 0x1 ;  /* 0x00000001ff0c7424 */ /* 0x000fe200078e00ff */
[----:B------:R-:W4:Y:S01]  /*6690*/  LDCU.64 UR8, c[0x4][0x10] ;  /* 0x01000200ff0877ac */ /* 0x000f220008000a00 */
[----:B0-----:R-:W-:Y:S02]  /*66a0*/  IMAD.U32 R4, RZ, RZ, UR4 ;  /* 0x00000004ff047e24 */ /* 0x001fe4000f8e00ff */
[----:B------:R-:W-:Y:S01]  /*66b0*/  IMAD.U32 R5, RZ, RZ, UR5 ;  /* 0x00000005ff057e24 */ /* 0x000fe2000f8e00ff */
[----:B---3--:R-:W-:Y:S01]  /*66c0*/  MOV R6, UR6 ;  /* 0x0000000600067c02 */ /* 0x008fe20008000f00 */
[----:B------:R-:W-:-:S02]  /*66d0*/  IMAD.U32 R7, RZ, RZ, UR7 ;  /* 0x00000007ff077e24 */ /* 0x000fc4000f8e00ff */
[----:B----4-:R-:W-:Y:S01]  /*66e0*/  IMAD.U32 R10, RZ, RZ, UR8 ;  /* 0x00000008ff0a7e24 */ /* 0x010fe2000f8e00ff */
[----:B-1----:R-:W-:-:S07]  /*66f0*/  MOV R11, UR9 ;  /* 0x00000009000b7c02 */ /* 0x002fce0008000f00 */
[----:B------:R-:W-:-:S07]  /*6700*/  LEPC R20, `(.L_x_347) ;  /* 0x000000001014794e */ /* 0x000fce0000000000 */
[----:B--2---:R-:W-:Y:S05]  /*6710*/  CALL.ABS.NOINC R2 ;  /* 0x0000000002007343 */ /* 0x004fea0003c00000 */
.L_x_347:
[----:B------:R-:W0:Y:S02]  /*6720*/  LDC.64 R2, c[0x0][0x390] ;  /* 0x0000e400ff027b82 */ /* 0x000e240000000a00 */
[----:B0-----:R0:W5:Y:S02]  /*6730*/  LDG.E R17, desc[UR36][R2.64+0x15cc8] ;  /* 0x015cc82402117981 */ /* 0x001164000c1e1900 */
.L_x_345:
[----:B------:R-:W-:Y:S05]  /*6740*/  BSYNC.RECONVERGENT B6 ;  /* 0x0000000000067941 */ /* 0x000fea0003800200 */
.L_x_344:
[----:B------:R-:W1:Y:S02]  /*6750*/  LDC.64 R26, c[0x0][0x390] ;  /* 0x0000e400ff1a7b82 */ /* 0x000e640000000a00 */
[----:B-1----:R-:W-:-:S05]  /*6760*/  IMAD.WIDE R26, R16, 0x10, R26 ;  /* 0x00000010101a7825 */ /* 0x002fca00078e021a */
[----:B------:R1:W5:Y:S02]  /*6770*/  LDG.E R25, desc[UR36][R26.64+0x8] ;  /* 0x000008241a197981 */ /* 0x000364000c1e1900 */
[C---:B-----5:R-:W-:Y:S01]  /*6780*/  ISETP.GE.AND P0, PT, R16.reuse, R17, PT ;  /* 0x000000111000720c */ /* 0x060fe20003f06270 */
[----:B------:R-:W-:Y:S01]  /*6790*/  BSSY.RECONVERGENT B6, `(.L_x_348) ;  /* 0x0000013000067945 */ /* 0x000fe20003800200 */
[----:B------:R-:W-:-:S13]  /*67a0*/  ISETP.GT.AND P1, PT, R16, -0x1, PT ;  /* 0xffffffff1000780c */ /* 0x000fda0003f24270 */
[----:B-1----:R-:W-:Y:S05]  /*67b0*/  @!P0 BRA P1, `(.L_x_349) ;  /* 0x0000000000408947 */ /* 0x002fea0000800000 */
[----:B0-----:R-:W-:Y:S01]  /*67c0*/  MOV R2, 0x8 ;  /* 0x0000000800027802 */ /* 0x001fe20000000f00 */
        /* <DEDUP_REMOVED lines=15> */
.L_x_349:
[----:B------:R-:W-:Y:S05]  /*68c0*/  BSYNC.RECONVERGENT B6 ;  /* 0x0000000000067941 */ /* 0x000fea0003800200 */
.L_x_348:
[----:B------:R-:W2:Y:S01]  /*68d0*/  LDG.E R26, desc[UR36][R26.64+0xc] ;  /* 0x00000c241a1a7981 */ /* 0x000ea2000c1e1900 */
[----:B0-----:R-:W0:Y:S01]  /*68e0*/  LDC R3, c[0x0][0x390] ;  /* 0x0000e400ff037b82 */ /* 0x001e220000000800 */
[----:B------:R-:W-:Y:S01]  /*68f0*/  IMAD.MOV.U32 R16, RZ, RZ, 0xcf00 ;  /* 0x0000cf00ff107424 */ /* 0x000fe200078e00ff */
[----:B------:R-:W-:Y:S01]  /*6900*/  BSSY B10, `(.L_x_350) ;  /* 0x00000e60000a7945 */ /* 0x000fe20003800000 */
[----:B------:R-:W-:Y:S02]  /*6910*/  IMAD.MOV.U32 R17, RZ, RZ, 0x0 ;  /* 0x00000000ff117424 */ /* 0x000fe400078e00ff */
[----:B0-----:R-:W-:Y:S01]  /*6920*/  IMAD.WIDE.U32 R16, R3, 0x1, R16 ;  /* 0x0000000103107825 */ /* 0x001fe200078e0010 */
[----:B--2---:R-:W-:-:S13]  /*6930*/  ISETP.GT.AND P0, PT, R25, R26, PT ;  /* 0x0000001a1900720c */ /* 0x004fda0003f04270 */
[----:B------:R-:W-:Y:S05]  /*6940*/  @P0 BRA `(.L_x_351) ;  /* 0x0000000c00840947 */ /* 0x000fea0003800000 */
[----:B------:R0:W5:Y:S04]  /*6950*/  LDL R27, [R1+0x8] ;  /* 0x00000800011b7983 */ /* 0x0001680000100800 */
[----:B------:R0:W5:Y:S02]  /*6960*/  LDL R22, [R1+0x20] ;  /* 0x0000200001167983 */ /* 0x0001640000100800 */
.L_x_376:
[----:B-1-3--:R-:W1:Y:S02]  /*6970*/  LDC.64 R28, c[0x0][0x390] ;  /* 0x0000e400ff1c7b82 */ /* 0x00ae640000000a00 */
[----:B-1----:R-:W-:-:S06]  /*6980*/  IMAD.WIDE R28, R25, 0x4, R28 ;  /* 0x00000004191c7825 */ /* 0x002fcc00078e021c */
[----:B--2---:R1:W2:Y:S01]  /*6990*/  LDG.E R28, desc[UR36][R28.64+0xcf00] ;  /* 0x00cf00241c1c7981 */ /* 0x0042a2000c1e1900 */
[C---:B------:R-:W-:Y:S01]  /*69a0*/  ISETP.NE.AND P1, PT, R25.reuse, R26, PT ;  /* 0x0000001a1900720c */ /* 0x040fe20003f25270 */
[----:B------:R-:W-:Y:S05]  /*69b0*/  YIELD ;  /* 0x0000000000007946 */ /* 0x000fea0003800000 */
[----:B------:R-:W-:Y:S01]  /*69c0*/  BSSY.RECONVERGENT B9, `(.L_x_352) ;  /* 0x00000d7000097945 */ /* 0x000fe20003800200 */
[----:B------:R-:W-:Y:S02]  /*69d0*/  IADD3 R25, PT, PT, R25, 0x1, RZ ;  /* 0x0000000119197810 */ /* 0x000fe40007ffe0ff */
[----:B-1----:R-:W-:-:S02]  /*69e0*/  P2R R29, PR, RZ, 0x2 ;  /* 0x00000002ff1d7803 */ /* 0x002fc40000000000 */
[----:B--2--5:R-:W-:-:S13]  /*69f0*/  ISETP.GT.AND P0, PT, R27, R28, PT ;  /* 0x0000001c1b00720c */ /* 0x024fda0003f04270 */
[----:B------:R-:W-:Y:S05]  /*6a00*/  @P0 BRA `(.L_x_353) ;  /* 0x0000000c00480947 */ /* 0x000fea0003800000 */
[----:B------:R-:W-:-:S13]  /*6a10*/  ISETP.NE.AND P0, PT, R22, RZ, PT ;  /* 0x000000ff1600720c */ /* 0x000fda0003f05270 */
[----:B------:R-:W-:Y:S05]  /*6a20*/  @!P0 BRA `(.L_x_354) ;  /* 0x0000000800d88947 */ /* 0x000fea0003800000 */
[----:B------:R-:W-:Y:S01]  /*6a30*/  BSSY.RELIABLE B8, `(.L_x_355) ;  /* 0x000005d000087945 */ /* 0x000fe20003800100 */
[----:B------:R-:W-:Y:S01]  /*6a40*/  PRMT R30, RZ, 0x7610, R30 ;  /* 0x00007610ff1e7816 */ /* 0x000fe2000000001e */
[----:B------:R-:W-:-:S07]  /*6a50*/  IMAD.MOV.U32 R31, RZ, RZ, RZ ;  /* 0x000000ffff1f7224 */ /* 0x000fce00078e00ff */
.L_x_365:
        /* <DEDUP_REMOVED lines=22> */
.L_x_360:
        /* <DEDUP_REMOVED lines=16> */
.L_x_359:
[----:B------:R-:W-:Y:S05]  /*6cc0*/  BSYNC.RECONVERGENT B6 ;  /* 0x0000000000067941 */ /* 0x000fea0003800200 */
.L_x_358:
[----:B------:R-:W1:Y:S02]  /*6cd0*/  LDC.64 R34, c[0x0][0x390] ;  /* 0x0000e400ff227b82 */ /* 0x000e640000000a00 */
[----:B-1----:R-:W-:-:S05]  /*6ce0*/  IMAD.WIDE R34, R2, 0x10, R34 ;  /* 0x0000001002227825 */ /* 0x002fca00078e0222 */
[----:B------:R1:W5:Y:S02]  /*6cf0*/  LDG.E R33, desc[UR36][R34.64+0x8] ;  /* 0x0000082422217981 */ /* 0x000364000c1e1900 */
.L_x_364:
        /* <DEDUP_REMOVED lines=22> */
.L_x_362:
[----:B------:R-:W-:Y:S05]  /*6e60*/  BSYNC.RECONVERGENT B6 ;  /* 0x0000000000067941 */ /* 0x000fea0003800200 */
.L_x_361:
[----:B------:R-:W2:Y:S02]  /*6e70*/  LDG.E R0, desc[UR36][R34.64+0xc] ;  /* 0x00000c2422007981 */ /* 0x000ea4000c1e1900 */
[----:B--2--5:R-:W-:-:S13]  /*6e80*/  ISETP.GT.AND P0, PT, R33, R0, PT ;  /* 0x000000002100720c */ /* 0x024fda0003f04270 */
[----:B------:R-:W-:Y:S05]  /*6e90*/  @P0 BRA `(.L_x_357) ;  /* 0x0000000000280947 */ /* 0x000fea0003800000 */
[----:B------:R-:W2:Y:S01]  /*6ea0*/  LDCU UR4, c[0x0][0x394] ;  /* 0x00007280ff0477ac */ /* 0x000ea20008000800 */
[----:B------:R-:W-:Y:S02]  /*6eb0*/  IMAD.MOV.U32 R4, RZ, RZ, R16 ;  /* 0x000000ffff047224 */ /* 0x000fe400078e0010 */
[----:B--2---:R-:W-:Y:S02]  /*6ec0*/  VIADD R5, R17, UR4 ;  /* 0x0000000411057c36 */ /* 0x004fe40008000000 */
[----:B------:R-:W-:-:S06]  /*6ed0*/  IMAD.WIDE R4, R33, 0x4, R4 ;  /* 0x0000000421047825 */ /* 0x000fcc00078e0204 */
[----:B------:R-:W2:Y:S01]  /*6ee0*/  LDG.E R5, desc[UR36][R4.64] ;  /* 0x0000002404057981 */ /* 0x000ea2000c1e1900 */
[----:B------:R-:W-:Y:S02]  /*6ef0*/  MOV R0, 0x1 ;  /* 0x0000000100007802 */ /* 0x000fe40000000f00 */
[----:B--2---:R-:W-:-:S13]  /*6f00*/  ISETP.NE.AND P0, PT, R5, R28, PT ;  /* 0x0000001c0500720c */ /* 0x004fda0003f05270 */
[----:B------:R-:W-:Y:S05]  /*6f10*/  @!P0 BRA `(.L_x_363) ;  /* 0x0000000000248947 */ /* 0x000fea0003800000 */
[----:B------:R-:W-:Y:S01]  /*6f20*/  VIADD R33, R33, 0x1 ;  /* 0x0000000121217836 */ /* 0x000fe20000000000 */
[----:B------:R-:W-:Y:S06]  /*6f30*/  BRA `(.L_x_364) ;  /* 0xfffffffc00707947 */ /* 0x000fec000383ffff */
.L_x_357:
[----:B------:R-:W-:Y:S02]  /*6f40*/  LOP3.LUT R0, R30, 0xff, RZ, 0xc0, !PT ;  /* 0x000000ff1e007812 */ /* 0x000fe400078ec0ff */
[----:B-----5:R-:W-:Y:S02]  /*6f50*/  ISETP.GT.AND P0, PT, R2, R28, PT ;  /* 0x0000001c0200720c */ /* 0x020fe40003f04270 */
[----:B------:R-:W-:Y:S02]  /*6f60*/  ISETP.NE.AND P1, PT, R0, RZ, PT ;  /* 0x000000ff0000720c */ /* 0x000fe40003f25270 */
[----:B------:R-:W-:-:S11]  /*6f70*/  PRMT R0, R30, 0x7610, R0 ;  /* 0x000076101e007816 */ /* 0x000fd60000000000 */
[----:B------:R-:W-:Y:S05]  /*6f80*/  @P0 BREAK.RELIABLE P1, B7 ;  /* 0x0000000000070942 */ /* 0x000fea0000800100 */
[----:B------:R-:W-:Y:S05]  /*6f90*/  @P0 BREAK.RELIABLE P1, B8 ;  /* 0x0000000000080942 */ /* 0x000fea0000800100 */
[----:B------:R-:W-:Y:S05]  /*6fa0*/  @P0 BRA P1, `(.L_x_353) ;  /* 0x0000000400e00947 */ /* 0x000fea0000800000 */
.L_x_363:
[----:B------:R-:W-:Y:S05]  /*6fb0*/  BSYNC.RELIABLE B7 ;  /* 0x0000000000077941 */ /* 0x000fea0003800100 */
.L_x_356:
[----:B------:R-:W-:Y:S01]  /*6fc0*/  VIADD R31, R31, 0x1 ;  /* 0x000000011f1f7836 */ /* 0x000fe20000000000 */
[----:B------:R-:W-:-:S04]  /*6fd0*/  PRMT R30, R0, 0x7610, R30 ;  /* 0x00007610001e7816 */ /* 0x000fc8000000001e */
[----:B------:R-:W-:-:S13]  /*6fe0*/  ISETP.NE.AND P0, PT, R31, R22, PT ;  /* 0x000000161f00720c */ /* 0x000fda0003f05270 */
[----:B------:R-:W-:Y:S05]  /*6ff0*/  @P0 BRA `(.L_x_365) ;  /* 0xfffffff800980947 */ /* 0x000fea000383ffff */
[----:B------:R-:W-:Y:S05]  /*7000*/  BSYNC.RELIABLE B8 ;  /* 0x0000000000087941 */ /* 0x000fea0003800100 */
.L_x_355:
[----:B------:R-:W-:Y:S01]  /*7010*/  HFMA2 R3, -RZ, RZ, 0, 0 ;  /* 0x00000000ff037431 */ /* 0x000fe200000001ff */
[----:B------:R-:W-:Y:S06]  /*7020*/  BSSY.RELIABLE B0, `(.L_x_366) ;  /* 0x0000009000007945 */ /* 0x000fec0003800100 */
.L_x_367:
[----:B------:R-:W-:-:S05]  /*7030*/  IMAD R0, R3, 0x4, R24 ;  /* 0x0000000403007824 */ /* 0x000fca00078e0218 */
        /* <DEDUP_REMOVED lines=8> */
.L_x_366:
[----:B------:R-:W-:-:S07]  /*70c0*/  MOV R33, RZ ;  /* 0x000000ff00217202 */ /* 0x000fce0000000f00 */
.L_x_375:
[----:B--2---:R-:W2:Y:S01]  /*70d0*/  LDC.64 R4, c[0x0][0x390] ;  /* 0x0000e400ff047b82 */ /* 0x004ea20000000a00 */
[----:B------:R-:W-:-:S06]  /*70e0*/  IMAD R2, R33, 0x4, R24 ;  /* 0x0000000421027824 */ /* 0x000fcc00078e0218 */
[----:B------:R-:W3:Y:S04]  /*70f0*/  LDL R2, [R2] ;  /* 0x0000000002027983 */ /* 0x000ee80000100800 */
[----:B--2---:R-:W2:Y:S01]  /*7100*/  LDG.E R3, desc[UR36][R4.64+0x15cc8] ;  /* 0x015cc82404037981 */ /* 0x004ea2000c1e1900 */
[----:B------:R-:W-:Y:S01]  /*7110*/  BSSY.RECONVERGENT B6, `(.L_x_368) ;  /* 0x000001e000067945 */ /* 0x000fe20003800200 */
[C---:B---3--:R-:W-:Y:S02]  /*7120*/  ISETP.GT.AND P1, PT, R2.reuse, -0x1, PT ;  /* 0xffffffff0200780c */ /* 0x048fe40003f24270 */
[----:B--2---:R-:W-:-:S13]  /*7130*/  ISETP.GE.AND P0, PT, R2, R3, PT ;  /* 0x000000030200720c */ /* 0x004fda0003f06270 */
[----:B------:R-:W-:Y:S05]  /*7140*/  @!P0 BRA P1, `(.L_x_369) ;  /* 0x0000000000688947 */ /* 0x000fea0000800000 */
[----:B------:R-:W-:Y:S01]  /*7150*/  MOV R8, 0x0 ;  /* 0x0000000000087802 */ /* 0x000fe20000000f00 */
[----:B------:R2:W-:Y:S01]  /*7160*/  STL.64 [R1], R2 ;  /* 0x0000000201007387 */ /* 0x0005e20000100a00 */
[----:B------:R-:W3:Y:S01]  /*7170*/  LDCU.64 UR4, c[0x4][0x40] ;  /* 0x01000800ff0477ac */ /* 0x000ee20008000a00 */
[----:B------:R-:W-:Y:S02]  /*7180*/  IMAD.MOV.U32 R6, RZ, RZ, R18 ;  /* 0x000000ffff067224 */ /* 0x000fe400078e0012 */
[----:B------:R-:W-:Y:S01]  /*7190*/  IMAD.MOV.U32 R7, RZ, RZ, R19 ;  /* 0x000000ffff077224 */ /* 0x000fe200078e0013 */
[----:B------:R-:W4:Y:S01]  /*71a0*/  LDC.64 R8, c[0x4][R8] ;  /* 0x0100000008087b82 */ /* 0x000f220000000a00 */
[----:B---3--:R-:W-:Y:S01]  /*71b0*/  IMAD.U32 R4, RZ, RZ, UR4 ;  /* 0x00000004ff047e24 */ /* 0x008fe2000f8e00ff */
[----:B--2---:R-:W-:-:S07]  /*71c0*/  MOV R5, UR5 ;  /* 0x0000000500057c02 */ /* 0x004fce0008000f00 */
[----:B------:R-:W-:-:S07]  /*71d0*/  LEPC R20, `(.L_x_370) ;  /* 0x000000001014794e */ /* 0x000fce0000000000 */
[----:B01--4-:R-:W-:Y:S05]  /*71e0*/  CALL.ABS.NOINC R8 ;  /* 0x0000000008007343 */ /* 0x013fea0003c00000 */
.L_x_370:
        /* <DEDUP_REMOVED lines=16> */
.L_x_369:
[----:B------:R-:W-:Y:S05]  /*72f0*/  BSYNC.RECONVERGENT B6 ;  /* 0x0000000000067941 */ /* 0x000fea0003800200 */
.L_x_368:
[----:B------:R-:W2:Y:S02]  /*7300*/  LDC.64 R30, c[0x0][0x390] ;  /* 0x0000e400ff1e7b82 */ /* 0x000ea40000000a00 */
[----:B--2---:R-:W-:-:S05]  /*7310*/  IMAD.WIDE R30, R2, 0x10, R30 ;  /* 0x00000010021e7825 */ /* 0x004fca00078e021e */
[----:B------:R2:W5:Y:S01]  /*7320*/  LDG.E R32, desc[UR36][R30.64+0x8] ;  /* 0x000008241e207981 */ /* 0x000562000c1e1900 */
[----:B------:R-:W-:Y:S01]  /*7330*/  BSSY.RELIABLE B7, `(.L_x_371) ;  /* 0x0000022000077945 */ /* 0x000fe20003800100 */
.L_x_374:
[----:B------:R-:W3:Y:S02]  /*7340*/  LDC.64 R4, c[0x0][0x390] ;  /* 0x0000e400ff047b82 */ /* 0x000ee40000000a00 */
[----:B---3--:R-:W3:Y:S01]  /*7350*/  LDG.E R5, desc[UR36][R4.64+0x15cc8] ;  /* 0x015cc82404057981 */ /* 0x008ee2000c1e1900 */
[C---:B------:R-:W-:Y:S01]  /*7360*/  ISETP.GT.AND P1, PT, R2.reuse, -0x1, PT ;  /* 0xffffffff0200780c */ /* 0x040fe20003f24270 */
[----:B------:R-:W-:Y:S01]  /*7370*/  BSSY.RECONVERGENT B6, `(.L_x_372) ;  /* 0x0000013000067945 */ /* 0x000fe20003800200 */
[----:B---3--:R-:W-:-:S13]  /*7380*/  ISETP.GE.AND P0, PT, R2, R5, PT ;  /* 0x000000050200720c */ /* 0x008fda0003f06270 */
[----:B------:R-:W-:Y:S05]  /*7390*/  @!P0 BRA P1, `(.L_x_373) ;  /* 0x0000000000408947 */ /* 0x000fea0000800000 */
[----:B------:R-:W-:Y:S01]  /*73a0*/  MOV R14, 0x8 ;  /* 0x00000008000e7802 */ /* 0x000fe20000000f00 */
[----:B------:R-:W3:Y:S01]  /*73b0*/  LDCU.64 UR4, c[0x4][0x50] ;  /* 0x01000a00ff0477ac */ /* 0x000ee20008000a00 */
[----:B------:R-:W-:Y:S02]  /*73c0*/  HFMA2 R8, -RZ, RZ, 0, 1.180171966552734375e-05 ;  /* 0x000000c6ff087431 */ /* 0x000fe400000001ff */
[----:B------:R-:W-:Y:S01]  /*73d0*/  IMAD.MOV.U32 R12, RZ, RZ, 0x1 ;  /* 0x00000001ff0c7424 */ /* 0x000fe200078e00ff */
[----:B------:R-:W4:Y:S01]  /*73e0*/  LDCU.64 UR6, c[0x4][0x38] ;  /* 0x01000700ff0677ac */ /* 0x000f220008000a00 */
[----:B------:R-:W0:Y:S01]  /*73f0*/  LDC.64 R14, c[0x4][R14] ;  /* 0x010000000e0e7b82 */ /* 0x000e220000000a00 */
[----:B------:R-:W-:Y:S01]  /*7400*/  IMAD.MOV.U32 R13, RZ, RZ, RZ ;  /* 0x000000ffff0d7224 */ /* 0x000fe200078e00ff */
[----:B------:R-:W1:Y:S01]  /*7410*/  LDCU.64 UR8, c[0x4][0x18] ;  /* 0x01000300ff0877ac */ /* 0x000e620008000a00 */
[----:B---3--:R-:W-:Y:S01]  /*7420*/  MOV R4, UR4 ;  /* 0x0000000400047c02 */ /* 0x008fe20008000f00 */
[----:B------:R-:W-:-:S02]  /*7430*/  IMAD.U32 R5, RZ, RZ, UR5 ;  /* 0x00000005ff057e24 */ /* 0x000fc4000f8e00ff */
[----:B----4-:R-:W-:Y:S01]  /*7440*/  IMAD.U32 R6, RZ, RZ, UR6 ;  /* 0x00000006ff067e24 */ /* 0x010fe2000f8e00ff */
[----:B------:R-:W-:Y:S01]  /*7450*/  MOV R7, UR7 ;  /* 0x0000000700077c02 */ /* 0x000fe20008000f00 */
[----:B-1----:R-:W-:Y:S02]  /*7460*/  IMAD.U32 R10, RZ, RZ, UR8 ;  /* 0x00000008ff0a7e24 */ /* 0x002fe4000f8e00ff */
[----:B------:R-:W-:-:S07]  /*7470*/  IMAD.U32 R11, RZ, RZ, UR9 ;  /* 0x00000009ff0b7e24 */ /* 0x000fce000f8e00ff */
[----:B------:R-:W-:-:S07]  /*7480*/  LEPC R20, `(.L_x_373) ;  /* 0x000000001014794e */ /* 0x000fce0000000000 */
[----:B0-2--5:R-:W-:Y:S05]  /*7490*/  CALL.ABS.NOINC R14 ;  /* 0x000000000e007343 */ /* 0x025fea0003c00000 */
.L_x_373:
[----:B------:R-:W-:Y:S05]  /*74a0*/  BSYNC.RECONVERGENT B6 ;  /* 0x0000000000067941 */ /* 0x000fea0003800200 */
.L_x_372:
[----:B------:R-:W3:Y:S02]  /*74b0*/  LDG.E R3, desc[UR36][R30.64+0xc] ;  /* 0x00000c241e037981 */ /* 0x000ee4000c1e1900 */
[----:B---3-5:R-:W-:-:S13]  /*74c0*/  ISETP.GT.AND P0, PT, R32, R3, PT ;  /* 0x000000032000720c */ /* 0x028fda0003f04270 */
[----:B------:R-:W-:Y:S05]  /*74d0*/  @P0 BREAK.RELIABLE B7 ;  /* 0x0000000000070942 */ /* 0x000fea0003800100 */
[----:B------:R-:W-:Y:S05]  /*74e0*/  @P0 BRA `(.L_x_353) ;  /* 0x0000000000900947 */ /* 0x000fea0003800000 */
[----:B------:R-:W3:Y:S02]  /*74f0*/  LDC.64 R4, c[0x0][0x390] ;  /* 0x0000e400ff047b82 */ /* 0x000ee40000000a00 */
[----:B---3--:R-:W-:-:S06]  /*7500*/  IMAD.WIDE R4, R32, 0x4, R4 ;  /* 0x0000000420047825 */ /* 0x008fcc00078e0204 */
[----:B------:R-:W3:Y:S01]  /*7510*/  LDG.E R5, desc[UR36][R4.64+0xcf00] ;  /* 0x00cf002404057981 */ /* 0x000ee2000c1e1900 */
[----:B------:R-:W-:Y:S02]  /*7520*/  IADD3 R32, PT, PT, R32, 0x1, RZ ;  /* 0x0000000120207810 */ /* 0x000fe40007ffe0ff */
[----:B---3--:R-:W-:-:S13]  /*7530*/  ISETP.NE.AND P0, PT, R5, R28, PT ;  /* 0x0000001c0500720c */ /* 0x008fda0003f05270 */
[----:B------:R-:W-:Y:S05]  /*7540*/  @P0 BRA `(.L_x_374) ;  /* 0xfffffffc007c0947 */ /* 0x000fea000383ffff */
[----:B------:R-:W-:Y:S05]  /*7550*/  BSYNC.RELIABLE B7 ;  /* 0x0000000000077941 */ /* 0x000fea0003800100 */
.L_x_371:
[----:B------:R-:W-:-:S05]  /*7560*/  VIADD R33, R33, 0x1 ;  /* 0x0000000121217836 */ /* 0x000fca0000000000 */
[----:B------:R-:W-:-:S13]  /*7570*/  ISETP.NE.AND P0, PT, R33, R22, PT ;  /* 0x000000162100720c */ /* 0x000fda0003f05270 */
[----:B------:R-:W-:Y:S05]  /*7580*/  @P0 BRA `(.L_x_375) ;  /* 0xfffffff800d00947 */ /* 0x000fea000383ffff */
.L_x_354:
[----:B------:R-:W3:Y:S01]  /*7590*/  S2R R3, SR_LANEID ;  /* 0x0000000000037919 */ /* 0x000ee20000000000 */
[----:B------:R-:W-:Y:S01]  /*75a0*/  VOTEU.ANY UR4, UPT, PT ;  /* 0x0000000000047886 */ /* 0x000fe200038e0100 */
[----:B------:R-:W4:Y:S01]  /*75b0*/  LDC.64 R6, c[0x0][0x3a8] ;  /* 0x0000ea00ff067b82 */ /* 0x000f220000000a00 */
[----:B------:R-:W3:Y:S07]  /*75c0*/  FLO.U32 R12, UR4 ;  /* 0x00000004000c7d00 */ /* 0x000eee00080e0000 */
[----:B------:R-:W5:Y:S01]  /*75d0*/  LDC.64 R8, c[0x0][0x3b8] ;  /* 0x0000ee00ff087b82 */ /* 0x000f620000000a00 */
[----:B------:R-:W4:Y:S01]  /*75e0*/  POPC R11, UR4 ;  /* 0x00000004000b7d09 */ /* 0x000f220008000000 */
[----:B------:R-:W0:Y:S06]  /*75f0*/  S2R R14, SR_LTMASK ;  /* 0x00000000000e7919 */ /* 0x000e2c0000003900 */
[----:B------:R-:W1:Y:S01]  /*7600*/  LDC.64 R4, c[0x0][0x3b0] ;  /* 0x0000ec00ff047b82 */ /* 0x000e620000000a00 */
[----:B---3--:R-:W-:-:S07]  /*7610*/  ISETP.EQ.U32.AND P0, PT, R12, R3, PT ;  /* 0x000000030c00720c */ /* 0x008fce0003f02070 */
[----:B------:R-:W3:Y:S06]  /*7620*/  LDC.64 R2, c[0x0][0x3a0] ;  /* 0x0000e800ff027b82 */ /* 0x000eec0000000a00 */
[----:B----4-:R-:W4:Y:S04]  /*7630*/  @P0 ATOMG.E.ADD.STRONG.GPU PT, R13, desc[UR36][R6.64], R11 ;  /* 0x8000000b060d09a8 */ /* 0x010f2800081ef124 */
[----:B-----5:R-:W5:Y:S01]  /*7640*/  @P0 ATOMG.E.ADD.STRONG.GPU PT, R21, desc[UR36][R8.64], R11 ;  /* 0x8000000b081509a8 */ /* 0x020f6200081ef124 */
[----:B0-----:R-:W-:-:S04]  /*7650*/  LOP3.LUT R14, R14, UR4, RZ, 0xc0, !PT ;  /* 0x000000040e0e7c12 */ /* 0x001fc8000f8ec0ff */
[----:B------:R-:W0:Y:S01]  /*7660*/  POPC R15, R14 ;  /* 0x0000000e000f7309 */ /* 0x000e220000000000 */
[----:B----4-:R-:W0:Y:S04]  /*7670*/  SHFL.IDX PT, R0, R13, R12, 0x1f ;  /* 0x00001f0c0d007589 */ /* 0x010e2800000e0000 */
[----:B-----5:R-:W4:Y:S01]  /*7680*/  SHFL.IDX PT, R10, R21, R12, 0x1f ;  /* 0x00001f0c150a7589 */ /* 0x020f2200000e0000 */
[----:B0-----:R-:W-:Y:S01]  /*7690*/  IADD3 R0, PT, PT, R0, R15, RZ ;  /* 0x0000000f00007210 */ /* 0x001fe20007ffe0ff */
[----:B----4-:R-:W-:-:S04]  /*76a0*/  IMAD.IADD R10, R15, 0x1, R10 ;  /* 0x000000010f0a7824 */ /* 0x010fc800078e020a */
[----:B------:R-:W-:Y:S02]  /*76b0*/  IMAD.SHL.U32 R9, R0, 0x2, RZ ;  /* 0x0000000200097824 */ /* 0x000fe400078e00ff */
[----:B------:R-:W-:Y:S02]  /*76c0*/  IMAD.SHL.U32 R7, R10, 0x2, RZ ;  /* 0x000000020a077824 */ /* 0x000fe400078e00ff */
[----:B---3--:R-:W-:-:S04]  /*76d0*/  IMAD.WIDE R2, R9, 0x4, R2 ;  /* 0x0000000409027825 */ /* 0x008fc800078e0202 */
[----:B-1----:R-:W-:-:S05]  /*76e0*/  IMAD.WIDE R4, R7, 0x4, R4 ;  /* 0x0000000407047825 */ /* 0x002fca00078e0204 */
[----:B------:R3:W-:Y:S04]  /*76f0*/  STG.E desc[UR36][R4.64], R23 ;  /* 0x0000001704007986 */ /* 0x0007e8000c101924 */
[----:B------:R3:W-:Y:S04]  /*7700*/  STG.E desc[UR36][R4.64+0x4], R28 ;  /* 0x0000041c04007986 */ /* 0x0007e8000c101924 */
[----:B------:R3:W-:Y:S04]  /*7710*/  STG.E desc[UR36][R2.64+0x4], R28 ;  /* 0x0000041c02007986 */ /* 0x0007e8000c101924 */
[----:B------:R3:W-:Y:S02]  /*7720*/  STG.E desc[UR36][R2.64], R23 ;  /* 0x0000001702007986 */ /* 0x0007e4000c101924 */
.L_x_353:
[----:B------:R-:W-:Y:S05]  /*7730*/  BSYNC.RECONVERGENT B9 ;  /* 0x0000000000097941 */ /* 0x000fea0003800200 */
.L_x_352:
[----:B------:R-:W-:-:S13]  /*7740*/  ISETP.NE.AND P0, PT, R29, RZ, PT ;  /* 0x000000ff1d00720c */ /* 0x000fda0003f05270 */
[----:B------:R-:W-:Y:S05]  /*7750*/  @P0 BRA `(.L_x_376) ;  /* 0xfffffff000840947 */ /* 0x000fea000383ffff */
.L_x_351:
[----:B------:R-:W-:Y:S05]  /*7760*/  BSYNC B10 ;  /* 0x00000000000a7941 */ /* 0x000fea0003800000 */
.L_x_350:
[----:B---3--:R-:W3:Y:S08]  /*7770*/  LDC.64 R2, c[0x0][0x398] ;  /* 0x0000e600ff027b82 */ /* 0x008ef00000000a00 */
[----:B------:R-:W4:Y:S08]  /*7780*/  LDC R27, c[0x0][0x388] ;  /* 0x0000e200ff1b7b82 */ /* 0x000f300000000800 */
[----:B--2---:R-:W2:Y:S01]  /*7790*/  LDC.64 R30, c[0x0][0x380] ;  /* 0x0000e000ff1e7b82 */ /* 0x004ea20000000a00 */
[----:B---3--:R-:W-:-:S04]  /*77a0*/  IMAD.WIDE R2, R23, 0x8, R2 ;  /* 0x0000000817027825 */ /* 0x008fc800078e0202 */
[----:B----4-:R-:W-:-:S05]  /*77b0*/  IMAD.WIDE R26, R27, 0x8, R2 ;  /* 0x000000081b1a7825 */ /* 0x010fca00078e0202 */
        /* <DEDUP_REMOVED lines=17> */
[----:B-1----:R-:W3:Y:S04]  /*78d0*/  LDG.E.U8 R34, desc[UR36][R30.64+0xf] ;  /* 0x00000f241e227981 */ /* 0x002ee8000c1e1100 */
        /* <DEDUP_REMOVED lines=13> */
[----:B-1----:R-:W5:Y:S04]  /*79b0*/  LDG.E.U8 R4, desc[UR36][R30.64+0xe] ;  /* 0x00000e241e047981 */ /* 0x002f68000c1e1100 */
[----:B--2---:R-:W2:Y:S04]  /*79c0*/  LDG.E.U8 R6, desc[UR36][R30.64+0x11] ;  /* 0x000011241e067981 */ /* 0x004ea8000c1e1100 */
[----:B---3--:R-:W3:Y:S04]  /*79d0*/  LDG.E.U8 R8, desc[UR36][R30.64+0x12] ;  /* 0x000012241e087981 */ /* 0x008ee8000c1e1100 */
[----:B----4-:R-:W4:Y:S04]  /*79e0*/  LDG.E.U8 R10, desc[UR36][R30.64+0x13] ;  /* 0x000013241e0a7981 */ /* 0x010f28000c1e1100 */
[----:B-----5:R-:W5:Y:S04]  /*79f0*/  LDG.E.U8 R12, desc[UR36][R30.64+0x14] ;  /* 0x000014241e0c7981 */ /* 0x020f68000c1e1100 */
[----:B------:R-:W5:Y:S04]  /*7a00*/  LDG.E.U8 R0, desc[UR36][R30.64+0x1b] ;  /* 0x00001b241e007981 */ /* 0x000f68000c1e1100 */
[----:B------:R1:W-:Y:S02]  /*7a10*/  STL.U8 [R1+0x9], R2 ;  /* 0x0000090201007387 */ /* 0x0003e40000100000 */
[----:B-1----:R-:W1:Y:S02]  /*7a20*/  LDC.64 R2, c[0x0][0x390] ;  /* 0x0000e400ff027b82 */ /* 0x002e640000000a00 */
[----:B------:R0:W-:Y:S04]  /*7a30*/  STL.U8 [R1+0x10], R16 ;  /* 0x0000101001007387 */ /* 0x0001e80000100000 */
[----:B------:R1:W-:Y:S01]  /*7a40*/  STL.U8 [R1+0xf], R14 ;  /* 0x00000f0e01007387 */ /* 0x0003e20000100000 */
[----:B0-----:R-:W-:-:S03]  /*7a50*/  LEA R16, R27, R24, 0x2 ;  /* 0x000000181b107211 */ /* 0x001fc600078e10ff */
        /* <DEDUP_REMOVED lines=13> */
[----:B-1----:R-:W5:Y:S04]  /*7b30*/  LDG.E R17, desc[UR36][R2.64+0x15cc8] ;  /* 0x015cc82402117981 */ /* 0x002f68000c1e1900 */
        /* <DEDUP_REMOVED lines=8> */
[----:B--2---:R-:W-:-:S02]  /*7bc0*/  ISETP.GT.AND P1, PT, R16, -0x1, PT ;  /* 0xffffffff1000780c */ /* 0x004fc40003f24270 */
[----:B------:R-:W-:-:S13]  /*7bd0*/  ISETP.GE.AND P0, PT, R16, R17, PT ;  /* 0x000000111000720c */ /* 0x000fda0003f06270 */
[----:B0-----:R-:W-:Y:S05]  /*7be0*/  @!P0 BRA P1, `(.L_x_378) ;  /* 0x0000000000708947 */ /* 0x001fea0000800000 */
        /* <DEDUP_REMOVED lines=10> */
.L_x_379:
[----:B------:R-:W-:Y:S01]  /*7c90*/  MOV R0, 0x8 ;  /* 0x0000000800007802 */ /* 0x000fe20000000f00 */
[----:B------:R-:W0:Y:S01]  /*7ca0*/  LDCU.64 UR4, c[0x4][0x48] ;  /* 0x01000900ff0477ac */ /* 0x000e220008000a00 */
[----:B------:R-:W-:Y:S02]  /*7cb0*/  HFMA2 R12, -RZ, RZ, 0, 5.9604644775390625e-08 ;  /* 0x00000001ff0c7431 */ /* 0x000fe400000001ff */
[----:B------:R-:W-:Y:S01]  /*7cc0*/  IMAD.MOV.U32 R8, RZ, RZ, 0xbe ;  /* 0x000000beff087424 */ /* 0x000fe200078e00ff */
[----:B------:R1:W2:Y:S01]  /*7cd0*/  LDC.64 R2, c[0x4][R0] ;  /* 0x0100000000027b82 */ /* 0x0002a20000000a00 */
[----:B------:R-:W3:Y:S01]  /*7ce0*/  LDCU.64 UR6, c[0x4][0x38] ;  /* 0x01000700ff0677ac */ /* 0x000ee20008000a00 */
[----:B------:R-:W-:Y:S01]  /*7cf0*/  IMAD.MOV.U32 R13, RZ, RZ, RZ ;  /* 0x000000ffff0d7224 */ /* 0x000fe200078e00ff */
[----:B------:R-:W4:Y:S01]  /*7d00*/  LDCU.64 UR8, c[0x4][0x10] ;  /* 0x01000200ff0877ac */ /* 0x000f220008000a00 */
[----:B0-----:R-:W-:Y:S01]  /*7d10*/  IMAD.U32 R4, RZ, RZ, UR4 ;  /* 0x00000004ff047e24 */ /* 0x001fe2000f8e00ff */
[----:B------:R-:W-:Y:S01]  /*7d20*/  MOV R5, UR5 ;  /* 0x0000000500057c02 */ /* 0x000fe20008000f00 */
[----:B---3--:R-:W-:-:S02]  /*7d30*/  IMAD.U32 R6, RZ, RZ, UR6 ;  /* 0x00000006ff067e24 */ /* 0x008fc4000f8e00ff */
[----:B------:R-:W-:Y:S01]  /*7d40*/  IMAD.U32 R7, RZ, RZ, UR7 ;  /* 0x00000007ff077e24 */ /* 0x000fe2000f8e00ff */
[----:B----4-:R-:W-:Y:S01]  /*7d50*/  MOV R10, UR8 ;  /* 0x00000008000a7c02 */ /* 0x010fe20008000f00 */
[----:B-1----:R-:W-:-:S07]  /*7d60*/  IMAD.U32 R11, RZ, RZ, UR9 ;  /* 0x00000009ff0b7e24 */ /* 0x002fce000f8e00ff */
[----:B------:R-:W-:-:S07]  /*7d70*/  LEPC R20, `(.L_x_380) ;  /* 0x000000001014794e */ /* 0x000fce0000000000 */
[----:B--2---:R-:W-:Y:S05]  /*7d80*/  CALL.ABS.NOINC R2 ;  /* 0x0000000002007343 */ /* 0x004fea0003c00000 */
.L_x_380:
[----:B------:R-:W0:Y:S02]  /*7d90*/  LDC.64 R2, c[0x0][0x390] ;  /* 0x0000e400ff027b82 */ /* 0x000e240000000a00 */
[----:B0-----:R0:W5:Y:S02]  /*7da0*/  LDG.E R17, desc[UR36][R2.64+0x15cc8] ;  /* 0x015cc82402117981 */ /* 0x001164000c1e1900 */
.L_x_378:
[----:B------:R-:W-:Y:S05]  /*7db0*/  BSYNC.RECONVERGENT B6 ;  /* 0x0000000000067941 */ /* 0x000fea0003800200 */
.L_x_377:
        /* <DEDUP_REMOVED lines=23> */
.L_x_382:
[----:B------:R-:W-:Y:S05]  /*7f30*/  BSYNC.RECONVERGENT B6 ;  /* 0x0000000000067941 */ /* 0x000fea0003800200 */
.L_x_381:
[----:B------:R-:W2:Y:S01]  /*7f40*/  LDG.E R26, desc[UR36][R26.64+0xc] ;  /* 0x00000c241a1a7981 */ /* 0x000ea2000c1e1900 */
[----:B------:R-:W-:Y:S01]  /*7f50*/  BSSY B10, `(.L_x_383) ;  /* 0x00000e40000a7945 */ /* 0x000fe20003800000 */
[----:B--2---:R-:W-:-:S13]  /*7f60*/  ISETP.GT.AND P0, PT, R25, R26, PT ;  /* 0x0000001a1900720c */ /* 0x004fda0003f04270 */
[----:B------:R-:W-:Y:S05]  /*7f70*/  @P0 BRA `(.L_x_384) ;  /* 0x0000000c00840947 */ /* 0x000fea0003800000 */
[----:B------:R1:W5:Y:S01]  /*7f80*/  LDL R27, [R1+0x8] ;  /* 0x00000800011b7983 */ /* 0x0003620000100800 */
[----:B------:R-:W2:Y:S03]  /*7f90*/  LDC.64 R16, c[0x0][0x390] ;  /* 0x0000e400ff107b82 */ /* 0x000ea60000000a00 */
[----:B------:R1:W5:Y:S01]  /*7fa0*/  LDL R22, [R1+0x20] ;  /* 0x0000200001167983 */ /* 0x0003620000100800 */
[----:B--2---:R-:W-:-:S05]  /*7fb0*/  IADD3 R16, P0, PT, R16, 0xcf00, RZ ;  /* 0x0000cf0010107810 */ /* 0x004fca0007f1e0ff */
[----:B-1----:R-:W-:-:S08]  /*7fc0*/  IMAD.X R17, RZ, RZ, R17, P0 ;  /* 0x000000ffff117224 */ /* 0x002fd000000e0611 */
.L_x_409:
[----:B-1----:R-:W1:Y:S02]  /*7fd0*/  LDC.64 R28, c[0x0][0x390] ;  /* 0x0000e400ff1c7b82 */ /* 0x002e640000000a00 */
[----:B-1----:R-:W-:-:S06]  /*7fe0*/  IMAD.WIDE R28, R25, 0x4, R28 ;  /* 0x00000004191c7825 */ /* 0x002fcc00078e021c */
[----:B------:R1:W2:Y:S01]  /*7ff0*/  LDG.E R28, desc[UR36][R28.64+0xcf00] ;  /* 0x00cf00241c1c7981 */ /* 0x0002a2000c1e1900 */
[C---:B------:R-:W-:Y:S01]  /*8000*/  ISETP.NE.AND P1, PT, R25.reuse, R26, PT ;  /* 0x0000001a1900720c */ /* 0x040fe20003f25270 */
[----:B------:R-:W-:Y:S05]  /*8010*/  YIELD ;  /* 0x0000000000007946 */ /* 0x000fea0003800000 */
[----:B------:R-:W-:Y:S01]  /*8020*/  BSSY.RECONVERGENT B9, `(.L_x_385) ;  /* 0x00000d4000097945 */ /* 0x000fe20003800200 */
[----:B------:R-:W-:Y:S02]  /*8030*/  IADD3 R25, PT, PT, R25, 0x1, RZ ;  /* 0x0000000119197810 */ /* 0x000fe40007ffe0ff */
[----:B-1----:R-:W-:-:S02]  /*8040*/  P2R R29, PR, RZ, 0x2 ;  /* 0x00000002ff1d7803 */ /* 0x002fc40000000000 */
[----:B--2--5:R-:W-:-:S13]  /*8050*/  ISETP.GT.AND P0, PT, R27, R28, PT ;  /* 0x0000001c1b00720c */ /* 0x024fda0003f04270 */
[----:B0-----:R-:W-:Y:S05]  /*8060*/  @P0 BRA `(.L_x_386) ;  /* 0x0000000c003c0947 */ /* 0x001fea0003800000 */
[----:B------:R-:W-:-:S13]  /*8070*/  ISETP.NE.AND P0, PT, R22, RZ, PT ;  /* 0x000000ff1600720c */ /* 0x000fda0003f05270 */
[----:B------:R-:W-:Y:S05]  /*8080*/  @!P0 BRA `(.L_x_387) ;  /* 0x0000000800cc8947 */ /* 0x000fea0003800000 */
[----:B------:R-:W-:Y:S01]  /*8090*/  BSSY.RELIABLE B8, `(.L_x_388) ;  /* 0x0000059000087945 */ /* 0x000fe20003800100 */
[----:B------:R-:W-:Y:S01]  /*80a0*/  PRMT R30, RZ, 0x7610, R30 ;  /* 0x00007610ff1e7816 */ /* 0x000fe2000000001e */
[----:B------:R-:W-:-:S07]  /*80b0*/  IMAD.MOV.U32 R31, RZ, RZ, RZ ;  /* 0x000000ffff1f7224 */ /* 0x000fce00078e00ff */
.L_x_398:
[----:B0-----:R-:W-:-:S06]  /*80c0*/  IMAD R2, R31, 0x4, R24 ;  /* 0x000000041f027824 */ /* 0x001fcc00078e0218 */
[----:B------:R-:W5:Y:S01]  /*80d0*/  LDL R2, [R2] ;  /* 0x0000000002027983 */ /* 0x000f620000100800 */
[----:B------:R-:W-:Y:S01]  /*80e0*/  LOP3.LUT P0, RZ, R30, 0xff, RZ, 0xc0, !PT ;  /* 0x000000ff1eff7812 */ /* 0x000fe2000780c0ff */
[----:B------:R-:W-:-:S12]  /*80f0*/  BSSY.RELIABLE B7, `(.L_x_389) ;  /* 0x000004e000077945 */ /* 0x000fd80003800100 */
[----:B------:R-:W-:Y:S05]  /*8100*/  @P0 BRA `(.L_x_390) ;  /* 0x0000000400180947 */ /* 0x000fea0003800000 */
        /* <DEDUP_REMOVED lines=9> */
[----:B------:R-:W1:Y:S01]  /*81a0*/  LDCU.64 UR4, c[0x4][0x40] ;  /* 0x01000800ff0477ac */ /* 0x000e620008000a00 */
[----:B------:R-:W-:Y:S01]  /*81b0*/  IMAD.MOV.U32 R6, RZ, RZ, R18 ;  /* 0x000000ffff067224 */ /* 0x000fe200078e0012 */
[----:B------:R-:W-:Y:S02]  /*81c0*/  MOV R7, R19 ;  /* 0x0000001300077202 */ /* 0x000fe40000000f00 */
[----:B------:R-:W2:Y:S01]  /*81d0*/  LDC.64 R8, c[0x4][R8] ;  /* 0x0100000008087b82 */ /* 0x000ea20000000a00 */
[----:B-1----:R-:W-:Y:S01]  /*81e0*/  MOV R4, UR4 ;  /* 0x0000000400047c02 */ /* 0x002fe20008000f00 */
[----:B0-----:R-:W-:-:S07]  /*81f0*/  IMAD.U32 R5, RZ, RZ, UR5 ;  /* 0x00000005ff057e24 */ /* 0x001fce000f8e00ff */
[----:B------:R-:W-:-:S07]  /*8200*/  LEPC R20, `(.L_x_393) ;  /* 0x000000001014794e */ /* 0x000fce0000000000 */
[----:B--2---:R-:W-:Y:S05]  /*8210*/  CALL.ABS.NOINC R8 ;  /* 0x0000000008007343 */ /* 0x004fea0003c00000 */
.L_x_393:
        /* <DEDUP_REMOVED lines=16> */
.L_x_392:
[----:B------:R-:W-:Y:S05]  /*8320*/  BSYNC.RECONVERGENT B6 ;  /* 0x0000000000067941 */ /* 0x000fea0003800200 */
.L_x_391:
[----:B------:R-:W0:Y:S02]  /*8330*/  LDC.64 R34, c[0x0][0x390] ;  /* 0x0000e400ff227b82 */ /* 0x000e240000000a00 */
[----:B0-----:R-:W-:-:S05]  /*8340*/  IMAD.WIDE R34, R2, 0x10, R34 ;  /* 0x0000001002227825 */ /* 0x001fca00078e0222 */
[----:B------:R0:W5:Y:S02]  /*8350*/  LDG.E R33, desc[UR36][R34.64+0x8] ;  /* 0x0000082422217981 */ /* 0x000164000c1e1900 */
.L_x_397:
[----:B------:R-:W1:Y:S01]  /*8360*/  LDC.64 R4, c[0x0][0x390] ;  /* 0x0000e400ff047b82 */ /* 0x000e620000000a00 */
[----:B------:R-:W-:Y:S01]  /*8370*/  ISETP.NE.AND P1, PT, R32, RZ, PT ;  /* 0x000000ff2000720c */ /* 0x000fe20003f25270 */
[----:B-1----:R-:W2:Y:S01]  /*8380*/  LDG.E R5, desc[UR36][R4.64+0x15cc8] ;  /* 0x015cc82404057981 */ /* 0x002ea2000c1e1900 */
[----:B------:R-:W-:Y:S01]  /*8390*/  BSSY.RECONVERGENT B6, `(.L_x_394) ;  /* 0x0000013000067945 */ /* 0x000fe20003800200 */
[----:B--2---:R-:W-:-:S13]  /*83a0*/  ISETP.LT.AND P0, PT, R2, R5, PT ;  /* 0x000000050200720c */ /* 0x004fda0003f01270 */
[----:B------:R-:W-:Y:S05]  /*83b0*/  @P1 BRA P0, `(.L_x_395) ;  /* 0x0000000000401947 */ /* 0x000fea0000000000 */
[----:B------:R-:W-:Y:S01]  /*83c0*/  MOV R14, 0x8 ;  /* 0x00000008000e7802 */ /* 0x000fe20000000f00 */
[----:B------:R-:W1:Y:S01]  /*83d0*/  LDCU.64 UR4, c[0x4][0x50] ;  /* 0x01000a00ff0477ac */ /* 0x000e620008000a00 */
[----:B------:R-:W-:Y:S02]  /*83e0*/  HFMA2 R13, -RZ, RZ, 0, 0 ;  /* 0x00000000ff0d7431 */ /* 0x000fe400000001ff */
[----:B------:R-:W-:Y:S01]  /*83f0*/  IMAD.MOV.U32 R8, RZ, RZ, 0xc6 ;  /* 0x000000c6ff087424 */ /* 0x000fe200078e00ff */
[----:B------:R-:W2:Y:S01]  /*8400*/  LDCU.64 UR6, c[0x4][0x38] ;  /* 0x01000700ff0677ac */ /* 0x000ea20008000a00 */
[----:B------:R-:W3:Y:S01]  /*8410*/  LDC.64 R14, c[0x4][R14] ;  /* 0x010000000e0e7b82 */ /* 0x000ee20000000a00 */
[----:B------:R-:W-:Y:S01]  /*8420*/  IMAD.MOV.U32 R12, RZ, RZ, 0x1 ;  /* 0x00000001ff0c7424 */ /* 0x000fe200078e00ff */
[----:B------:R-:W4:Y:S01]  /*8430*/  LDCU.64 UR8, c[0x4][0x18] ;  /* 0x01000300ff0877ac */ /* 0x000f220008000a00 */
[----:B-1----:R-:W-:Y:S02]  /*8440*/  IMAD.U32 R4, RZ, RZ, UR4 ;  /* 0x00000004ff047e24 */ /* 0x002fe4000f8e00ff */
[----:B------:R-:W-:Y:S01]  /*8450*/  IMAD.U32 R5, RZ, RZ, UR5 ;  /* 0x00000005ff057e24 */ /* 0x000fe2000f8e00ff */
[----:B--2---:R-:W-:Y:S01]  /*8460*/  MOV R6, UR6 ;  /* 0x0000000600067c02 */ /* 0x004fe20008000f00 */
[----:B------:R-:W-:-:S02]  /*8470*/  IMAD.U32 R7, RZ, RZ, UR7 ;  /* 0x00000007ff077e24 */ /* 0x000fc4000f8e00ff */
[----:B----4-:R-:W-:Y:S01]  /*8480*/  IMAD.U32 R10, RZ, RZ, UR8 ;  /* 0x00000008ff0a7e24 */ /* 0x010fe2000f8e00ff */
[----:B------:R-:W-:-:S07]  /*8490*/  MOV R11, UR9 ;  /* 0x00000009000b7c02 */ /* 0x000fce0008000f00 */
[----:B------:R-:W-:-:S07]  /*84a0*/  LEPC R20, `(.L_x_395) ;  /* 0x000000001014794e */ /* 0x000fce0000000000 */
[----:B0--3-5:R-:W-:Y:S05]  /*84b0*/  CALL.ABS.NOINC R14 ;  /* 0x000000000e007343 */ /* 0x029fea0003c00000 */
.L_x_395:
[----:B------:R-:W-:Y:S05]  /*84c0*/  BSYNC.RECONVERGENT B6 ;  /* 0x0000000000067941 */ /* 0x000fea0003800200 */
.L_x_394:
[----:B------:R-:W2:Y:S02]  /*84d0*/  LDG.E R0, desc[UR36][R34.64+0xc] ;  /* 0x00000c2422007981 */ /* 0x000ea4000c1e1900 */
[----:B--2--5:R-:W-:-:S13]  /*84e0*/  ISETP.GT.AND P0, PT, R33, R0, PT ;  /* 0x000000002100720c */ /* 0x024fda0003f04270 */
[----:B------:R-:W-:Y:S05]  /*84f0*/  @P0 BRA `(.L_x_390) ;  /* 0x00000000001c0947 */ /* 0x000fea0003800000 */
[----:B------:R-:W-:-:S06]  /*8500*/  IMAD.WIDE R4, R33, 0x4, R16 ;  /* 0x0000000421047825 */ /* 0x000fcc00078e0210 */
[----:B------:R-:W2:Y:S01]  /*8510*/  LDG.E R5, desc[UR36][R4.64] ;  /* 0x0000002404057981 */ /* 0x000ea2000c1e1900 */
[----:B------:R-:W-:Y:S01]  /*8520*/  IMAD.MOV.U32 R0, RZ, RZ, 0x1 ;  /* 0x00000001ff007424 */ /* 0x000fe200078e00ff */
[----:B--2---:R-:W-:-:S13]  /*8530*/  ISETP.NE.AND P0, PT, R5, R28, PT ;  /* 0x0000001c0500720c */ /* 0x004fda0003f05270 */
[----:B------:R-:W-:Y:S05]  /*8540*/  @!P0 BRA `(.L_x_396) ;  /* 0x0000000000208947 */ /* 0x000fea0003800000 */
[----:B------:R-:W-:Y:S01]  /*8550*/  VIADD R33, R33, 0x1 ;  /* 0x0000000121217836 */ /* 0x000fe20000000000 */
[----:B------:R-:W-:Y:S06]  /*8560*/  BRA `(.L_x_397) ;  /* 0xfffffffc007c7947 */ /* 0x000fec000383ffff */
.L_x_390:
[----:B-----5:R-:W-:Y:S02]  /*8570*/  ISETP.GT.AND P1, PT, R2, R28, PT ;  /* 0x0000001c0200720c */ /* 0x020fe40003f24270 */
[C---:B------:R-:W-:Y:S02]  /*8580*/  LOP3.LUT P0, RZ, R30.reuse, 0xff, RZ, 0xc0, !PT ;  /* 0x000000ff1eff7812 */ /* 0x040fe4000780c0ff */
[----:B------:R-:W-:-:S11]  /*8590*/  PRMT R0, R30, 0x7610, R0 ;  /* 0x000076101e007816 */ /* 0x000fd60000000000 */
[----:B------:R-:W-:Y:S05]  /*85a0*/  @P0 BREAK.RELIABLE P1, B7 ;  /* 0x0000000000070942 */ /* 0x000fea0000800100 */
[----:B------:R-:W-:Y:S05]  /*85b0*/  @P0 BREAK.RELIABLE P1, B8 ;  /* 0x0000000000080942 */ /* 0x000fea0000800100 */
[----:B------:R-:W-:Y:S05]  /*85c0*/  @P0 BRA P1, `(.L_x_386) ;  /* 0x0000000400e40947 */ /* 0x000fea0000800000 */
.L_x_396:
[----:B------:R-:W-:Y:S05]  /*85d0*/  BSYNC.RELIABLE B7 ;  /* 0x0000000000077941 */ /* 0x000fea0003800100 */
.L_x_389:
[----:B------:R-:W-:Y:S02]  /*85e0*/  IADD3 R31, PT, PT, R31, 0x1, RZ ;  /* 0x000000011f1f7810 */ /* 0x000fe40007ffe0ff */
[----:B------:R-:W-:Y:S02]  /*85f0*/  PRMT R30, R0, 0x7610, R30 ;  /* 0x00007610001e7816 */ /* 0x000fe4000000001e */
[----:B------:R-:W-:-:S13]  /*8600*/  ISETP.NE.AND P0, PT, R31, R22, PT ;  /* 0x000000161f00720c */ /* 0x000fda0003f05270 */
[----:B------:R-:W-:Y:S05]  /*8610*/  @P0 BRA `(.L_x_398) ;  /* 0xfffffff800a80947 */ /* 0x000fea000383ffff */
[----:B------:R-:W-:Y:S05]  /*8620*/  BSYNC.RELIABLE B8 ;  /* 0x0000000000087941 */ /* 0x000fea0003800100 */
.L_x_388:
[----:B------:R-:W-:Y:S01]  /*8630*/  BSSY.RELIABLE B0, `(.L_x_399) ;  /* 0x000000a000007945 */ /* 0x000fe20003800100 */
[----:B------:R-:W-:-:S07]  /*8640*/  IMAD.MOV.U32 R3, RZ, RZ, RZ ;  /* 0x000000ffff037224 */ /* 0x000fce00078e00ff */
.L_x_400:
[----:B------:R-:W-:-:S05]  /*8650*/  IMAD R0, R3, 0x4, R24 ;  /* 0x0000000403007824 */ /* 0x000fca00078e0218 */
[----:B------:R-:W2:Y:S02]  /*8660*/  LDL R5, [R0] ;  /* 0x0000000000057983 */ /* 0x000ea40000100800 */
[----:B--2---:R-:W-:-:S13]  /*8670*/  ISETP.NE.AND P0, PT, R5, R28, PT ;  /* 0x0000001c0500720c */ /* 0x004fda0003f05270 */
[----:B------:R-:W-:Y:S05]  /*8680*/  @!P0 BREAK.RELIABLE B0 ;  /* 0x0000000000008942 */ /* 0x000fea0003800100 */
[----:B------:R-:W-:Y:S05]  /*8690*/  @!P0 BRA `(.L_x_386) ;  /* 0x0000000400b08947 */ /* 0x000fea0003800000 */
[----:B------:R-:W-:-:S04]  /*86a0*/  IADD3 R3, PT, PT, R3, 0x1, RZ ;  /* 0x0000000103037810 */ /* 0x000fc80007ffe0ff */
[----:B------:R-:W-:-:S13]  /*86b0*/  ISETP.NE.AND P0, PT, R3, R22, PT ;  /* 0x000000160300720c */ /* 0x000fda0003f05270 */
[----:B------:R-:W-:Y:S05]  /*86c0*/  @P0 BRA `(.L_x_400) ;  /* 0xfffffffc00e00947 */ /* 0x000fea000383ffff */
[----:B------:R-:W-:Y:S05]  /*86d0*/  BSYNC.RELIABLE B0 ;  /* 0x0000000000007941 */ /* 0x000fea0003800100 */
.L_x_399:
[----:B------:R-:W-:-:S07]  /*86e0*/  IMAD.MOV.U32 R31, RZ, RZ, RZ ;  /* 0x000000ffff1f7224 */ /* 0x000fce00078e00ff */
.L_x_408:
[----:B------:R-:W1:Y:S01]  /*86f0*/  LDC.64 R4, c[0x0][0x390] ;  /* 0x0000e400ff047b82 */ /* 0x000e620000000a00 */
[----:B------:R-:W-:-:S06]  /*8700*/  IMAD R2, R31, 0x4, R24 ;  /* 0x000000041f027824 */ /* 0x000fcc00078e0218 */
[----:B------:R-:W2:Y:S04]  /*8710*/  LDL R2, [R2] ;  /* 0x0000000002027983 */ /* 0x000ea80000100800 */
[----:B-1----:R-:W3:Y:S01]  /*8720*/  LDG.E R3, desc[UR36][R4.64+0x15cc8] ;  /* 0x015cc82404037981 */ /* 0x002ee2000c1e1900 */
[----:B------:R-:W-:Y:S01]  /*8730*/  BSSY.RECONVERGENT B6, `(.L_x_401) ;  /* 0x000001f000067945 */ /* 0x000fe20003800200 */
[----:B--2---:R-:W-:-:S04]  /*8740*/  ISETP.GT.AND P1, PT, R2, -0x1, PT ;  /* 0xffffffff0200780c */ /* 0x004fc80003f24270 */
[----:B------:R-:W-:Y:S02]  /*8750*/  P2R R30, PR, RZ, 0x2 ;  /* 0x00000002ff1e7803 */ /* 0x000fe40000000000 */
[----:B---3--:R-:W-:-:S13]  /*8760*/  ISETP.LT.AND P0, PT, R2, R3, PT ;  /* 0x000000030200720c */ /* 0x008fda0003f01270 */
[----:B0-----:R-:W-:Y:S05]  /*8770*/  @P1 BRA P0, `(.L_x_402) ;  /* 0x0000000000681947 */ /* 0x001fea0000000000 */
        /* <DEDUP_REMOVED lines=10> */
.L_x_403:
        /* <DEDUP_REMOVED lines=16> */
.L_x_402:
[----:B------:R-:W-:Y:S05]  /*8920*/  BSYNC.RECONVERGENT B6 ;  /* 0x0000000000067941 */ /* 0x000fea0003800200 */
.L_x_401:
[----:B------:R-:W1:Y:S02]  /*8930*/  LDC.64 R32, c[0x0][0x390] ;  /* 0x0000e400ff207b82 */ /* 0x000e640000000a00 */
[----:B-1----:R-:W-:-:S05]  /*8940*/  IMAD.WIDE R32, R2, 0x10, R32 ;  /* 0x0000001002207825 */ /* 0x002fca00078e0220 */
[----:B0-----:R0:W5:Y:S01]  /*8950*/  LDG.E R34, desc[UR36][R32.64+0x8] ;  /* 0x0000082420227981 */ /* 0x001162000c1e1900 */
[----:B------:R-:W-:Y:S01]  /*8960*/  BSSY.RELIABLE B7, `(.L_x_404) ;  /* 0x0000022000077945 */ /* 0x000fe20003800100 */
.L_x_407:
        /* <DEDUP_REMOVED lines=22> */
.L_x_406:
[----:B------:R-:W-:Y:S05]  /*8ad0*/  BSYNC.RECONVERGENT B6 ;  /* 0x0000000000067941 */ /* 0x000fea0003800200 */
.L_x_405:
[----:B------:R-:W2:Y:S02]  /*8ae0*/  LDG.E R3, desc[UR36][R32.64+0xc] ;  /* 0x00000c2420037981 */ /* 0x000ea4000c1e1900 */
[----:B--2--5:R-:W-:-:S13]  /*8af0*/  ISETP.GT.AND P0, PT, R34, R3, PT ;  /* 0x000000032200720c */ /* 0x024fda0003f04270 */
[----:B------:R-:W-:Y:S05]  /*8b00*/  @P0 BREAK.RELIABLE B7 ;  /* 0x0000000000070942 */ /* 0x000fea0003800100 */
[----:B------:R-:W-:Y:S05]  /*8b10*/  @P0 BRA `(.L_x_386) ;  /* 0x0000000000900947 */ /* 0x000fea0003800000 */
[----:B------:R-:W1:Y:S02]  /*8b20*/  LDC.64 R4, c[0x0][0x390] ;  /* 0x0000e400ff047b82 */ /* 0x000e640000000a00 */
[----:B-1----:R-:W-:-:S06]  /*8b30*/  IMAD.WIDE R4, R34, 0x4, R4 ;  /* 0x0000000422047825 */ /* 0x002fcc00078e0204 */
[----:B------:R-:W2:Y:S01]  /*8b40*/  LDG.E R5, desc[UR36][R4.64+0xcf00] ;  /* 0x00cf002404057981 */ /* 0x000ea2000c1e1900 */
[----:B------:R-:W-:Y:S01]  /*8b50*/  VIADD R34, R34, 0x1 ;  /* 0x0000000122227836 */ /* 0x000fe20000000000 */
[----:B--2---:R-:W-:-:S13]  /*8b60*/  ISETP.NE.AND P0, PT, R5, R28, PT ;  /* 0x0000001c0500720c */ /* 0x004fda0003f05270 */
[----:B------:R-:W-:Y:S05]  /*8b70*/  @P0 BRA `(.L_x_407) ;  /* 0xfffffffc007c0947 */ /* 0x000fea000383ffff */
[----:B------:R-:W-:Y:S05]  /*8b80*/  BSYNC.RELIABLE B7 ;  /* 0x0000000000077941 */ /* 0x000fea0003800100 */
.L_x_404:
[----:B------:R-:W-:-:S05]  /*8b90*/  VIADD R31, R31, 0x1 ;  /* 0x000000011f1f7836 */ /* 0x000fca0000000000 */
[----:B------:R-:W-:-:S13]  /*8ba0*/  ISETP.NE.AND P0, PT, R31, R22, PT ;  /* 0x000000161f00720c */ /* 0x000fda0003f05270 */
[----:B------:R-:W-:Y:S05]  /*8bb0*/  @P0 BRA `(.L_x_408) ;  /* 0xfffffff800cc0947 */ /* 0x000fea000383ffff */
.L_x_387:
[----:B0-----:R-:W0:Y:S01]  /*8bc0*/  S2R R3, SR_LANEID ;  /* 0x0000000000037919 */ /* 0x001e220000000000 */
[----:B------:R-:W-:Y:S01]  /*8bd0*/  VOTEU.ANY UR4, UPT, PT ;  /* 0x0000000000047886 */ /* 0x000fe200038e0100 */
[----:B------:R-:W1:Y:S01]  /*8be0*/  LDC.64 R6, c[0x0][0x3a8] ;  /* 0x0000ea00ff067b82 */ /* 0x000e620000000a00 */
[----:B------:R-:W0:Y:S07]  /*8bf0*/  FLO.U32 R12, UR4 ;  /* 0x00000004000c7d00 */ /* 0x000e2e00080e0000 */
[----:B------:R-:W2:Y:S01]  /*8c00*/  LDC.64 R8, c[0x0][0x3b8] ;  /* 0x0000ee00ff087b82 */ /* 0x000ea20000000a00 */
[----:B------:R-:W1:Y:S01]  /*8c10*/  POPC R11, UR4 ;  /* 0x00000004000b7d09 */ /* 0x000e620008000000 */
[----:B------:R-:W3:Y:S06]  /*8c20*/  S2R R14, SR_LTMASK ;  /* 0x00000000000e7919 */ /* 0x000eec0000003900 */
[----:B------:R-:W4:Y:S01]  /*8c30*/  LDC.64 R4, c[0x0][0x3b0] ;  /* 0x0000ec00ff047b82 */ /* 0x000f220000000a00 */
[----:B0-----:R-:W-:-:S07]  /*8c40*/  ISETP.EQ.U32.AND P0, PT, R12, R3, PT ;  /* 0x000000030c00720c */ /* 0x001fce0003f02070 */
[----:B------:R-:W0:Y:S06]  /*8c50*/  LDC.64 R2, c[0x0][0x3a0] ;  /* 0x0000e800ff027b82 */ /* 0x000e2c0000000a00 */
[----:B-1----:R-:W5:Y:S04]  /*8c60*/  @P0 ATOMG.E.ADD.STRONG.GPU PT, R13, desc[UR36][R6.64], R11 ;  /* 0x8000000b060d09a8 */ /* 0x002f6800081ef124 */
[----:B--2---:R-:W2:Y:S01]  /*8c70*/  @P0 ATOMG.E.ADD.STRONG.GPU PT, R21, desc[UR36][R8.64], R11 ;  /* 0x8000000b081509a8 */ /* 0x004ea200081ef124 */
[----:B---3--:R-:W-:-:S04]  /*8c80*/  LOP3.LUT R14, R14, UR4, RZ, 0xc0, !PT ;  /* 0x000000040e0e7c12 */ /* 0x008fc8000f8ec0ff */
[----:B------:R-:W1:Y:S01]  /*8c90*/  POPC R15, R14 ;  /* 0x0000000e000f7309 */ /* 0x000e620000000000 */
[----:B-----5:R-:W1:Y:S04]  /*8ca0*/  SHFL.IDX PT, R0, R13, R12, 0x1f ;  /* 0x00001f0c0d007589 */ /* 0x020e6800000e0000 */
[----:B--2---:R-:W2:Y:S01]  /*8cb0*/  SHFL.IDX PT, R10, R21, R12, 0x1f ;  /* 0x00001f0c150a7589 */ /* 0x004ea200000e0000 */
[----:B-1----:R-:W-:Y:S01]  /*8cc0*/  IMAD.IADD R0, R0, 0x1, R15 ;  /* 0x0000000100007824 */ /* 0x002fe200078e020f */
[----:B--2---:R-:W-:-:S04]  /*8cd0*/  IADD3 R10, PT, PT, R15, R10, RZ ;  /* 0x0000000a0f0a7210 */ /* 0x004fc80007ffe0ff */
[----:B------:R-:W-:Y:S01]  /*8ce0*/  SHF.L.U32 R9, R0, 0x1, RZ ;  /* 0x0000000100097819 */ /* 0x000fe200000006ff */
[----:B------:R-:W-:-:S04]  /*8cf0*/  IMAD.SHL.U32 R7, R10, 0x2, RZ ;  /* 0x000000020a077824 */ /* 0x000fc800078e00ff */
[----:B0-----:R-:W-:-:S04]  /*8d00*/  IMAD.WIDE R2, R9, 0x4, R2 ;  /* 0x0000000409027825 */ /* 0x001fc800078e0202 */
[----:B----4-:R-:W-:-:S05]  /*8d10*/  IMAD.WIDE R4, R7, 0x4, R4 ;  /* 0x0000000407047825 */ /* 0x010fca00078e0204 */
[----:B------:R1:W-:Y:S04]  /*8d20*/  STG.E desc[UR36][R4.64], R23 ;  /* 0x0000001704007986 */ /* 0x0003e8000c101924 */
[----:B------:R1:W-:Y:S04]  /*8d30*/  STG.E desc[UR36][R4.64+0x4], R28 ;  /* 0x0000041c04007986 */ /* 0x0003e8000c101924 */
[----:B------:R1:W-:Y:S04]  /*8d40*/  STG.E desc[UR36][R2.64+0x4], R28 ;  /* 0x0000041c02007986 */ /* 0x0003e8000c101924 */
[----:B------:R1:W-:Y:S02]  /*8d50*/  STG.E desc[UR36][R2.64], R23 ;  /* 0x0000001702007986 */ /* 0x0003e4000c101924 */
.L_x_386:
[----:B------:R-:W-:Y:S05]  /*8d60*/  BSYNC.RECONVERGENT B9 ;  /* 0x0000000000097941 */ /* 0x000fea0003800200 */
.L_x_385:
[----:B------:R-:W-:-:S13]  /*8d70*/  ISETP.NE.AND P0, PT, R29, RZ, PT ;  /* 0x000000ff1d00720c */ /* 0x000fda0003f05270 */
[----:B------:R-:W-:Y:S05]  /*8d80*/  @P0 BRA `(.L_x_409) ;  /* 0xfffffff000900947 */ /* 0x000fea000383ffff */
.L_x_384:
[----:B------:R-:W-:Y:S05]  /*8d90*/  BSYNC B10 ;  /* 0x00000000000a7941 */ /* 0x000fea0003800000 */
.L_x_383:
[----:B01----:R-:W0:Y:S08]  /*8da0*/  LDC.64 R2, c[0x0][0x398] ;  /* 0x0000e600ff027b82 */ /* 0x003e300000000a00 */
[----:B------:R-:W1:Y:S08]  /*8db0*/  LDC R5, c[0x0][0x388] ;  /* 0x0000e200ff057b82 */ /* 0x000e700000000800 */
[----:B------:R-:W2:Y:S01]  /*8dc0*/  LDC R27, c[0x0][0x388] ;  /* 0x0000e200ff1b7b82 */ /* 0x000ea20000000800 */
[----:B0-----:R-:W-:-:S07]  /*8dd0*/  IMAD.WIDE R2, R23, 0x8, R2 ;  /* 0x0000000817027825 */ /* 0x001fce00078e0202 */
[----:B------:R-:W0:Y:S01]  /*8de0*/  LDC.64 R30, c[0x0][0x380] ;  /* 0x0000e000ff1e7b82 */ /* 0x000e220000000a00 */
[----:B-1----:R-:W-:-:S04]  /*8df0*/  IMAD.WIDE R2, R5, 0x8, R2 ;  /* 0x0000000805027825 */ /* 0x002fc800078e0202 */
[----:B--2---:R-:W-:-:S05]  /*8e00*/  IMAD.WIDE R26, R27, 0x8, R2 ;  /* 0x000000081b1a7825 */ /* 0x004fca00078e0202 */
[----:B------:R-:W0:Y:S04]  /*8e10*/  LDG.E R3, desc[UR36][R26.64] ;  /* 0x000000241a037981 */ /* 0x000e28000c1e1900 */
[----:B------:R-:W2:Y:S01]  /*8e20*/  LDG.E R27, desc[UR36][R26.64+0x4] ;  /* 0x000004241a1b7981 */ /* 0x000ea2000c1e1900 */
[----:B0-----:R-:W-:-:S05]  /*8e30*/  IMAD.WIDE R30, R3, 0x1c, R30 ;  /* 0x0000001c031e7825 */ /* 0x001fca00078e021e */
        /* <DEDUP_REMOVED lines=69> */
[----:B------:R-:W-:Y:S02]  /*9290*/  IMAD.MOV.U32 R7, RZ, RZ, R19 ;  /* 0x000000ffff077224 */ /* 0x000fe400078e0013 */
[----:B-1----:R-:W-:Y:S01]  /*92a0*/  IMAD.U32 R4, RZ, RZ, UR4 ;  /* 0x00000004ff047e24 */ /* 0x002fe2000f8e00ff */
[----:B0-----:R-:W-:-:S07]  /*92b0*/  MOV R5, UR5 ;  /* 0x0000000500057c02 */ /* 0x001fce0008000f00 */
[----:B------:R-:W-:-:S07]  /*92c0*/  LEPC R20, `(.L_x_412) ;  /* 0x000000001014794e */ /* 0x000fce0000000000 */
[----:B--2---:R-:W-:Y:S05]  /*92d0*/  CALL.ABS.NOINC R2 ;  /* 0x0000000002007343 */ /* 0x004fea0003c00000 */
.L_x_412:
[----:B------:R-:W-:Y:S01]  /*92e0*/  MOV R0, 0x8 ;  /* 0x0000000800007802 */ /* 0x000fe20000000f00 */
[----:B------:R-:W0:Y:S01]  /*92f0*/  LDCU.64 UR4, c[0x4][0x48] ;  /* 0x01000900ff0477ac */ /* 0x000e220008000a00 */
[----:B------:R-:W-:Y:S02]  /*9300*/  HFMA2 R8, -RZ, RZ, 0, 1.132488250732421875e-05 ;  /* 0x000000beff087431 */ /* 0x000fe400000001ff */
[----:B------:R-:W-:Y:S01]  /*9310*/  IMAD.MOV.U32 R12, RZ, RZ, 0x1 ;  /* 0x00000001ff0c7424 */ /* 0x000fe200078e00ff */
[----:B------:R1:W2:Y:S01]  /*9320*/  LDC.64 R2, c[0x4][R0] ;  /* 0x0100000000027b82 */ /* 0x0002a20000000a00 */
[----:B------:R-:W3:Y:S01]  /*9330*/  LDCU.64 UR6, c[0x4][0x38] ;  /* 0x01000700ff0677ac */ /* 0x000ee20008000a00 */
[----:B------:R-:W-:Y:S01]  /*9340*/  IMAD.MOV.U32 R13, RZ, RZ, RZ ;  /* 0x000000ffff0d7224 */ /* 0x000fe200078e00ff */
[----:B------:R-:W4:Y:S01]  /*9350*/  LDCU.64 UR8, c[0x4][0x10] ;  /* 0x01000200ff0877ac */ /* 0x000f220008000a00 */
[----:B0-----:R-:W-:Y:S01]  /*9360*/  MOV R4, UR4 ;  /* 0x0000000400047c02 */ /* 0x001fe20008000f00 */
[----:B------:R-:W-:-:S02]  /*9370*/  IMAD.U32 R5, RZ, RZ, UR5 ;  /* 0x00000005ff057e24 */ /* 0x000fc4000f8e00ff */
[----:B---3--:R-:W-:Y:S01]  /*9380*/  IMAD.U32 R6, RZ, RZ, UR6 ;  /* 0x00000006ff067e24 */ /* 0x008fe2000f8e00ff */
[----:B------:R-:W-:Y:S01]  /*9390*/  MOV R7, UR7 ;  /* 0x0000000700077c02 */ /* 0x000fe20008000f00 */
[----:B----4-:R-:W-:Y:S02]  /*93a0*/  IMAD.U32 R10, RZ, RZ, UR8 ;  /* 0x00000008ff0a7e24 */ /* 0x010fe4000f8e00ff */
[----:B-1----:R-:W-:-:S07]  /*93b0*/  IMAD.U32 R11, RZ, RZ, UR9 ;  /* 0x00000009ff0b7e24 */ /* 0x002fce000f8e00ff */
[----:B------:R-:W-:-:S07]  /*93c0*/  LEPC R20, `(.L_x_413) ;  /* 0x000000001014794e */ /* 0x000fce0000000000 */
[----:B--2---:R-:W-:Y:S05]  /*93d0*/  CALL.ABS.NOINC R2 ;  /* 0x0000000002007343 */ /* 0x004fea0003c00000 */
.L_x_413:
[----:B------:R-:W0:Y:S02]  /*93e0*/  LDC.64 R2, c[0x0][0x390] ;  /* 0x0000e400ff027b82 */ /* 0x000e240000000a00 */
[----:B0-----:R0:W5:Y:S02]  /*93f0*/  LDG.E R17, desc[UR36][R2.64+0x15cc8] ;  /* 0x015cc82402117981 */ /* 0x001164000c1e1900 */
.L_x_411:
[----:B------:R-:W-:Y:S05]  /*9400*/  BSYNC.RECONVERGENT B6 ;  /* 0x0000000000067941 */ /* 0x000fea0003800200 */
.L_x_410:
        /* <DEDUP_REMOVED lines=9> */
[----:B------:R-:W-:Y:S02]  /*94a0*/  HFMA2 R8, -RZ, RZ, 0, 1.180171966552734375e-05 ;  /* 0x000000c6ff087431 */ /* 0x000fe400000001ff */
        /* <DEDUP_REMOVED lines=13> */
.L_x_415:
[----:B------:R-:W-:Y:S05]  /*9580*/  BSYNC.RECONVERGENT B6 ;  /* 0x0000000000067941 */ /* 0x000fea0003800200 */
.L_x_414:
[----:B------:R-:W2:Y:S01]  /*9590*/  LDG.E R26, desc[UR36][R26.64+0xc] ;  /* 0x00000c241a1a7981 */ /* 0x000ea2000c1e1900 */
[----:B------:R-:W-:Y:S01]  /*95a0*/  BSSY B10, `(.L_x_416) ;  /* 0x00000e40000a7945 */ /* 0x000fe20003800000 */
[----:B--2---:R-:W-:-:S13]  /*95b0*/  ISETP.GT.AND P0, PT, R25, R26, PT ;  /* 0x0000001a1900720c */ /* 0x004fda0003f04270 */
[----:B------:R-:W-:Y:S05]  /*95c0*/  @P0 BRA `(.L_x_417) ;  /* 0x0000000c00840947 */ /* 0x000fea0003800000 */
[----:B------:R1:W5:Y:S01]  /*95d0*/  LDL R27, [R1+0x8] ;  /* 0x00000800011b7983 */ /* 0x0003620000100800 */
[----:B------:R-:W2:Y:S03]  /*95e0*/  LDC.64 R16, c[0x0][0x390] ;  /* 0x0000e400ff107b82 */ /* 0x000ea60000000a00 */
[----:B------:R1:W5:Y:S01]  /*95f0*/  LDL R22, [R1+0x20] ;  /* 0x0000200001167983 */ /* 0x0003620000100800 */
[----:B--2---:R-:W-:-:S04]  /*9600*/  IADD3 R16, P0, PT, R16, 0xcf00, RZ ;  /* 0x0000cf0010107810 */ /* 0x004fc80007f1e0ff */
[----:B-1----:R-:W-:-:S09]  /*9610*/  IADD3.X R17, PT, PT, RZ, R17, RZ, P0, !PT ;  /* 0x00000011ff117210 */ /* 0x002fd200007fe4ff */
.L_x_442:
[----:B-1----:R-:W1:Y:S02]  /*9620*/  LDC.64 R28, c[0x0][0x390] ;  /* 0x0000e400ff1c7b82 */ /* 0x002e640000000a00 */
[----:B-1----:R-:W-:-:S06]  /*9630*/  IMAD.WIDE R28, R25, 0x4, R28 ;  /* 0x00000004191c7825 */ /* 0x002fcc00078e021c */
[----:B------:R1:W2:Y:S01]  /*9640*/  LDG.E R28, desc[UR36][R28.64+0xcf00] ;  /* 0x00cf00241c1c7981 */ /* 0x0002a2000c1e1900 */
[C---:B------:R-:W-:Y:S01]  /*9650*/  ISETP.NE.AND P1, PT, R25.reuse, R26, PT ;  /* 0x0000001a1900720c */ /* 0x040fe20003f25270 */
[----:B------:R-:W-:Y:S05]  /*9660*/  YIELD ;  /* 0x0000000000007946 */ /* 0x000fea0003800000 */
[----:B------:R-:W-:Y:S01]  /*9670*/  BSSY.RECONVERGENT B9, `(.L_x_418) ;  /* 0x00000d4000097945 */ /* 0x000fe20003800200 */
[----:B------:R-:W-:Y:S01]  /*9680*/  VIADD R25, R25, 0x1 ;  /* 0x0000000119197836 */ /* 0x000fe20000000000 */
[----:B-1----:R-:W-:Y:S02]  /*9690*/  P2R R29, PR, RZ, 0x2 ;  /* 0x00000002ff1d7803 */ /* 0x002fe40000000000 */
[----:B--2--5:R-:W-:-:S13]  /*96a0*/  ISETP.GT.AND P0, PT, R27, R28, PT ;  /* 0x0000001c1b00720c */ /* 0x024fda0003f04270 */
[----:B0-----:R-:W-:Y:S05]  /*96b0*/  @P0 BRA `(.L_x_419) ;  /* 0x0000000c003c0947 */ /* 0x001fea0003800000 */
[----:B------:R-:W-:-:S13]  /*96c0*/  ISETP.NE.AND P0, PT, R22, RZ, PT ;  /* 0x000000ff1600720c */ /* 0x000fda0003f05270 */
[----:B------:R-:W-:Y:S05]  /*96d0*/  @!P0 BRA `(.L_x_420) ;  /* 0x0000000800cc8947 */ /* 0x000fea0003800000 */
[----:B------:R-:W-:Y:S01]  /*96e0*/  BSSY.RELIABLE B8, `(.L_x_421) ;  /* 0x0000059000087945 */ /* 0x000fe20003800100 */
[----:B------:R-:W-:Y:S01]  /*96f0*/  PRMT R30, RZ, 0x7610, R30 ;  /* 0x00007610ff1e7816 */ /* 0x000fe2000000001e */
[----:B------:R-:W-:-:S07]  /*9700*/  IMAD.MOV.U32 R31, RZ, RZ, RZ ;  /* 0x000000ffff1f7224 */ /* 0x000fce00078e00ff */
.L_x_431:
[----:B0-----:R-:W-:-:S06]  /*9710*/  LEA R2, R31, R24, 0x2 ;  /* 0x000000181f027211 */ /* 0x001fcc00078e10ff */
        /* <DEDUP_REMOVED lines=14> */
[----:B------:R-:W-:Y:S01]  /*9800*/  MOV R6, R18 ;  /* 0x0000001200067202 */ /* 0x000fe20000000f00 */
[----:B------:R-:W-:Y:S02]  /*9810*/  IMAD.MOV.U32 R7, RZ, RZ, R19 ;  /* 0x000000ffff077224 */ /* 0x000fe400078e0013 */
[----:B------:R-:W2:Y:S01]  /*9820*/  LDC.64 R8, c[0x4][R8] ;  /* 0x0100000008087b82 */ /* 0x000ea20000000a00 */
[----:B-1----:R-:W-:Y:S02]  /*9830*/  IMAD.U32 R4, RZ, RZ, UR4 ;  /* 0x00000004ff047e24 */ /* 0x002fe4000f8e00ff */
[----:B0-----:R-:W-:-:S07]  /*9840*/  IMAD.U32 R5, RZ, RZ, UR5 ;  /* 0x00000005ff057e24 */ /* 0x001fce000f8e00ff */
[----:B------:R-:W-:-:S07]  /*9850*/  LEPC R20, `(.L_x_426) ;  /* 0x000000001014794e */ /* 0x000fce0000000000 */
[----:B--2---:R-:W-:Y:S05]  /*9860*/  CALL.ABS.NOINC R8 ;  /* 0x0000000008007343 */ /* 0x004fea0003c00000 */
.L_x_426:
        /* <DEDUP_REMOVED lines=16> */
.L_x_425:
[----:B------:R-:W-:Y:S05]  /*9970*/  BSYNC.RECONVERGENT B6 ;  /* 0x0000000000067941 */ /* 0x000fea0003800200 */
.L_x_424:
[----:B------:R-:W0:Y:S02]  /*9980*/  LDC.64 R34, c[0x0][0x390] ;  /* 0x0000e400ff227b82 */ /* 0x000e240000000a00 */
[----:B0-----:R-:W-:-:S05]  /*9990*/  IMAD.WIDE R34, R2, 0x10, R34 ;  /* 0x0000001002227825 */ /* 0x001fca00078e0222 */
[----:B------:R0:W5:Y:S02]  /*99a0*/  LDG.E R33, desc[UR36][R34.64+0x8] ;  /* 0x0000082422217981 */ /* 0x000164000c1e1900 */
.L_x_430:
        /* <DEDUP_REMOVED lines=14> */
[----:B-1----:R-:W-:Y:S01]  /*9a90*/  IMAD.U32 R4, RZ, RZ, UR4 ;  /* 0x00000004ff047e24 */ /* 0x002fe2000f8e00ff */
[----:B------:R-:W-:Y:S01]  /*9aa0*/  MOV R5, UR5 ;  /* 0x0000000500057c02 */ /* 0x000fe20008000f00 */
[----:B--2---:R-:W-:-:S02]  /*9ab0*/  IMAD.U32 R6, RZ, RZ, UR6 ;  /* 0x00000006ff067e24 */ /* 0x004fc4000f8e00ff */
[----:B------:R-:W-:Y:S01]  /*9ac0*/  IMAD.U32 R7, RZ, RZ, UR7 ;  /* 0x00000007ff077e24 */ /* 0x000fe2000f8e00ff */
[----:B----4-:R-:W-:Y:S01]  /*9ad0*/  MOV R10, UR8 ;  /* 0x00000008000a7c02 */ /* 0x010fe20008000f00 */
[----:B------:R-:W-:-:S07]  /*9ae0*/  IMAD.U32 R11, RZ, RZ, UR9 ;  /* 0x00000009ff0b7e24 */ /* 0x000fce000f8e00ff */
[----:B------:R-:W-:-:S07]  /*9af0*/  LEPC R20, `(.L_x_428) ;  /* 0x000000001014794e */ /* 0x000fce0000000000 */
[----:B0--3-5:R-:W-:Y:S05]  /*9b00*/  CALL.ABS.NOINC R14 ;  /* 0x000000000e007343 */ /* 0x029fea0003c00000 */
.L_x_428:
[----:B------:R-:W-:Y:S05]  /*9b10*/  BSYNC.RECONVERGENT B6 ;  /* 0x0000000000067941 */ /* 0x000fea0003800200 */
.L_x_427:
        /* <DEDUP_REMOVED lines=8> */
[----:B------:R-:W-:Y:S01]  /*9ba0*/  IADD3 R33, PT, PT, R33, 0x1, RZ ;  /* 0x0000000121217810 */ /* 0x000fe20007ffe0ff */
[----:B------:R-:W-:Y:S06]  /*9bb0*/  BRA `(.L_x_430) ;  /* 0xfffffffc007c7947 */ /* 0x000fec000383ffff */
.L_x_423:
[----:B-----5:R-:W-:Y:S02]  /*9bc0*/  ISETP.GT.AND P1, PT, R2, R28, PT ;  /* 0x0000001c0200720c */ /* 0x020fe40003f24270 */
[C---:B------:R-:W-:Y:S02]  /*9bd0*/  LOP3.LUT P0, RZ, R30.reuse, 0xff, RZ, 0xc0, !PT ;  /* 0x000000ff1eff7812 */ /* 0x040fe4000780c0ff */
[----:B------:R-:W-:-:S11]  /*9be0*/  PRMT R0, R30, 0x7610, R0 ;  /* 0x000076101e007816 */ /* 0x000fd60000000000 */
[----:B------:R-:W-:Y:S05]  /*9bf0*/  @P0 BREAK.RELIABLE P1, B7 ;  /* 0x0000000000070942 */ /* 0x000fea0000800100 */
[----:B------:R-:W-:Y:S05]  /*9c00*/  @P0 BREAK.RELIABLE P1, B8 ;  /* 0x0000000000080942 */ /* 0x000fea0000800100 */
[----:B------:R-:W-:Y:S05]  /*9c10*/  @P0 BRA P1, `(.L_x_419) ;  /* 0x0000000400e40947 */ /* 0x000fea0000800000 */
.L_x_429:
[----:B------:R-:W-:Y:S05]  /*9c20*/  BSYNC.RELIABLE B7 ;  /* 0x0000000000077941 */ /* 0x000fea0003800100 */
.L_x_422:
[----:B------:R-:W-:Y:S01]  /*9c30*/  VIADD R31, R31, 0x1 ;  /* 0x000000011f1f7836 */ /* 0x000fe20000000000 */
[----:B------:R-:W-:-:S04]  /*9c40*/  PRMT R30, R0, 0x7610, R30 ;  /* 0x00007610001e7816 */ /* 0x000fc8000000001e */
[----:B------:R-:W-:-:S13]  /*9c50*/  ISETP.NE.AND P0, PT, R31, R22, PT ;  /* 0x000000161f00720c */ /* 0x000fda0003f05270 */
[----:B------:R-:W-:Y:S05]  /*9c60*/  @P0 BRA `(.L_x_431) ;  /* 0xfffffff800a80947 */ /* 0x000fea000383ffff */
[----:B------:R-:W-:Y:S05]  /*9c70*/  BSYNC.RELIABLE B8 ;  /* 0x0000000000087941 */ /* 0x000fea0003800100 */
.L_x_421:
[----:B------:R-:W-:Y:S01]  /*9c80*/  BSSY.RELIABLE B0, `(.L_x_432) ;  /* 0x000000a000007945 */ /* 0x000fe20003800100 */
[----:B------:R-:W-:-:S07]  /*9c90*/  IMAD.MOV.U32 R3, RZ, RZ, RZ ;  /* 0x000000ffff037224 */ /* 0x000fce00078e00ff */
.L_x_433:
[----:B------:R-:W-:-:S05]  /*9ca0*/  LEA R0, R3, R24, 0x2 ;  /* 0x0000001803007211 */ /* 0x000fca00078e10ff */
        /* <DEDUP_REMOVED lines=8> */
.L_x_432:
[----:B------:R-:W-:-:S07]  /*9d30*/  IMAD.MOV.U32 R31, RZ, RZ, RZ ;  /* 0x000000ffff1f7224 */ /* 0x000fce00078e00ff */
.L_x_441:
[----:B------:R-:W1:Y:S01]  /*9d40*/  LDC.64 R4, c[0x0][0x390] ;  /* 0x0000e400ff047b82 */ /* 0x000e620000000a00 */
[----:B------:R-:W-:-:S06]  /*9d50*/  LEA R2, R31, R24, 0x2 ;  /* 0x000000181f027211 */ /* 0x000fcc00078e10ff */
        /* <DEDUP_REMOVED lines=17> */
.L_x_436:
        /* <DEDUP_REMOVED lines=16> */
.L_x_435:
[----:B------:R-:W-:Y:S05]  /*9f70*/  BSYNC.RECONVERGENT B6 ;  /* 0x0000000000067941 */ /* 0x000fea0003800200 */
.L_x_434:
[----:B------:R-:W1:Y:S02]  /*9f80*/  LDC.64 R32, c[0x0][0x390] ;  /* 0x0000e400ff207b82 */ /* 0x000e640000000a00 */
[----:B-1----:R-:W-:-:S05]  /*9f90*/  IMAD.WIDE R32, R2, 0x10, R32 ;  /* 0x0000001002207825 */ /* 0x002fca00078e0220 */
[----:B0-----:R0:W5:Y:S01]  /*9fa0*/  LDG.E R34, desc[UR36][R32.64+0x8] ;  /* 0x0000082420227981 */ /* 0x001162000c1e1900 */
[----:B------:R-:W-:Y:S01]  /*9fb0*/  BSSY.RELIABLE B7, `(.L_x_437) ;  /* 0x0000022000077945 */ /* 0x000fe20003800100 */
.L_x_440:
        /* <DEDUP_REMOVED lines=22> */
.L_x_439:
[----:B------:R-:W-:Y:S05]  /*a120*/  BSYNC.RECONVERGENT B6 ;  /* 0x0000000000067941 */ /* 0x000fea0003800200 */
.L_x_438:
        /* <DEDUP_REMOVED lines=11> */
.L_x_437:
[----:B------:R-:W-:-:S04]  /*a1e0*/  IADD3 R31, PT, PT, R31, 0x1, RZ ;  /* 0x000000011f1f7810 */ /* 0x000fc80007ffe0ff */
[----:B------:R-:W-:-:S13]  /*a1f0*/  ISETP.NE.AND P0, PT, R31, R22, PT ;  /* 0x000000161f00720c */ /* 0x000fda0003f05270 */
[----:B------:R-:W-:Y:S05]  /*a200*/  @P0 BRA `(.L_x_441) ;  /* 0xfffffff800cc0947 */ /* 0x000fea000383ffff */
.L_x_420:
        /* <DEDUP_REMOVED lines=16> */
[----:B-1----:R-:W-:Y:S02]  /*a310*/  IMAD.IADD R0, R0, 0x1, R15 ;  /* 0x0000000100007824 */ /* 0x002fe400078e020f */
[----:B--2---:R-:W-:Y:S02]  /*a320*/  IMAD.IADD R10, R15, 0x1, R10 ;  /* 0x000000010f0a7824 */ /* 0x004fe400078e020a */
[----:B------:R-:W-:-:S03]  /*a330*/  IMAD.SHL.U32 R9, R0, 0x2, RZ ;  /* 0x0000000200097824 */ /* 0x000fc600078e00ff */
[----:B------:R-:W-:Y:S01]  /*a340*/  SHF.L.U32 R7, R10, 0x1, RZ ;  /* 0x000000010a077819 */ /* 0x000fe200000006ff */
[----:B0-----:R-:W-:-:S04]  /*a350*/  IMAD.WIDE R2, R9, 0x4, R2 ;  /* 0x0000000409027825 */ /* 0x001fc800078e0202 */
[----:B----4-:R-:W-:-:S05]  /*a360*/  IMAD.WIDE R4, R7, 0x4, R4 ;  /* 0x0000000407047825 */ /* 0x010fca00078e0204 */
[----:B------:R1:W-:Y:S04]  /*a370*/  STG.E desc[UR36][R4.64], R23 ;  /* 0x0000001704007986 */ /* 0x0003e8000c101924 */
[----:B------:R1:W-:Y:S04]  /*a380*/  STG.E desc[UR36][R4.64+0x4], R28 ;  /* 0x0000041c04007986 */ /* 0x0003e8000c101924 */
[----:B------:R1:W-:Y:S04]  /*a390*/  STG.E desc[UR36][R2.64+0x4], R28 ;  /* 0x0000041c02007986 */ /* 0x0003e8000c101924 */
[----:B------:R1:W-:Y:S02]  /*a3a0*/  STG.E desc[UR36][R2.64], R23 ;  /* 0x0000001702007986 */ /* 0x0003e4000c101924 */
.L_x_419:
[----:B------:R-:W-:Y:S05]  /*a3b0*/  BSYNC.RECONVERGENT B9 ;  /* 0x0000000000097941 */ /* 0x000fea0003800200 */
.L_x_418:
[----:B------:R-:W-:-:S13]  /*a3c0*/  ISETP.NE.AND P0, PT, R29, RZ, PT ;  /* 0x000000ff1d00720c */ /* 0x000fda0003f05270 */
[----:B------:R-:W-:Y:S05]  /*a3d0*/  @P0 BRA `(.L_x_442) ;  /* 0xfffffff000900947 */ /* 0x000fea000383ffff */
.L_x_417:
[----:B------:R-:W-:Y:S05]  /*a3e0*/  BSYNC B10 ;  /* 0x00000000000a7941 */ /* 0x000fea0003800000 */
.L_x_416:
[----:B01----:R-:W0:Y:S08]  /*a3f0*/  LDC.64 R2, c[0x0][0x398] ;  /* 0x0000e600ff027b82 */ /* 0x003e300000000a00 */
[----:B------:R-:W1:Y:S08]  /*a400*/  LDC R5, c[0x0][0x388] ;  /* 0x0000e200ff057b82 */ /* 0x000e700000000800 */
[----:B------:R-:W2:Y:S08]  /*a410*/  LDC R7, c[0x0][0x388] ;  /* 0x0000e200ff077b82 */ /* 0x000eb00000000800 */
[----:B------:R-:W3:Y:S01]  /*a420*/  LDC R27, c[0x0][0x388] ;  /* 0x0000e200ff1b7b82 */ /* 0x000ee20000000800 */
[----:B0-----:R-:W-:-:S04]  /*a430*/  IMAD.WIDE R2, R23, 0x8, R2 ;  /* 0x0000000817027825 */ /* 0x001fc800078e0202 */
[----:B-1----:R-:W-:-:S03]  /*a440*/  IMAD.WIDE R2, R5, 0x8, R2 ;  /* 0x0000000805027825 */ /* 0x002fc600078e0202 */
[----:B------:R-:W0:Y:S01]  /*a450*/  LDC.64 R30, c[0x0][0x380] ;  /* 0x0000e000ff1e7b82 */ /* 0x000e220000000a00 */
[----:B--2---:R-:W-:-:S04]  /*a460*/  IMAD.WIDE R2, R7, 0x8, R2 ;  /* 0x0000000807027825 */ /* 0x004fc800078e0202 */
[----:B---3--:R-:W-:-:S05]  /*a470*/  IMAD.WIDE R26, R27, 0x8, R2 ;  /* 0x000000081b1a7825 */ /* 0x008fca00078e0202 */
        /* <DEDUP_REMOVED lines=77> */
.L_x_445:
        /* <DEDUP_REMOVED lines=16> */
.L_x_446:
[----:B------:R-:W0:Y:S02]  /*aa50*/  LDC.64 R2, c[0x0][0x390] ;  /* 0x0000e400ff027b82 */ /* 0x000e240000000a00 */
[----:B0-----:R0:W5:Y:S02]  /*aa60*/  LDG.E R17, desc[UR36][R2.64+0x15cc8] ;  /* 0x015cc82402117981 */ /* 0x001164000c1e1900 */
.L_x_444:
[----:B------:R-:W-:Y:S05]  /*aa70*/  BSYNC.RECONVERGENT B6 ;  /* 0x0000000000067941 */ /* 0x000fea0003800200 */
.L_x_443:
        /* <DEDUP_REMOVED lines=23> */
.L_x_448:
[----:B------:R-:W-:Y:S05]  /*abf0*/  BSYNC.RECONVERGENT B6 ;  /* 0x0000000000067941 */ /* 0x000fea0003800200 */
.L_x_447:
        /* <DEDUP_REMOVED lines=9> */
.L_x_475:
        /* <DEDUP_REMOVED lines=13> */
[----:B------:R-:W-:Y:S02]  /*ad60*/  PRMT R30, RZ, 0x7610, R30 ;  /* 0x00007610ff1e7816 */ /* 0x000fe4000000001e */
[----:B------:R-:W-:-:S07]  /*ad70*/  MOV R31, RZ ;  /* 0x000000ff001f7202 */ /* 0x000fce0000000f00 */
.L_x_464:
        /* <DEDUP_REMOVED lines=15> */
[----:B------:R-:W-:Y:S02]  /*ae70*/  IMAD.MOV.U32 R6, RZ, RZ, R18 ;  /* 0x000000ffff067224 */ /* 0x000fe400078e0012 */
[----:B------:R-:W-:Y:S01]  /*ae80*/  IMAD.MOV.U32 R7, RZ, RZ, R19 ;  /* 0x000000ffff077224 */ /* 0x000fe200078e0013 */
[----:B------:R-:W2:Y:S01]  /*ae90*/  LDC.64 R8, c[0x4][R8] ;  /* 0x0100000008087b82 */ /* 0x000ea20000000a00 */
[----:B-1----:R-:W-:Y:S01]  /*aea0*/  IMAD.U32 R4, RZ, RZ, UR4 ;  /* 0x00000004ff047e24 */ /* 0x002fe2000f8e00ff */
[----:B0-----:R-:W-:-:S07]  /*aeb0*/  MOV R5, UR5 ;  /* 0x0000000500057c02 */ /* 0x001fce0008000f00 */
[----:B------:R-:W-:-:S07]  /*aec0*/  LEPC R20, `(.L_x_459) ;  /* 0x000000001014794e */ /* 0x000fce0000000000 */
[----:B--2---:R-:W-:Y:S05]  /*aed0*/  CALL.ABS.NOINC R8 ;  /* 0x0000000008007343 */ /* 0x004fea0003c00000 */
.L_x_459:
        /* <DEDUP_REMOVED lines=16> */
.L_x_458:
[----:B------:R-:W-:Y:S05]  /*afe0*/  BSYNC.RECONVERGENT B6 ;  /* 0x0000000000067941 */ /* 0x000fea0003800200 */
.L_x_457:
[----:B------:R-:W0:Y:S02]  /*aff0*/  LDC.64 R34, c[0x0][0x390] ;  /* 0x0000e400ff227b82 */ /* 0x000e240000000a00 */
[----:B0-----:R-:W-:-:S05]  /*b000*/  IMAD.WIDE R34, R2, 0x10, R34 ;  /* 0x0000001002227825 */ /* 0x001fca00078e0222 */
[----:B------:R0:W5:Y:S02]  /*b010*/  LDG.E R33, desc[UR36][R34.64+0x8] ;  /* 0x0000082422217981 */ /* 0x000164000c1e1900 */
.L_x_463:
        /* <DEDUP_REMOVED lines=22> */
.L_x_461:
[----:B------:R-:W-:Y:S05]  /*b180*/  BSYNC.RECONVERGENT B6 ;  /* 0x0000000000067941 */ /* 0x000fea0003800200 */
.L_x_460:
[----:B------:R-:W2:Y:S02]  /*b190*/  LDG.E R0, desc[UR36][R34.64+0xc] ;  /* 0x00000c2422007981 */ /* 0x000ea4000c1e1900 */
[----:B--2--5:R-:W-:-:S13]  /*b1a0*/  ISETP.GT.AND P0, PT, R33, R0, PT ;  /* 0x000000002100720c */ /* 0x024fda0003f04270 */
[----:B------:R-:W-:Y:S05]  /*b1b0*/  @P0 BRA `(.L_x_456) ;  /* 0x00000000001c0947 */ /* 0x000fea0003800000 */
[----:B------:R-:W-:-:S06]  /*b1c0*/  IMAD.WIDE R4, R33, 0x4, R16 ;  /* 0x0000000421047825 */ /* 0x000fcc00078e0210 */
[----:B------:R-:W2:Y:S01]  /*b1d0*/  LDG.E R5, desc[UR36][R4.64] ;  /* 0x0000002404057981 */ /* 0x000ea2000c1e1900 */
[----:B------:R-:W-:Y:S02]  /*b1e0*/  MOV R0, 0x1 ;  /* 0x0000000100007802 */ /* 0x000fe40000000f00 */
[----:B--2---:R-:W-:-:S13]  /*b1f0*/  ISETP.NE.AND P0, PT, R5, R28, PT ;  /* 0x0000001c0500720c */ /* 0x004fda0003f05270 */
[----:B------:R-:W-:Y:S05]  /*b200*/  @!P0 BRA `(.L_x_462) ;  /* 0x0000000000208947 */ /* 0x000fea0003800000 */
[----:B------:R-:W-:Y:S01]  /*b210*/  VIADD R33, R33, 0x1 ;  /* 0x0000000121217836 */ /* 0x000fe20000000000 */
[----:B------:R-:W-:Y:S06]  /*b220*/  BRA `(.L_x_463) ;  /* 0xfffffffc007c7947 */ /* 0x000fec000383ffff */
.L_x_456:
[----:B-----5:R-:W-:Y:S02]  /*b230*/  ISETP.GT.AND P1, PT, R2, R28, PT ;  /* 0x0000001c0200720c */ /* 0x020fe40003f24270 */
[C---:B------:R-:W-:Y:S02]  /*b240*/  LOP3.LUT P0, RZ, R30.reuse, 0xff, RZ, 0xc0, !PT ;  /* 0x000000ff1eff7812 */ /* 0x040fe4000780c0ff */
[----:B------:R-:W-:-:S11]  /*b250*/  PRMT R0, R30, 0x7610, R0 ;  /* 0x000076101e007816 */ /* 0x000fd60000000000 */
[----:B------:R-:W-:Y:S05]  /*b260*/  @P0 BREAK.RELIABLE P1, B7 ;  /* 0x0000000000070942 */ /* 0x000fea0000800100 */
[----:B------:R-:W-:Y:S05]  /*b270*/  @P0 BREAK.RELIABLE P1, B8 ;  /* 0x0000000000080942 */ /* 0x000fea0000800100 */
[----:B------:R-:W-:Y:S05]  /*b280*/  @P0 BRA P1, `(.L_x_452) ;  /* 0x0000000400e40947 */ /* 0x000fea0000800000 */
.L_x_462:
[----:B------:R-:W-:Y:S05]  /*b290*/  BSYNC.RELIABLE B7 ;  /* 0x0000000000077941 */ /* 0x000fea0003800100 */
.L_x_455:
[----:B------:R-:W-:Y:S01]  /*b2a0*/  VIADD R31, R31, 0x1 ;  /* 0x000000011f1f7836 */ /* 0x000fe20000000000 */
[----:B------:R-:W-:-:S04]  /*b2b0*/  PRMT R30, R0, 0x7610, R30 ;  /* 0x00007610001e7816 */ /* 0x000fc8000000001e */
[----:B------:R-:W-:-:S13]  /*b2c0*/  ISETP.NE.AND P0, PT, R31, R22, PT ;  /* 0x000000161f00720c */ /* 0x000fda0003f05270 */
[----:B------:R-:W-:Y:S05]  /*b2d0*/  @P0 BRA `(.L_x_464) ;  /* 0xfffffff800a80947 */ /* 0x000fea000383ffff */
[----:B------:R-:W-:Y:S05]  /*b2e0*/  BSYNC.RELIABLE B8 ;  /* 0x0000000000087941 */ /* 0x000fea0003800100 */
.L_x_454:
[----:B------:R-:W-:Y:S01]  /*b2f0*/  HFMA2 R3, -RZ, RZ, 0, 0 ;  /* 0x00000000ff037431 */ /* 0x000fe200000001ff */
[----:B------:R-:W-:Y:S06]  /*b300*/  BSSY.RELIABLE B0, `(.L_x_465) ;  /* 0x0000009000007945 */ /* 0x000fec0003800100 */
.L_x_466:
        /* <DEDUP_REMOVED lines=9> */
.L_x_465:
[----:B------:R-:W-:-:S07]  /*b3a0*/  MOV R31, RZ ;  /* 0x000000ff001f7202 */ /* 0x000fce0000000f00 */
.L_x_474:
        /* <DEDUP_REMOVED lines=19> */
.L_x_469:
        /* <DEDUP_REMOVED lines=16> */
.L_x_468:
[----:B------:R-:W-:Y:S05]  /*b5e0*/  BSYNC.RECONVERGENT B6 ;  /* 0x0000000000067941 */ /* 0x000fea0003800200 */
.L_x_467:
[----:B------:R-:W1:Y:S02]  /*b5f0*/  LDC.64 R32, c[0x0][0x390] ;  /* 0x0000e400ff207b82 */ /* 0x000e640000000a00 */
[----:B-1----:R-:W-:-:S05]  /*b600*/  IMAD.WIDE R32, R2, 0x10, R32 ;  /* 0x0000001002207825 */ /* 0x002fca00078e0220 */
[----:B0-----:R0:W5:Y:S01]  /*b610*/  LDG.E R34, desc[UR36][R32.64+0x8] ;  /* 0x0000082420227981 */ /* 0x001162000c1e1900 */
[----:B------:R-:W-:Y:S01]  /*b620*/  BSSY.RELIABLE B7, `(.L_x_470) ;  /* 0x0000022000077945 */ /* 0x000fe20003800100 */
.L_x_473:
        /* <DEDUP_REMOVED lines=22> */
.L_x_472:
[----:B------:R-:W-:Y:S05]  /*b790*/  BSYNC.RECONVERGENT B6 ;  /* 0x0000000000067941 */ /* 0x000fea0003800200 */
.L_x_471:
[----:B------:R-:W2:Y:S02]  /*b7a0*/  LDG.E R3, desc[UR36][R32.64+0xc] ;  /* 0x00000c2420037981 */ /* 0x000ea4000c1e1900 */
[----:B--2--5:R-:W-:-:S13]  /*b7b0*/  ISETP.GT.AND P0, PT, R34, R3, PT ;  /* 0x000000032200720c */ /* 0x024fda0003f04270 */
[----:B------:R-:W-:Y:S05]  /*b7c0*/  @P0 BREAK.RELIABLE B7 ;  /* 0x0000000000070942 */ /* 0x000fea0003800100 */
[----:B------:R-:W-:Y:S05]  /*b7d0*/  @P0 BRA `(.L_x_452) ;  /* 0x0000000000900947 */ /* 0x000fea0003800000 */
[----:B------:R-:W1:Y:S02]  /*b7e0*/  LDC.64 R4, c[0x0][0x390] ;  /* 0x0000e400ff047b82 */ /* 0x000e640000000a00 */
[----:B-1----:R-:W-:-:S06]  /*b7f0*/  IMAD.WIDE R4, R34, 0x4, R4 ;  /* 0x0000000422047825 */ /* 0x002fcc00078e0204 */
[----:B------:R-:W2:Y:S01]  /*b800*/  LDG.E R5, desc[UR36][R4.64+0xcf00] ;  /* 0x00cf002404057981 */ /* 0x000ea2000c1e1900 */
[----:B------:R-:W-:Y:S02]  /*b810*/  IADD3 R34, PT, PT, R34, 0x1, RZ ;  /* 0x0000000122227810 */ /* 0x000fe40007ffe0ff */
[----:B--2---:R-:W-:-:S13]  /*b820*/  ISETP.NE.AND P0, PT, R5, R28, PT ;  /* 0x0000001c0500720c */ /* 0x004fda0003f05270 */
[----:B------:R-:W-:Y:S05]  /*b830*/  @P0 BRA `(.L_x_473) ;  /* 0xfffffffc007c0947 */ /* 0x000fea000383ffff */
[----:B------:R-:W-:Y:S05]  /*b840*/  BSYNC.RELIABLE B7 ;  /* 0x0000000000077941 */ /* 0x000fea0003800100 */
.L_x_470:
[----:B------:R-:W-:-:S05]  /*b850*/  VIADD R31, R31, 0x1 ;  /* 0x000000011f1f7836 */ /* 0x000fca0000000000 */
[----:B------:R-:W-:-:S13]  /*b860*/  ISETP.NE.AND P0, PT, R31, R22, PT ;  /* 0x000000161f00720c */ /* 0x000fda0003f05270 */
[----:B------:R-:W-:Y:S05]  /*b870*/  @P0 BRA `(.L_x_474) ;  /* 0xfffffff800cc0947 */ /* 0x000fea000383ffff */
.L_x_453:
        /* <DEDUP_REMOVED lines=16> */
[----:B-1----:R-:W-:Y:S01]  /*b980*/  IADD3 R0, PT, PT, R0, R15, RZ ;  /* 0x0000000f00007210 */ /* 0x002fe20007ffe0ff */
[----:B--2---:R-:W-:-:S04]  /*b990*/  IMAD.IADD R10, R15, 0x1, R10 ;  /* 0x000000010f0a7824 */ /* 0x004fc800078e020a */
[----:B------:R-:W-:Y:S02]  /*b9a0*/  IMAD.SHL.U32 R9, R0, 0x2, RZ ;  /* 0x0000000200097824 */ /* 0x000fe400078e00ff */
[----:B------:R-:W-:Y:S02]  /*b9b0*/  IMAD.SHL.U32 R7, R10, 0x2, RZ ;  /* 0x000000020a077824 */ /* 0x000fe400078e00ff */
[----:B0-----:R-:W-:-:S04]  /*b9c0*/  IMAD.WIDE R2, R9, 0x4, R2 ;  /* 0x0000000409027825 */ /* 0x001fc800078e0202 */
[----:B----4-:R-:W-:-:S05]  /*b9d0*/  IMAD.WIDE R4, R7, 0x4, R4 ;  /* 0x0000000407047825 */ /* 0x010fca00078e0204 */
[----:B------:R1:W-:Y:S04]  /*b9e0*/  STG.E desc[UR36][R4.64], R23 ;  /* 0x0000001704007986 */ /* 0x0003e8000c101924 */
[----:B------:R1:W-:Y:S04]  /*b9f0*/  STG.E desc[UR36][R4.64+0x4], R28 ;  /* 0x0000041c04007986 */ /* 0x0003e8000c101924 */
[----:B------:R1:W-:Y:S04]  /*ba00*/  STG.E desc[UR36][R2.64+0x4], R28 ;  /* 0x0000041c02007986 */ /* 0x0003e8000c101924 */
[----:B------:R1:W-:Y:S02]  /*ba10*/  STG.E desc[UR36][R2.64], R23 ;  /* 0x0000001702007986 */ /* 0x0003e4000c101924 */
.L_x_452:
[----:B------:R-:W-:Y:S05]  /*ba20*/  BSYNC.RECONVERGENT B9 ;  /* 0x0000000000097941 */ /* 0x000fea0003800200 */
.L_x_451:
[----:B------:R-:W-:-:S13]  /*ba30*/  ISETP.NE.AND P0, PT, R29, RZ, PT ;  /* 0x000000ff1d00720c */ /* 0x000fda0003f05270 */
[----:B------:R-:W-:Y:S05]  /*ba40*/  @P0 BRA `(.L_x_475) ;  /* 0xfffffff000900947 */ /* 0x000fea000383ffff */
.L_x_450:
[----:B------:R-:W-:Y:S05]  /*ba50*/  BSYNC B10 ;  /* 0x00000000000a7941 */ /* 0x000fea0003800000 */
.L_x_449:
[----:B01----:R-:W0:Y:S08]  /*ba60*/  LDC.64 R2, c[0x0][0x398] ;  /* 0x0000e600ff027b82 */ /* 0x003e300000000a00 */
[----:B------:R-:W1:Y:S08]  /*ba70*/  LDC R5, c[0x0][0x388] ;  /* 0x0000e200ff057b82 */ /* 0x000e700000000800 */
[----:B------:R-:W2:Y:S08]  /*ba80*/  LDC R7, c[0x0][0x388] ;  /* 0x0000e200ff077b82 */ /* 0x000eb00000000800 */
[----:B------:R-:W3:Y:S01]  /*ba90*/  LDC R9, c[0x0][0x388] ;  /* 0x0000e200ff097b82 */ /* 0x000ee20000000800 */
[----:B0-----:R-:W-:-:S07]  /*baa0*/  IMAD.WIDE R2, R23, 0x8, R2 ;  /* 0x0000000817027825 */ /* 0x001fce00078e0202 */
[----:B------:R-:W0:Y:S01]  /*bab0*/  LDC R27, c[0x0][0x388] ;  /* 0x0000e200ff1b7b82 */ /* 0x000e220000000800 */
[----:B-1----:R-:W-:-:S04]  /*bac0*/  IMAD.WIDE R2, R5, 0x8, R2 ;  /* 0x0000000805027825 */ /* 0x002fc800078e0202 */
[----:B--2---:R-:W-:-:S03]  /*bad0*/  IMAD.WIDE R2, R7, 0x8, R2 ;  /* 0x0000000807027825 */ /* 0x004fc600078e0202 */
[----:B------:R-:W1:Y:S01]  /*bae0*/  LDC.64 R30, c[0x0][0x380] ;  /* 0x0000e000ff1e7b82 */ /* 0x000e620000000a00 */
[----:B---3--:R-:W-:-:S04]  /*baf0*/  IMAD.WIDE R2, R9, 0x8, R2 ;  /* 0x0000000809027825 */ /* 0x008fc800078e0202 */
        /* <DEDUP_REMOVED lines=42> */
[----:B-1----:R-:W-:-:S03]  /*bda0*/  LEA R16, R27, R24, 0x2 ;  /* 0x000000181b107211 */ /* 0x002fc600078e10ff */
        /* <DEDUP_REMOVED lines=35> */
.L_x_478:
        /* <DEDUP_REMOVED lines=16> */
.L_x_479:
[----:B------:R-:W0:Y:S02]  /*c0e0*/  LDC.64 R2, c[0x0][0x390] ;  /* 0x0000e400ff027b82 */ /* 0x000e240000000a00 */
[----:B0-----:R0:W5:Y:S02]  /*c0f0*/  LDG.E R17, desc[UR36][R2.64+0x15cc8] ;  /* 0x015cc82402117981 */ /* 0x001164000c1e1900 */
.L_x_477:
[----:B------:R-:W-:Y:S05]  /*c100*/  BSYNC.RECONVERGENT B6 ;  /* 0x0000000000067941 */ /* 0x000fea0003800200 */
.L_x_476:
        /* <DEDUP_REMOVED lines=23> */
.L_x_481:
[----:B------:R-:W-:Y:S05]  /*c280*/  BSYNC.RECONVERGENT B6 ;  /* 0x0000000000067941 */ /* 0x000fea0003800200 */
.L_x_480:
        /* <DEDUP_REMOVED lines=9> */
.L_x_508:
        /* <DEDUP_REMOVED lines=15> */
.L_x_497:
        /* <DEDUP_REMOVED lines=22> */
.L_x_492:
        /* <DEDUP_REMOVED lines=16> */
.L_x_491:
[----:B------:R-:W-:Y:S05]  /*c670*/  BSYNC.RECONVERGENT B6 ;  /* 0x0000000000067941 */ /* 0x000fea0003800200 */
.L_x_490:
[----:B------:R-:W0:Y:S02]  /*c680*/  LDC.64 R34, c[0x0][0x390] ;  /* 0x0000e400ff227b82 */ /* 0x000e240000000a00 */
[----:B0-----:R-:W-:-:S05]  /*c690*/  IMAD.WIDE R34, R2, 0x10, R34 ;  /* 0x0000001002227825 */ /* 0x001fca00078e0222 */
[----:B------:R0:W5:Y:S02]  /*c6a0*/  LDG.E R33, desc[UR36][R34.64+0x8] ;  /* 0x0000082422217981 */ /* 0x000164000c1e1900 */
.L_x_496:
        /* <DEDUP_REMOVED lines=22> */
.L_x_494:
[----:B------:R-:W-:Y:S05]  /*c810*/  BSYNC.RECONVERGENT B6 ;  /* 0x0000000000067941 */ /* 0x000fea0003800200 */
.L_x_493:
        /* <DEDUP_REMOVED lines=10> */
.L_x_489:
[----:B-----5:R-:W-:Y:S02]  /*c8c0*/  ISETP.GT.AND P1, PT, R2, R28, PT ;  /* 0x0000001c0200720c */ /* 0x020fe40003f24270 */
[C---:B------:R-:W-:Y:S02]  /*c8d0*/  LOP3.LUT P0, RZ, R30.reuse, 0xff, RZ, 0xc0, !PT ;  /* 0x000000ff1eff7812 */ /* 0x040fe4000780c0ff */
[----:B------:R-:W-:-:S11]  /*c8e0*/  PRMT R0, R30, 0x7610, R0 ;  /* 0x000076101e007816 */ /* 0x000fd60000000000 */
[----:B------:R-:W-:Y:S05]  /*c8f0*/  @P0 BREAK.RELIABLE P1, B7 ;  /* 0x0000000000070942 */ /* 0x000fea0000800100 */
[----:B------:R-:W-:Y:S05]  /*c900*/  @P0 BREAK.RELIABLE P1, B8 ;  /* 0x0000000000080942 */ /* 0x000fea0000800100 */
[----:B------:R-:W-:Y:S05]  /*c910*/  @P0 BRA P1, `(.L_x_485) ;  /* 0x0000000400e40947 */ /* 0x000fea0000800000 */
.L_x_495:
[----:B------:R-:W-:Y:S05]  /*c920*/  BSYNC.RELIABLE B7 ;  /* 0x0000000000077941 */ /* 0x000fea0003800100 */
.L_x_488:
[----:B------:R-:W-:Y:S02]  /*c930*/  IADD3 R31, PT, PT, R31, 0x1, RZ ;  /* 0x000000011f1f7810 */ /* 0x000fe40007ffe0ff */
[----:B------:R-:W-:Y:S02]  /*c940*/  PRMT R30, R0, 0x7610, R30 ;  /* 0x00007610001e7816 */ /* 0x000fe4000000001e */
[----:B------:R-:W-:-:S13]  /*c950*/  ISETP.NE.AND P0, PT, R31, R22, PT ;  /* 0x000000161f00720c */ /* 0x000fda0003f05270 */
[----:B------:R-:W-:Y:S05]  /*c960*/  @P0 BRA `(.L_x_497) ;  /* 0xfffffff800a80947 */ /* 0x000fea000383ffff */
[----:B------:R-:W-:Y:S05]  /*c970*/  BSYNC.RELIABLE B8 ;  /* 0x0000000000087941 */ /* 0x000fea0003800100 */
.L_x_487:
[----:B------:R-:W-:Y:S01]  /*c980*/  BSSY.RELIABLE B0, `(.L_x_498) ;  /* 0x000000a000007945 */ /* 0x000fe20003800100 */
[----:B------:R-:W-:-:S07]  /*c990*/  IMAD.MOV.U32 R3, RZ, RZ, RZ ;  /* 0x000000ffff037224 */ /* 0x000fce00078e00ff */
.L_x_499:
        /* <DEDUP_REMOVED lines=9> */
.L_x_498:
[----:B------:R-:W-:-:S07]  /*ca30*/  IMAD.MOV.U32 R31, RZ, RZ, RZ ;  /* 0x000000ffff1f7224 */ /* 0x000fce00078e00ff */
.L_x_507:
        /* <DEDUP_REMOVED lines=19> */
.L_x_502:
        /* <DEDUP_REMOVED lines=16> */
.L_x_501:
[----:B------:R-:W-:Y:S05]  /*cc70*/  BSYNC.RECONVERGENT B6 ;  /* 0x0000000000067941 */ /* 0x000fea0003800200 */
.L_x_500:
[----:B------:R-:W1:Y:S02]  /*cc80*/  LDC.64 R32, c[0x0][0x390] ;  /* 0x0000e400ff207b82 */ /* 0x000e640000000a00 */
[----:B-1----:R-:W-:-:S05]  /*cc90*/  IMAD.WIDE R32, R2, 0x10, R32 ;  /* 0x0000001002207825 */ /* 0x002fca00078e0220 */
[----:B0-----:R0:W5:Y:S01]  /*cca0*/  LDG.E R34, desc[UR36][R32.64+0x8] ;  /* 0x0000082420227981 */ /* 0x001162000c1e1900 */
[----:B------:R-:W-:Y:S01]  /*ccb0*/  BSSY.RELIABLE B7, `(.L_x_503) ;  /* 0x0000022000077945 */ /* 0x000fe20003800100 */
.L_x_506:
        /* <DEDUP_REMOVED lines=22> */
.L_x_505:
[----:B------:R-:W-:Y:S05]  /*ce20*/  BSYNC.RECONVERGENT B6 ;  /* 0x0000000000067941 */ /* 0x000fea0003800200 */
.L_x_504:
        /* <DEDUP_REMOVED lines=11> */
.L_x_503:
[----:B------:R-:W-:-:S05]  /*cee0*/  VIADD R31, R31, 0x1 ;  /* 0x000000011f1f7836 */ /* 0x000fca0000000000 */
[----:B------:R-:W-:-:S13]  /*cef0*/  ISETP.NE.AND P0, PT, R31, R22, PT ;  /* 0x000000161f00720c */ /* 0x000fda0003f05270 */
[----:B------:R-:W-:Y:S05]  /*cf00*/  @P0 BRA `(.L_x_507) ;  /* 0xfffffff800cc0947 */ /* 0x000fea000383ffff */
.L_x_486:
        /* <DEDUP_REMOVED lines=26> */
.L_x_485:
[----:B------:R-:W-:Y:S05]  /*d0b0*/  BSYNC.RECONVERGENT B9 ;  /* 0x0000000000097941 */ /* 0x000fea0003800200 */
.L_x_484:
[----:B------:R-:W-:-:S13]  /*d0c0*/  ISETP.NE.AND P0, PT, R29, RZ, PT ;  /* 0x000000ff1d00720c */ /* 0x000fda0003f05270 */
[----:B------:R-:W-:Y:S05]  /*d0d0*/  @P0 BRA `(.L_x_508) ;  /* 0xfffffff000900947 */ /* 0x000fea000383ffff */
.L_x_483:
[----:B------:R-:W-:Y:S05]  /*d0e0*/  BSYNC B10 ;  /* 0x00000000000a7941 */ /* 0x000fea0003800000 */
.L_x_482:
[----:B01----:R-:W0:Y:S08]  /*d0f0*/  LDC.64 R2, c[0x0][0x398] ;  /* 0x0000e600ff027b82 */ /* 0x003e300000000a00 */
[----:B------:R-:W1:Y:S08]  /*d100*/  LDC R5, c[0x0][0x388] ;  /* 0x0000e200ff057b82 */ /* 0x000e700000000800 */
[----:B------:R-:W2:Y:S08]  /*d110*/  LDC R7, c[0x0][0x388] ;  /* 0x0000e200ff077b82 */ /* 0x000eb00000000800 */
[----:B------:R-:W3:Y:S01]  /*d120*/  LDC R9, c[0x0][0x388] ;  /* 0x0000e200ff097b82 */ /* 0x000ee20000000800 */
[----:B0-----:R-:W-:-:S07]  /*d130*/  IMAD.WIDE R2, R23, 0x8, R2 ;  /* 0x0000000817027825 */ /* 0x001fce00078e0202 */
[----:B------:R-:W0:Y:S01]  /*d140*/  LDC R11, c[0x0][0x388] ;  /* 0x0000e200ff0b7b82 */ /* 0x000e220000000800 */
[----:B-1----:R-:W-:-:S07]  /*d150*/  IMAD.WIDE R2, R5, 0x8, R2 ;  /* 0x0000000805027825 */ /* 0x002fce00078e0202 */
[----:B------:R-:W1:Y:S01]  /*d160*/  LDC R27, c[0x0][0x388] ;  /* 0x0000e200ff1b7b82 */ /* 0x000e620000000800 */
[----:B--2---:R-:W-:-:S04]  /*d170*/  IMAD.WIDE R2, R7, 0x8, R2 ;  /* 0x0000000807027825 */ /* 0x004fc800078e0202 */
[----:B---3--:R-:W-:-:S03]  /*d180*/  IMAD.WIDE R2, R9, 0x8, R2 ;  /* 0x0000000809027825 */ /* 0x008fc600078e0202 */
[----:B------:R-:W2:Y:S01]  /*d190*/  LDC.64 R30, c[0x0][0x380] ;  /* 0x0000e000ff1e7b82 */ /* 0x000ea20000000a00 */
[----:B0-----:R-:W-:-:S04]  /*d1a0*/  IMAD.WIDE R2, R11, 0x8, R2 ;  /* 0x000000080b027825 */ /* 0x001fc800078e0202 */
[----:B-1----:R-:W-:-:S05]  /*d1b0*/  IMAD.WIDE R26, R27, 0x8, R2 ;  /* 0x000000081b1a7825 */ /* 0x002fca00078e0202 */
        /* <DEDUP_REMOVED lines=77> */
.L_x_511:
        /* <DEDUP_REMOVED lines=16> */
.L_x_512:
[----:B------:R-:W0:Y:S02]  /*d790*/  LDC.64 R2, c[0x0][0x390] ;  /* 0x0000e400ff027b82 */ /* 0x000e240000000a00 */
[----:B0-----:R0:W5:Y:S02]  /*d7a0*/  LDG.E R27, desc[UR36][R2.64+0x15cc8] ;  /* 0x015cc824021b7981 */ /* 0x001164000c1e1900 */
.L_x_510:
[----:B------:R-:W-:Y:S05]  /*d7b0*/  BSYNC.RECONVERGENT B6 ;  /* 0x0000000000067941 */ /* 0x000fea0003800200 */
.L_x_509:
        /* <DEDUP_REMOVED lines=23> */
.L_x_514:
[----:B------:R-:W-:Y:S05]  /*d930*/  BSYNC.RECONVERGENT B6 ;  /* 0x0000000000067941 */ /* 0x000fea0003800200 */
.L_x_513:
[----:B------:R-:W2:Y:S02]  /*d940*/  LDG.E R27, desc[UR36][R16.64+0xc] ;  /* 0x00000c24101b7981 */ /* 0x000ea4000c1e1900 */
[----:B--2---:R-:W-:-:S13]  /*d950*/  ISETP.GT.AND P0, PT, R28, R27, PT ;  /* 0x0000001b1c00720c */ /* 0x004fda0003f04270 */
[----:B------:R-:W-:Y:S05]  /*d960*/  @P0 EXIT ;  /* 0x000000000000094d */ /* 0x000fea0003800000 */
[----:B------:R1:W5:Y:S04]  /*d970*/  LDL R26, [R1+0x8] ;  /* 0x00000800011a7983 */ /* 0x0003680000100800 */
[----:B------:R1:W5:Y:S02]  /*d980*/  LDL R22, [R1+0x20] ;  /* 0x0000200001167983 */ /* 0x0003640000100800 */
.L_x_539:
[----:B0-2---:R-:W0:Y:S02]  /*d990*/  LDC.64 R2, c[0x0][0x390] ;  /* 0x0000e400ff027b82 */ /* 0x005e240000000a00 */
[----:B0-----:R-:W-:-:S05]  /*d9a0*/  IMAD.WIDE R2, R28, 0x4, R2 ;  /* 0x000000041c027825 */ /* 0x001fca00078e0202 */
[----:B------:R-:W2:Y:S01]  /*d9b0*/  LDG.E R25, desc[UR36][R2.64+0xcf00] ;  /* 0x00cf002402197981 */ /* 0x000ea2000c1e1900 */
[----:B------:R-:W-:Y:S05]  /*d9c0*/  YIELD ;  /* 0x0000000000007946 */ /* 0x000fea0003800000 */
[----:B------:R-:W-:Y:S01]  /*d9d0*/  BSSY.RECONVERGENT B9, `(.L_x_515) ;  /* 0x00000d1000097945 */ /* 0x000fe20003800200 */
[----:B--2--5:R-:W-:-:S13]  /*d9e0*/  ISETP.GT.AND P0, PT, R26, R25, PT ;  /* 0x000000191a00720c */ /* 0x024fda0003f04270 */
[----:B------:R-:W-:Y:S05]  /*d9f0*/  @P0 BRA `(.L_x_516) ;  /* 0x0000000c00380947 */ /* 0x000fea0003800000 */
[----:B------:R-:W-:-:S13]  /*da00*/  ISETP.NE.AND P0, PT, R22, RZ, PT ;  /* 0x000000ff1600720c */ /* 0x000fda0003f05270 */
[----:B------:R-:W-:Y:S05]  /*da10*/  @!P0 BRA `(.L_x_517) ;  /* 0x0000000800c88947 */ /* 0x000fea0003800000 */
[----:B------:R-:W-:Y:S01]  /*da20*/  BSSY.RELIABLE B8, `(.L_x_518) ;  /* 0x0000059000087945 */ /* 0x000fe20003800100 */
[----:B------:R-:W-:Y:S02]  /*da30*/  PRMT R30, RZ, 0x7610, R30 ;  /* 0x00007610ff1e7816 */ /* 0x000fe4000000001e */
[----:B------:R-:W-:-:S07]  /*da40*/  MOV R31, RZ ;  /* 0x000000ff001f7202 */ /* 0x000fce0000000f00 */
.L_x_528:
[----:B------:R-:W-:-:S06]  /*da50*/  IMAD R2, R31, 0x4, R24 ;  /* 0x000000041f027824 */ /* 0x000fcc00078e0218 */
[----:B------:R-:W5:Y:S01]  /*da60*/  LDL R2, [R2] ;  /* 0x0000000002027983 */ /* 0x000f620000100800 */
[----:B------:R-:W-:Y:S01]  /*da70*/  LOP3.LUT P0, R29, R30, 0xff, RZ, 0xc0, !PT ;  /* 0x000000ff1e1d7812 */ /* 0x000fe2000780c0ff */
[----:B------:R-:W-:-:S12]  /*da80*/  BSSY.RELIABLE B7, `(.L_x_519) ;  /* 0x000004e000077945 */ /* 0x000fd80003800100 */
[----:B0-----:R-:W-:Y:S05]  /*da90*/  @P0 BRA `(.L_x_520) ;  /* 0x0000000400180947 */ /* 0x001fea0003800000 */
[----:B------:R-:W0:Y:S02]  /*daa0*/  LDC.64 R4, c[0x0][0x390] ;  /* 0x0000e400ff047b82 */ /* 0x000e240000000a00 */
[----:B0-----:R-:W2:Y:S01]  /*dab0*/  LDG.E R3, desc[UR36][R4.64+0x15cc8] ;  /* 0x015cc82404037981 */ /* 0x001ea2000c1e1900 */
[C---:B-----5:R-:W-:Y:S01]  /*dac0*/  ISETP.GT.AND P1, PT, R2.reuse, -0x1, PT ;  /* 0xffffffff0200780c */ /* 0x060fe20003f24270 */
[----:B------:R-:W-:Y:S01]  /*dad0*/  BSSY.RECONVERGENT B6, `(.L_x_521) ;  /* 0x000001d000067945 */ /* 0x000fe20003800200 */
[----:B--2---:R-:W-:-:S13]  /*dae0*/  ISETP.GE.AND P0, PT, R2, R3, PT ;  /* 0x000000030200720c */ /* 0x004fda0003f06270 */
[----:B------:R-:W-:Y:S05]  /*daf0*/  @!P0 BRA P1, `(.L_x_522) ;  /* 0x0000000000688947 */ /* 0x000fea0000800000 */
        /* <DEDUP_REMOVED lines=10> */
.L_x_523:
        /* <DEDUP_REMOVED lines=16> */
.L_x_522:
[----:B------:R-:W-:Y:S05]  /*dca0*/  BSYNC.RECONVERGENT B6 ;  /* 0x0000000000067941 */ /* 0x000fea0003800200 */
.L_x_521:
[----:B------:R-:W0:Y:S02]  /*dcb0*/  LDC.64 R16, c[0x0][0x390] ;  /* 0x0000e400ff107b82 */ /* 0x000e240000000a00 */
[----:B0-----:R-:W-:-:S05]  /*dcc0*/  IMAD.WIDE R16, R2, 0x10, R16 ;  /* 0x0000001002107825 */ /* 0x001fca00078e0210 */
[----:B------:R0:W5:Y:S02]  /*dcd0*/  LDG.E R32, desc[UR36][R16.64+0x8] ;  /* 0x0000082410207981 */ /* 0x000164000c1e1900 */
.L_x_527:
[----:B------:R-:W2:Y:S02]  /*dce0*/  LDC.64 R4, c[0x0][0x390] ;  /* 0x0000e400ff047b82 */ /* 0x000ea40000000a00 */
[----:B--2---:R-:W2:Y:S01]  /*dcf0*/  LDG.E R5, desc[UR36][R4.64+0x15cc8] ;  /* 0x015cc82404057981 */ /* 0x004ea2000c1e1900 */
[C---:B------:R-:W-:Y:S01]  /*dd00*/  ISETP.GT.AND P1, PT, R2.reuse, -0x1, PT ;  /* 0xffffffff0200780c */ /* 0x040fe20003f24270 */
[----:B------:R-:W-:Y:S01]  /*dd10*/  BSSY.RECONVERGENT B6, `(.L_x_524) ;  /* 0x0000013000067945 */ /* 0x000fe20003800200 */
[----:B--2---:R-:W-:-:S13]  /*dd20*/  ISETP.GE.AND P0, PT, R2, R5, PT ;  /* 0x000000050200720c */ /* 0x004fda0003f06270 */
[----:B------:R-:W-:Y:S05]  /*dd30*/  @!P0 BRA P1, `(.L_x_525) ;  /* 0x0000000000408947 */ /* 0x000fea0000800000 */
        /* <DEDUP_REMOVED lines=16> */
.L_x_525:
[----:B------:R-:W-:Y:S05]  /*de40*/  BSYNC.RECONVERGENT B6 ;  /* 0x0000000000067941 */ /* 0x000fea0003800200 */
.L_x_524:
        /* <DEDUP_REMOVED lines=11> */
.L_x_520:
[----:B-----5:R-:W-:Y:S02]  /*df00*/  ISETP.GT.AND P0, PT, R2, R25, PT ;  /* 0x000000190200720c */ /* 0x020fe40003f04270 */
[----:B------:R-:W-:Y:S02]  /*df10*/  ISETP.NE.AND P1, PT, R29, RZ, PT ;  /* 0x000000ff1d00720c */ /* 0x000fe40003f25270 */
[----:B------:R-:W-:-:S11]  /*df20*/  PRMT R0, R30, 0x7610, R0 ;  /* 0x000076101e007816 */ /* 0x000fd60000000000 */
[----:B------:R-:W-:Y:S05]  /*df30*/  @P0 BREAK.RELIABLE P1, B7 ;  /* 0x0000000000070942 */ /* 0x000fea0000800100 */
[----:B------:R-:W-:Y:S05]  /*df40*/  @P0 BREAK.RELIABLE P1, B8 ;  /* 0x0000000000080942 */ /* 0x000fea0000800100 */
[----:B------:R-:W-:Y:S05]  /*df50*/  @P0 BRA P1, `(.L_x_516) ;  /* 0x0000000400e00947 */ /* 0x000fea0000800000 */
.L_x_526:
[----:B------:R-:W-:Y:S05]  /*df60*/  BSYNC.RELIABLE B7 ;  /* 0x0000000000077941 */ /* 0x000fea0003800100 */
.L_x_519:
[----:B------:R-:W-:Y:S01]  /*df70*/  VIADD R31, R31, 0x1 ;  /* 0x000000011f1f7836 */ /* 0x000fe20000000000 */
[----:B------:R-:W-:-:S04]  /*df80*/  PRMT R30, R0, 0x7610, R30 ;  /* 0x00007610001e7816 */ /* 0x000fc8000000001e */
[----:B------:R-:W-:-:S13]  /*df90*/  ISETP.NE.AND P0, PT, R31, R22, PT ;  /* 0x000000161f00720c */ /* 0x000fda0003f05270 */
[----:B------:R-:W-:Y:S05]  /*dfa0*/  @P0 BRA `(.L_x_528) ;  /* 0xfffffff800a80947 */ /* 0x000fea000383ffff */
[----:B------:R-:W-:Y:S05]  /*dfb0*/  BSYNC.RELIABLE B8 ;  /* 0x0000000000087941 */ /* 0x000fea0003800100 */
.L_x_518:
[----:B------:R-:W-:Y:S01]  /*dfc0*/  HFMA2 R3, -RZ, RZ, 0, 0 ;  /* 0x00000000ff037431 */ /* 0x000fe200000001ff */
[----:B------:R-:W-:Y:S06]  /*dfd0*/  BSSY.RELIABLE B0, `(.L_x_529) ;  /* 0x0000009000007945 */ /* 0x000fec0003800100 */
.L_x_530:
        /* <DEDUP_REMOVED lines=9> */
.L_x_529:
[----:B------:R-:W-:-:S07]  /*e070*/  MOV R29, RZ ;  /* 0x000000ff001d7202 */ /* 0x000fce0000000f00 */
.L_x_538:
[----:B------:R-:W2:Y:S01]  /*e080*/  LDC.64 R4, c[0x0][0x390] ;  /* 0x0000e400ff047b82 */ /* 0x000ea20000000a00 */
        /* <DEDUP_REMOVED lines=17> */
.L_x_533:
[----:B------:R-:W-:Y:S01]  /*e1a0*/  MOV R14, 0x8 ;  /* 0x00000008000e7802 */ /* 0x000fe20000000f00 */
[----:B------:R-:W0:Y:S01]  /*e1b0*/  LDCU.64 UR4, c[0x4][0x48] ;  /* 0x01000900ff0477ac */ /* 0x000e220008000a00 */
[----:B------:R-:W-:Y:S02]  /*e1c0*/  HFMA2 R8, -RZ, RZ, 0, 1.132488250732421875e-05 ;  /* 0x000000beff087431 */ /* 0x000fe400000001ff */
[----:B------:R-:W-:Y:S01]  /*e1d0*/  IMAD.MOV.U32 R12, RZ, RZ, 0x1 ;  /* 0x00000001ff0c7424 */ /* 0x000fe200078e00ff */
[----:B------:R-:W-:Y:S01]  /*e1e0*/  MOV R13, RZ ;  /* 0x000000ff000d7202 */ /* 0x000fe20000000f00 */
[----:B------:R-:W1:Y:S01]  /*e1f0*/  LDCU.64 UR6, c[0x4][0x38] ;  /* 0x01000700ff0677ac */ /* 0x000e620008000a00 */
[----:B------:R-:W2:Y:S01]  /*e200*/  LDC.64 R14, c[0x4][R14] ;  /* 0x010000000e0e7b82 */ /* 0x000ea20000000a00 */
[----:B------:R-:W3:Y:S01]  /*e210*/  LDCU.64 UR8, c[0x4][0x10] ;  /* 0x01000200ff0877ac */ /* 0x000ee20008000a00 */
[----:B0-----:R-:W-:Y:S01]  /*e220*/  MOV R4, UR4 ;  /* 0x0000000400047c02 */ /* 0x001fe20008000f00 */
[----:B------:R-:W-:Y:S01]  /*e230*/  IMAD.U32 R5, RZ, RZ, UR5 ;  /* 0x00000005ff057e24 */ /* 0x000fe2000f8e00ff */
[----:B-1----:R-:W-:Y:S01]  /*e240*/  MOV R6, UR6 ;  /* 0x0000000600067c02 */ /* 0x002fe20008000f00 */
[----:B------:R-:W-:Y:S01]  /*e250*/  IMAD.U32 R7, RZ, RZ, UR7 ;  /* 0x00000007ff077e24 */ /* 0x000fe2000f8e00ff */
[----:B---3--:R-:W-:Y:S01]  /*e260*/  MOV R10, UR8 ;  /* 0x00000008000a7c02 */ /* 0x008fe20008000f00 */
[----:B------:R-:W-:-:S07]  /*e270*/  IMAD.U32 R11, RZ, RZ, UR9 ;  /* 0x00000009ff0b7e24 */ /* 0x000fce000f8e00ff */
[----:B------:R-:W-:-:S07]  /*e280*/  LEPC R20, `(.L_x_532) ;  /* 0x000000001014794e */ /* 0x000fce0000000000 */
[----:B--2---:R-:W-:Y:S05]  /*e290*/  CALL.ABS.NOINC R14 ;  /* 0x000000000e007343 */ /* 0x004fea0003c00000 */
.L_x_532:
[----:B------:R-:W-:Y:S05]  /*e2a0*/  BSYNC.RECONVERGENT B6 ;  /* 0x0000000000067941 */ /* 0x000fea0003800200 */
.L_x_531:
[----:B0-----:R-:W0:Y:S02]  /*e2b0*/  LDC.64 R16, c[0x0][0x390] ;  /* 0x0000e400ff107b82 */ /* 0x001e240000000a00 */
[----:B0-----:R-:W-:-:S05]  /*e2c0*/  IMAD.WIDE R16, R2, 0x10, R16 ;  /* 0x0000001002107825 */ /* 0x001fca00078e0210 */
[----:B------:R0:W5:Y:S01]  /*e2d0*/  LDG.E R30, desc[UR36][R16.64+0x8] ;  /* 0x00000824101e7981 */ /* 0x000162000c1e1900 */
[----:B------:R-:W-:Y:S01]  /*e2e0*/  BSSY.RELIABLE B7, `(.L_x_534) ;  /* 0x0000022000077945 */ /* 0x000fe20003800100 */
.L_x_537:
        /* <DEDUP_REMOVED lines=16> */
[----:B---3--:R-:W-:Y:S01]  /*e3f0*/  IMAD.U32 R6, RZ, RZ, UR6 ;  /* 0x00000006ff067e24 */ /* 0x008fe2000f8e00ff */
[----:B------:R-:W-:Y:S01]  /*e400*/  MOV R7, UR7 ;  /* 0x0000000700077c02 */ /* 0x000fe20008000f00 */
[----:B0-----:R-:W-:Y:S01]  /*e410*/  IMAD.U32 R10, RZ, RZ, UR8 ;  /* 0x00000008ff0a7e24 */ /* 0x001fe2000f8e00ff */
[----:B------:R-:W-:-:S07]  /*e420*/  MOV R11, UR9 ;  /* 0x00000009000b7c02 */ /* 0x000fce0008000f00 */
[----:B------:R-:W-:-:S07]  /*e430*/  LEPC R20, `(.L_x_536) ;  /* 0x000000001014794e */ /* 0x000fce0000000000 */
[----:B-1--45:R-:W-:Y:S05]  /*e440*/  CALL.ABS.NOINC R14 ;  /* 0x000000000e007343 */ /* 0x032fea0003c00000 */
.L_x_536:
[----:B------:R-:W-:Y:S05]  /*e450*/  BSYNC.RECONVERGENT B6 ;  /* 0x0000000000067941 */ /* 0x000fea0003800200 */
.L_x_535:
        /* <DEDUP_REMOVED lines=11> */
.L_x_534:
[----:B------:R-:W-:-:S05]  /*e510*/  VIADD R29, R29, 0x1 ;  /* 0x000000011d1d7836 */ /* 0x000fca0000000000 */
[----:B------:R-:W-:-:S13]  /*e520*/  ISETP.NE.AND P0, PT, R29, R22, PT ;  /* 0x000000161d00720c */ /* 0x000fda0003f05270 */
[----:B------:R-:W-:Y:S05]  /*e530*/  @P0 BRA `(.L_x_538) ;  /* 0xfffffff800d00947 */ /* 0x000fea000383ffff */
.L_x_517:
[----:B------:R-:W2:Y:S01]  /*e540*/  S2R R3, SR_LANEID ;  /* 0x0000000000037919 */ /* 0x000ea20000000000 */
[----:B------:R-:W-:Y:S01]  /*e550*/  VOTEU.ANY UR4, UPT, PT ;  /* 0x0000000000047886 */ /* 0x000fe200038e0100 */
[----:B------:R-:W3:Y:S01]  /*e560*/  LDC.64 R6, c[0x0][0x3a8] ;  /* 0x0000ea00ff067b82 */ /* 0x000ee20000000a00 */
[----:B------:R-:W2:Y:S07]  /*e570*/  FLO.U32 R12, UR4 ;  /* 0x00000004000c7d00 */ /* 0x000eae00080e0000 */
[----:B------:R-:W0:Y:S01]  /*e580*/  LDC.64 R8, c[0x0][0x3b8] ;  /* 0x0000ee00ff087b82 */ /* 0x000e220000000a00 */
[----:B------:R-:W3:Y:S01]  /*e590*/  POPC R11, UR4 ;  /* 0x00000004000b7d09 */ /* 0x000ee20008000000 */
[----:B------:R-:W4:Y:S06]  /*e5a0*/  S2R R14, SR_LTMASK ;  /* 0x00000000000e7919 */ /* 0x000f2c0000003900 */
[----:B------:R-:W5:Y:S01]  /*e5b0*/  LDC.64 R4, c[0x0][0x3a0] ;  /* 0x0000e800ff047b82 */ /* 0x000f620000000a00 */
[----:B--2---:R-:W-:-:S07]  /*e5c0*/  ISETP.EQ.U32.AND P0, PT, R12, R3, PT ;  /* 0x000000030c00720c */ /* 0x004fce0003f02070 */
[----:B------:R-:W2:Y:S06]  /*e5d0*/  LDC.64 R2, c[0x0][0x3b0] ;  /* 0x0000ec00ff027b82 */ /* 0x000eac0000000a00 */
[----:B---3--:R-:W3:Y:S04]  /*e5e0*/  @P0 ATOMG.E.ADD.STRONG.GPU PT, R13, desc[UR36][R6.64], R11 ;  /* 0x8000000b060d09a8 */ /* 0x008ee800081ef124 */
[----:B0-----:R-:W5:Y:S01]  /*e5f0*/  @P0 ATOMG.E.ADD.STRONG.GPU PT, R17, desc[UR36][R8.64], R11 ;  /* 0x8000000b081109a8 */ /* 0x001f6200081ef124 */
[----:B----4-:R-:W-:-:S04]  /*e600*/  LOP3.LUT R14, R14, UR4, RZ, 0xc0, !PT ;  /* 0x000000040e0e7c12 */ /* 0x010fc8000f8ec0ff */
[----:B------:R-:W0:Y:S01]  /*e610*/  POPC R15, R14 ;  /* 0x0000000e000f7309 */ /* 0x000e220000000000 */
[----:B---3--:R-:W0:Y:S04]  /*e620*/  SHFL.IDX PT, R0, R13, R12, 0x1f ;  /* 0x00001f0c0d007589 */ /* 0x008e2800000e0000 */
[----:B-----5:R-:W3:Y:S01]  /*e630*/  SHFL.IDX PT, R10, R17, R12, 0x1f ;  /* 0x00001f0c110a7589 */ /* 0x020ee200000e0000 */
[----:B0-----:R-:W-:Y:S01]  /*e640*/  IMAD.IADD R0, R0, 0x1, R15 ;  /* 0x0000000100007824 */ /* 0x001fe200078e020f */
[----:B---3--:R-:W-:-:S03]  /*e650*/  IADD3 R10, PT, PT, R15, R10, RZ ;  /* 0x0000000a0f0a7210 */ /* 0x008fc60007ffe0ff */
[----:B------:R-:W-:Y:S01]  /*e660*/  IMAD.SHL.U32 R9, R0, 0x2, RZ ;  /* 0x0000000200097824 */ /* 0x000fe200078e00ff */
[----:B------:R-:W-:-:S03]  /*e670*/  SHF.L.U32 R7, R10, 0x1, RZ ;  /* 0x000000010a077819 */ /* 0x000fc600000006ff */
[----:B------:R-:W-:-:S04]  /*e680*/  IMAD.WIDE R4, R9, 0x4, R4 ;  /* 0x0000000409047825 */ /* 0x000fc800078e0204 */
[----:B--2---:R-:W-:-:S05]  /*e690*/  IMAD.WIDE R2, R7, 0x4, R2 ;  /* 0x0000000407027825 */ /* 0x004fca00078e0202 */
[----:B------:R2:W-:Y:S04]  /*e6a0*/  STG.E desc[UR36][R2.64], R23 ;  /* 0x0000001702007986 */ /* 0x0005e8000c101924 */
[----:B------:R2:W-:Y:S04]  /*e6b0*/  STG.E desc[UR36][R2.64+0x4], R25 ;  /* 0x0000041902007986 */ /* 0x0005e8000c101924 */
[----:B------:R2:W-:Y:S04]  /*e6c0*/  STG.E desc[UR36][R4.64+0x4], R25 ;  /* 0x0000041904007986 */ /* 0x0005e8000c101924 */
[----:B------:R2:W-:Y:S02]  /*e6d0*/  STG.E desc[UR36][R4.64], R23 ;  /* 0x0000001704007986 */ /* 0x0005e4000c101924 */
.L_x_516:
[----:B------:R-:W-:Y:S05]  /*e6e0*/  BSYNC.RECONVERGENT B9 ;  /* 0x0000000000097941 */ /* 0x000fea0003800200 */
.L_x_515:
[----:B------:R-:W-:-:S13]  /*e6f0*/  ISETP.NE.AND P0, PT, R28, R27, PT ;  /* 0x0000001b1c00720c */ /* 0x000fda0003f05270 */
[----:B------:R-:W-:Y:S05]  /*e700*/  @!P0 EXIT ;  /* 0x000000000000894d */ /* 0x000fea0003800000 */
[----:B------:R-:W-:Y:S01]  /*e710*/  IADD3 R28, PT, PT, R28, 0x1, RZ ;  /* 0x000000011c1c7810 */ /* 0x000fe20007ffe0ff */
[----:B------:R-:W-:Y:S06]  /*e720*/  BRA `(.L_x_539) ;  /* 0xfffffff000987947 */ /* 0x000fec000383ffff */
.L_x_540:
        /* <DEDUP_REMOVED lines=13> */
.L_x_1622:


//--------------------- .text._Z49run_single_step_vectorvertex_embedding_per_vertexILm5EEvPviP3CSRS0_S0_PiS0_S3_PV13BUFFER_STATUSS0_S3_S6_PViS3_S3_i --------------------------
	.section	.text._Z49run_single_step_vectorvertex_embedding_per_vertexILm5EEvPviP3CSRS0_S0_PiS0_S3_PV13BUFFER_STATUSS0_S3_S6_PViS3_S3_i,"ax",@progbits
	.align	128
        .global         _Z49run_single_step_vectorvertex_embedding_per_vertexILm5EEvPviP3CSRS0_S0_PiS0_S3_PV13BUFFER_STATUSS0_S3_S6_PViS3_S3_i
        .type           _Z49run_single_step_vectorvertex_embedding_per_vertexILm5EEvPviP3CSRS0_S0_PiS0_S3_PV13BUFFER_STATUSS0_S3_S6_PViS3_S3_i,@function
        .size           _Z49run_single_step_vectorvertex_embedding_per_vertexILm5EEvPviP3CSRS0_S0_PiS0_S3_PV13BUFFER_STATUSS0_S3_S6_PViS3_S3_i,(.L_x_1623 - _Z49run_single_step_vectorvertex_embedding_per_vertexILm5EEvPviP3CSRS0_S0_PiS0_S3_PV13BUFFER_STATUSS0_S3_S6_PViS3_S3_i)
        .other          _Z49run_single_step_vectorvertex_embedding_per_vertexILm5EEvPviP3CSRS0_S0_PiS0_S3_PV13BUFFER_STATUSS0_S3_S6_PViS3_S3_i,@"STO_CUDA_ENTRY STV_DEFAULT"
_Z49run_single_step_vectorvertex_embedding_per_vertexILm5EEvPviP3CSRS0_S0_PiS0_S3_PV13BUFFER_STATUSS0_S3_S6_PViS3_S3_i:
.text._Z49run_single_step_vectorvertex_embedding_per_vertexILm5EEvPviP3CSRS0_S0_PiS0_S3_PV13BUFFER_STATUSS0_S3_S6_PViS3_S3_i:
        /* <DEDUP_REMOVED lines=19> */
.L_x_650:
        /* <DEDUP_REMOVED lines=29> */
[----:B--2---:R0:W-:Y:S04]  /*0300*/  STL.U8 [R1+0x8], R0 ;  /* 0x0000080001007387 */ /* 0x0041e80000100000 */
[----:B----4-:R1:W-:Y:S04]  /*0310*/  STL.U8 [R1+0xa], R4 ;  /* 0x00000a0401007387 */ /* 0x0103e80000100000 */
[----:B-----5:R2:W-:Y:S04]  /*0320*/  STL.U8 [R1+0xb], R6 ;  /* 0x00000b0601007387 */ /* 0x0205e80000100000 */
[----:B0-----:R-:W4:Y:S04]  /*0330*/  LDG.E.U8 R0, desc[UR36][R26.64+0x17] ;  /* 0x000017241a007981 */ /* 0x001f28000c1e1100 */
[----:B-1----:R-:W5:Y:S04]  /*0340*/  LDG.E.U8 R4, desc[UR36][R26.64+0xf] ;  /* 0x00000f241a047981 */ /* 0x002f68000c1e1100 */
[----:B--2---:R0:W2:Y:S04]  /*0350*/  LDG.E.U8 R6, desc[UR36][R26.64+0x10] ;  /* 0x000010241a067981 */ /* 0x0040a8000c1e1100 */
[----:B---3--:R1:W-:Y:S02]  /*0360*/  STL.U8 [R1+0x9], R2 ;  /* 0x0000090201007387 */ /* 0x0083e40000100000 */
[----:B-1----:R-:W1:Y:S01]  /*0370*/  LDC.64 R2, c[0x0][0x390] ;  /* 0x0000e400ff027b82 */ /* 0x002e620000000a00 */
[----:B0-----:R-:W-:Y:S01]  /*0380*/  IMAD R26, R17, 0x4, R24 ;  /* 0x00000004111a7824 */ /* 0x001fe200078e0218 */
[----:B------:R-:W-:Y:S04]  /*0390*/  STL.U8 [R1+0xc], R8 ;  /* 0x00000c0801007387 */ /* 0x000fe80000100000 */
[----:B------:R-:W-:Y:S04]  /*03a0*/  STL.U8 [R1+0xd], R10 ;  /* 0x00000d0a01007387 */ /* 0x000fe80000100000 */
[----:B------:R-:W-:Y:S04]  /*03b0*/  STL.U8 [R1+0xe], R12 ;  /* 0x00000e0c01007387 */ /* 0x000fe80000100000 */
[----:B------:R-:W-:Y:S04]  /*03c0*/  STL.U8 [R1+0xf], R14 ;  /* 0x00000f0e01007387 */ /* 0x000fe80000100000 */
        /* <DEDUP_REMOVED lines=13> */
[----:B-1----:R-:W3:Y:S04]  /*04a0*/  LDG.E R27, desc[UR36][R2.64+0x15cc8] ;  /* 0x015cc824021b7981 */ /* 0x002ee8000c1e1900 */
[----:B----4-:R1:W-:Y:S04]  /*04b0*/  STL.U8 [R1+0x1f], R0 ;  /* 0x00001f0001007387 */ /* 0x0103e80000100000 */
[----:B-----5:R1:W-:Y:S04]  /*04c0*/  STL.U8 [R1+0x17], R4 ;  /* 0x0000170401007387 */ /* 0x0203e80000100000 */
[----:B--2---:R1:W-:Y:S04]  /*04d0*/  STL.U8 [R1+0x18], R6 ;  /* 0x0000180601007387 */ /* 0x0043e80000100000 */
[----:B------:R-:W2:Y:S01]  /*04e0*/  LDL R26, [R26] ;  /* 0x000000001a1a7983 */ /* 0x000ea20000100800 */
[----:B------:R-:W-:Y:S01]  /*04f0*/  BSSY.RECONVERGENT B6, `(.L_x_542) ;  /* 0x0000022000067945 */ /* 0x000fe20003800200 */
[----:B------:R-:W-:-:S02]  /*0500*/  IADD3 R22, PT, PT, R22, 0x1, RZ ;  /* 0x0000000116167810 */ /* 0x000fc40007ffe0ff */
[C---:B--2---:R-:W-:Y:S02]  /*0510*/  ISETP.GT.AND P1, PT, R26.reuse, -0x1, PT ;  /* 0xffffffff1a00780c */ /* 0x044fe40003f24270 */
[----:B---3--:R-:W-:Y:S02]  /*0520*/  ISETP.LT.AND P0, PT, R26, R27, PT ;  /* 0x0000001b1a00720c */ /* 0x008fe40003f01270 */
[----:B0-----:R-:W-:-:S11]  /*0530*/  P2R R16, PR, RZ, 0x2 ;  /* 0x00000002ff107803 */ /* 0x001fd60000000000 */
        /* <DEDUP_REMOVED lines=11> */
.L_x_544:
        /* <DEDUP_REMOVED lines=16> */
.L_x_545:
[----:B------:R-:W0:Y:S02]  /*06f0*/  LDC.64 R2, c[0x0][0x390] ;  /* 0x0000e400ff027b82 */ /* 0x000e240000000a00 */
[----:B0-----:R0:W5:Y:S02]  /*0700*/  LDG.E R27, desc[UR36][R2.64+0x15cc8] ;  /* 0x015cc824021b7981 */ /* 0x001164000c1e1900 */
.L_x_543:
[----:B------:R-:W-:Y:S05]  /*0710*/  BSYNC.RECONVERGENT B6 ;  /* 0x0000000000067941 */ /* 0x000fea0003800200 */
.L_x_542:
        /* <DEDUP_REMOVED lines=23> */
.L_x_547:
[----:B------:R-:W-:Y:S05]  /*0890*/  BSYNC.RECONVERGENT B6 ;  /* 0x0000000000067941 */ /* 0x000fea0003800200 */
.L_x_546:
[----:B------:R-:W2:Y:S01]  /*08a0*/  LDG.E R25, desc[UR36][R16.64+0xc] ;  /* 0x00000c2410197981 */ /* 0x000ea2000c1e1900 */
[----:B------:R-:W-:Y:S01]  /*08b0*/  BSSY B10, `(.L_x_548) ;  /* 0x000057b0000a7945 */ /* 0x000fe20003800000 */
[----:B--2---:R-:W-:-:S13]  /*08c0*/  ISETP.GT.AND P0, PT, R28, R25, PT ;  /* 0x000000191c00720c */ /* 0x004fda0003f04270 */
[----:B------:R-:W-:Y:S05]  /*08d0*/  @P0 BRA `(.L_x_549) ;  /* 0x0000005400e00947 */ /* 0x000fea0003800000 */
[----:B------:R1:W5:Y:S04]  /*08e0*/  LDL R26, [R1+0x8] ;  /* 0x00000800011a7983 */ /* 0x0003680000100800 */
[----:B------:R1:W5:Y:S02]  /*08f0*/  LDL R16, [R1+0x1c] ;  /* 0x00001c0001107983 */ /* 0x0003640000100800 */
.L_x_649:
        /* <DEDUP_REMOVED lines=16> */
.L_x_563:
        /* <DEDUP_REMOVED lines=22> */
.L_x_558:
        /* <DEDUP_REMOVED lines=16> */
.L_x_557:
[----:B------:R-:W-:Y:S05]  /*0c60*/  BSYNC.RECONVERGENT B6 ;  /* 0x0000000000067941 */ /* 0x000fea0003800200 */
.L_x_556:
[----:B------:R-:W0:Y:S02]  /*0c70*/  LDC.64 R32, c[0x0][0x390] ;  /* 0x0000e400ff207b82 */ /* 0x000e240000000a00 */
[----:B0-----:R-:W-:-:S05]  /*0c80*/  IMAD.WIDE R32, R2, 0x10, R32 ;  /* 0x0000001002207825 */ /* 0x001fca00078e0220 */
[----:B------:R0:W5:Y:S02]  /*0c90*/  LDG.E R34, desc[UR36][R32.64+0x8] ;  /* 0x0000082420227981 */ /* 0x000164000c1e1900 */
.L_x_562:
        /* <DEDUP_REMOVED lines=22> */
.L_x_560:
[----:B------:R-:W-:Y:S05]  /*0e00*/  BSYNC.RECONVERGENT B6 ;  /* 0x0000000000067941 */ /* 0x000fea0003800200 */
.L_x_559:
        /* <DEDUP_REMOVED lines=11> */
.L_x_555:
[----:B-----5:R-:W-:Y:S02]  /*0ec0*/  ISETP.GT.AND P1, PT, R2, R17, PT ;  /* 0x000000110200720c */ /* 0x020fe40003f24270 */
[C---:B------:R-:W-:Y:S02]  /*0ed0*/  LOP3.LUT P0, RZ, R30.reuse, 0xff, RZ, 0xc0, !PT ;  /* 0x000000ff1eff7812 */ /* 0x040fe4000780c0ff */
[----:B------:R-:W-:-:S11]  /*0ee0*/  PRMT R0, R30, 0x7610, R0 ;  /* 0x000076101e007816 */ /* 0x000fd60000000000 */
[----:B------:R-:W-:Y:S05]  /*0ef0*/  @P0 BREAK.RELIABLE P1, B7 ;  /* 0x0000000000070942 */ /* 0x000fea0000800100 */
[----:B------:R-:W-:Y:S05]  /*0f00*/  @P0 BREAK.RELIABLE P1, B8 ;  /* 0x0000000000080942 */ /* 0x000fea0000800100 */
[----:B------:R-:W-:Y:S05]  /*0f10*/  @P0 BRA P1, `(.L_x_551) ;  /* 0x0000005000440947 */ /* 0x000fea0000800000 */
.L_x_561:
[----:B------:R-:W-:Y:S05]  /*0f20*/  BSYNC.RELIABLE B7 ;  /* 0x0000000000077941 */ /* 0x000fea0003800100 */
.L_x_554:
[----:B------:R-:W-:Y:S01]  /*0f30*/  VIADD R29, R29, 0x1 ;  /* 0x000000011d1d7836 */ /* 0x000fe20000000000 */
[----:B------:R-:W-:-:S04]  /*0f40*/  PRMT R30, R0, 0x7610, R30 ;  /* 0x00007610001e7816 */ /* 0x000fc8000000001e */
[----:B------:R-:W-:-:S13]  /*0f50*/  ISETP.NE.AND P0, PT, R29, R16, PT ;  /* 0x000000101d00720c */ /* 0x000fda0003f05270 */
[----:B------:R-:W-:Y:S05]  /*0f60*/  @P0 BRA `(.L_x_563) ;  /* 0xfffffff800a40947 */ /* 0x000fea000383ffff */
[----:B------:R-:W-:Y:S05]  /*0f70*/  BSYNC.RELIABLE B8 ;  /* 0x0000000000087941 */ /* 0x000fea0003800100 */
.L_x_553:
[----:B------:R-:W-:Y:S01]  /*0f80*/  HFMA2 R3, -RZ, RZ, 0, 0 ;  /* 0x00000000ff037431 */ /* 0x000fe200000001ff */
[----:B------:R-:W-:Y:S06]  /*0f90*/  BSSY.RELIABLE B0, `(.L_x_564) ;  /* 0x0000009000007945 */ /* 0x000fec0003800100 */
.L_x_565:
        /* <DEDUP_REMOVED lines=9> */
.L_x_564:
[----:B0-----:R-:W-:-:S07]  /*1030*/  MOV R33, RZ ;  /* 0x000000ff00217202 */ /* 0x001fce0000000f00 */
.L_x_573:
        /* <DEDUP_REMOVED lines=19> */
.L_x_568:
        /* <DEDUP_REMOVED lines=16> */
.L_x_567:
[----:B------:R-:W-:Y:S05]  /*1270*/  BSYNC.RECONVERGENT B6 ;  /* 0x0000000000067941 */ /* 0x000fea0003800200 */
.L_x_566:
[----:B------:R-:W0:Y:S02]  /*1280*/  LDC.64 R30, c[0x0][0x390] ;  /* 0x0000e400ff1e7b82 */ /* 0x000e240000000a00 */
[----:B0-----:R-:W-:-:S05]  /*1290*/  IMAD.WIDE R30, R2, 0x10, R30 ;  /* 0x00000010021e7825 */ /* 0x001fca00078e021e */
[----:B------:R0:W5:Y:S01]  /*12a0*/  LDG.E R32, desc[UR36][R30.64+0x8] ;  /* 0x000008241e207981 */ /* 0x000162000c1e1900 */
[----:B------:R-:W-:Y:S01]  /*12b0*/  BSSY.RELIABLE B7, `(.L_x_569) ;  /* 0x0000022000077945 */ /* 0x000fe20003800100 */
.L_x_572:
        /* <DEDUP_REMOVED lines=22> */
.L_x_571:
[----:B------:R-:W-:Y:S05]  /*1420*/  BSYNC.RECONVERGENT B6 ;  /* 0x0000000000067941 */ /* 0x000fea0003800200 */
.L_x_570:
        /* <DEDUP_REMOVED lines=11> */
.L_x_569:
[----:B------:R-:W-:-:S05]  /*14e0*/  VIADD R33, R33, 0x1 ;  /* 0x0000000121217836 */ /* 0x000fca0000000000 */
[----:B------:R-:W-:-:S13]  /*14f0*/  ISETP.NE.AND P0, PT, R33, R16, PT ;  /* 0x000000102100720c */ /* 0x000fda0003f05270 */
[----:B------:R-:W-:Y:S05]  /*1500*/  @P0 BRA `(.L_x_573) ;  /* 0xfffffff800cc0947 */ /* 0x000fea000383ffff */
.L_x_552:
        /* <DEDUP_REMOVED lines=25> */
.L_x_582:
        /* <DEDUP_REMOVED lines=13> */
.L_x_579:
        /* <DEDUP_REMOVED lines=20> */
.L_x_578:
        /* <DEDUP_REMOVED lines=9> */
.L_x_581:
        /* <DEDUP_REMOVED lines=20> */
.L_x_580:
[----:B------:R-:W-:Y:S05]  /*1a80*/  BSYNC B1 ;  /* 0x0000000000017941 */ /* 0x000fea0003800000 */
.L_x_577:
[----:B------:R-:W-:-:S13]  /*1a90*/  ISETP.GT.U32.AND P2, PT, R5, 0x16c, PT ;  /* 0x0000016c0500780c */ /* 0x000fda0003f44070 */
[----:B------:R-:W-:Y:S05]  /*1aa0*/  @P2 BRA `(.L_x_582) ;  /* 0xfffffff800fc2947 */ /* 0x000fea000383ffff */
.L_x_576:
[----:B------:R-:W-:Y:S05]  /*1ab0*/  BSYNC B0 ;  /* 0x0000000000007941 */ /* 0x000fea0003800000 */
.L_x_575:
        /* <DEDUP_REMOVED lines=22> */
.L_x_593:
        /* <DEDUP_REMOVED lines=99> */
.L_x_592:
[----:B------:R-:W-:-:S07]  /*2250*/  MOV R5, R0 ;  /* 0x0000000000057202 */ /* 0x000fce0000000f00 */
.L_x_591:
[----:B------:R-:W-:Y:S05]  /*2260*/  BSYNC.RECONVERGENT B3 ;  /* 0x0000000000037941 */ /* 0x000fea0003800200 */
.L_x_590:
        /* <DEDUP_REMOVED lines=54> */
.L_x_595:
[----:B------:R-:W-:Y:S05]  /*25d0*/  BSYNC.RECONVERGENT B3 ;  /* 0x0000000000037941 */ /* 0x000fea0003800200 */
.L_x_594:
[----:B------:R-:W-:-:S13]  /*25e0*/  ISETP.NE.OR P0, PT, R15, R0, P0 ;  /* 0x000000000f00720c */ /* 0x000fda0000705670 */
[----:B------:R-:W-:Y:S05]  /*25f0*/  @!P0 BREAK.RELIABLE B0 ;  /* 0x0000000000008942 */ /* 0x000fea0003800100 */
[----:B------:R-:W-:Y:S05]  /*2600*/  @!P0 BRA `(.L_x_587) ;  /* 0x0000000000788947 */ /* 0x000fea0003800000 */
.L_x_589:
[----:B------:R-:W-:Y:S05]  /*2610*/  BSYNC.RELIABLE B0 ;  /* 0x0000000000007941 */ /* 0x000fea0003800100 */
.L_x_588:
[----:B------:R-:W-:Y:S01]  /*2620*/  BSSY.RECONVERGENT B0, `(.L_x_596) ;  /* 0x000001b000007945 */ /* 0x000fe20003800200 */
.L_x_597:
        /* <DEDUP_REMOVED lines=27> */
.L_x_596:
[----:B---3--:R-:W-:-:S07]  /*27e0*/  MOV R5, R0 ;  /* 0x0000000000057202 */ /* 0x008fce0000000f00 */
.L_x_587:
[----:B------:R-:W-:Y:S05]  /*27f0*/  BSYNC.RECONVERGENT B1 ;  /* 0x0000000000017941 */ /* 0x000fea0003800200 */
.L_x_586:
        /* <DEDUP_REMOVED lines=23> */
.L_x_585:
[----:B------:R-:W-:Y:S05]  /*2970*/  BSYNC.RECONVERGENT B2 ;  /* 0x0000000000027941 */ /* 0x000fea0003800200 */
.L_x_584:
        /* <DEDUP_REMOVED lines=21> */
.L_x_583:
        /* <DEDUP_REMOVED lines=21> */
.L_x_607:
        /* <DEDUP_REMOVED lines=99> */
.L_x_606:
[----:B------:R-:W-:-:S07]  /*3250*/  MOV R5, R0 ;  /* 0x0000000000057202 */ /* 0x000fce0000000f00 */
.L_x_605:
[----:B------:R-:W-:Y:S05]  /*3260*/  BSYNC.RECONVERGENT B3 ;  /* 0x0000000000037941 */ /* 0x000fea0003800200 */
.L_x_604:
        /* <DEDUP_REMOVED lines=54> */
.L_x_609:
[----:B------:R-:W-:Y:S05]  /*35d0*/  BSYNC.RECONVERGENT B3 ;  /* 0x0000000000037941 */ /* 0x000fea0003800200 */
.L_x_608:
[----:B------:R-:W-:-:S13]  /*35e0*/  ISETP.NE.OR P0, PT, R15, R0, P0 ;  /* 0x000000000f00720c */ /* 0x000fda0000705670 */
[----:B------:R-:W-:Y:S05]  /*35f0*/  @!P0 BREAK.RELIABLE B0 ;  /* 0x0000000000008942 */ /* 0x000fea0003800100 */
[----:B------:R-:W-:Y:S05]  /*3600*/  @!P0 BRA `(.L_x_601) ;  /* 0x0000000000788947 */ /* 0x000fea0003800000 */
.L_x_603:
[----:B------:R-:W-:Y:S05]  /*3610*/  BSYNC.RELIABLE B0 ;  /* 0x0000000000007941 */ /* 0x000fea0003800100 */
.L_x_602:
[----:B------:R-:W-:Y:S01]  /*3620*/  BSSY.RECONVERGENT B0, `(.L_x_610) ;  /* 0x000001b000007945 */ /* 0x000fe20003800200 */
.L_x_611:
        /* <DEDUP_REMOVED lines=27> */
.L_x_610:
[----:B---3--:R-:W-:-:S07]  /*37e0*/  MOV R5, R0 ;  /* 0x0000000000057202 */ /* 0x008fce0000000f00 */
.L_x_601:
[----:B------:R-:W-:Y:S05]  /*37f0*/  BSYNC.RECONVERGENT B1 ;  /* 0x0000000000017941 */ /* 0x000fea0003800200 */
.L_x_600:
        /* <DEDUP_REMOVED lines=23> */
.L_x_599:
[----:B------:R-:W-:Y:S05]  /*3970*/  BSYNC.RECONVERGENT B2 ;  /* 0x0000000000027941 */ /* 0x000fea0003800200 */
.L_x_598:
        /* <DEDUP_REMOVED lines=21> */
.L_x_574:
        /* <DEDUP_REMOVED lines=17> */
.L_x_619:
        /* <DEDUP_REMOVED lines=13> */
.L_x_616:
        /* <DEDUP_REMOVED lines=20> */
.L_x_615:
        /* <DEDUP_REMOVED lines=9> */
.L_x_618:
        /* <DEDUP_REMOVED lines=20> */
.L_x_617:
[----:B------:R-:W-:Y:S05]  /*3fc0*/  BSYNC B1 ;  /* 0x0000000000017941 */ /* 0x000fea0003800000 */
.L_x_614:
[----:B------:R-:W-:-:S13]  /*3fd0*/  ISETP.GT.U32.AND P2, PT, R5, 0x16c, PT ;  /* 0x0000016c0500780c */ /* 0x000fda0003f44070 */
[----:B------:R-:W-:Y:S05]  /*3fe0*/  @P2 BRA `(.L_x_619) ;  /* 0xfffffff800fc2947 */ /* 0x000fea000383ffff */
.L_x_613:
[----:B------:R-:W-:Y:S05]  /*3ff0*/  BSYNC B0 ;  /* 0x0000000000007941 */ /* 0x000fea0003800000 */
.L_x_612:
        /* <DEDUP_REMOVED lines=24> */
.L_x_630:
        /* <DEDUP_REMOVED lines=99> */
.L_x_629:
[----:B--2---:R-:W-:-:S07]  /*47b0*/  MOV R9, R0 ;  /* 0x0000000000097202 */ /* 0x004fce0000000f00 */
.L_x_628:
[----:B------:R-:W-:Y:S05]  /*47c0*/  BSYNC.RECONVERGENT B3 ;  /* 0x0000000000037941 */ /* 0x000fea0003800200 */
.L_x_627:
        /* <DEDUP_REMOVED lines=54> */
.L_x_632:
[----:B------:R-:W-:Y:S05]  /*4b30*/  BSYNC.RECONVERGENT B3 ;  /* 0x0000000000037941 */ /* 0x000fea0003800200 */
.L_x_631:
[----:B------:R-:W-:-:S13]  /*4b40*/  ISETP.NE.OR P0, PT, R5, R0, P0 ;  /* 0x000000000500720c */ /* 0x000fda0000705670 */
[----:B------:R-:W-:Y:S05]  /*4b50*/  @!P0 BREAK.RELIABLE B0 ;  /* 0x0000000000008942 */ /* 0x000fea0003800100 */
[----:B------:R-:W-:Y:S05]  /*4b60*/  @!P0 BRA `(.L_x_624) ;  /* 0x0000000000788947 */ /* 0x000fea0003800000 */
.L_x_626:
[----:B------:R-:W-:Y:S05]  /*4b70*/  BSYNC.RELIABLE B0 ;  /* 0x0000000000007941 */ /* 0x000fea0003800100 */
.L_x_625:
[----:B------:R-:W-:Y:S01]  /*4b80*/  BSSY.RECONVERGENT B0, `(.L_x_633) ;  /* 0x000001b000007945 */ /* 0x000fe20003800200 */
.L_x_634:
        /* <DEDUP_REMOVED lines=27> */
.L_x_633:
[----:B0-----:R-:W-:-:S07]  /*4d40*/  MOV R9, R0 ;  /* 0x0000000000097202 */ /* 0x001fce0000000f00 */
.L_x_624:
[----:B------:R-:W-:Y:S05]  /*4d50*/  BSYNC.RECONVERGENT B1 ;  /* 0x0000000000017941 */ /* 0x000fea0003800200 */
.L_x_623:
        /* <DEDUP_REMOVED lines=25> */
.L_x_622:
[----:B------:R-:W-:Y:S05]  /*4ef0*/  BSYNC.RECONVERGENT B2 ;  /* 0x0000000000027941 */ /* 0x000fea0003800200 */
.L_x_621:
        /* <DEDUP_REMOVED lines=21> */
.L_x_620:
        /* <DEDUP_REMOVED lines=21> */
.L_x_644:
        /* <DEDUP_REMOVED lines=99> */
.L_x_643:
[----:B------:R-:W-:-:S07]  /*57d0*/  MOV R5, R0 ;  /* 0x0000000000057202 */ /* 0x000fce0000000f00 */
.L_x_642:
[----:B------:R-:W-:Y:S05]  /*57e0*/  BSYNC.RECONVERGENT B3 ;  /* 0x0000000000037941 */ /* 0x000fea0003800200 */
.L_x_641:
        /* <DEDUP_REMOVED lines=54> */
.L_x_646:
[----:B------:R-:W-:Y:S05]  /*5b50*/  BSYNC.RECONVERGENT B3 ;  /* 0x0000000000037941 */ /* 0x000fea0003800200 */
.L_x_645:
[----:B------:R-:W-:-:S13]  /*5b60*/  ISETP.NE.OR P0, PT, R15, R0, P0 ;  /* 0x000000000f00720c */ /* 0x000fda0000705670 */
[----:B------:R-:W-:Y:S05]  /*5b70*/  @!P0 BREAK.RELIABLE B0 ;  /* 0x0000000000008942 */ /* 0x000fea0003800100 */
[----:B------:R-:W-:Y:S05]  /*5b80*/  @!P0 BRA `(.L_x_638) ;  /* 0x0000000000788947 */ /* 0x000fea0003800000 */
.L_x_640:
[----:B------:R-:W-:Y:S05]  /*5b90*/  BSYNC.RELIABLE B0 ;  /* 0x0000000000007941 */ /* 0x000fea0003800100 */
.L_x_639:
[----:B------:R-:W-:Y:S01]  /*5ba0*/  BSSY.RECONVERGENT B0, `(.L_x_647) ;  /* 0x000001b000007945 */ /* 0x000fe20003800200 */
.L_x_648:
        /* <DEDUP_REMOVED lines=27> */
.L_x_647:
[----:B---3--:R-:W-:-:S07]  /*5d60*/  MOV R5, R0 ;  /* 0x0000000000057202 */ /* 0x008fce0000000f00 */
.L_x_638:
[----:B------:R-:W-:Y:S05]  /*5d70*/  BSYNC.RECONVERGENT B1 ;  /* 0x0000000000017941 */ /* 0x000fea0003800200 */
.L_x_637:
        /* <DEDUP_REMOVED lines=23> */
.L_x_636:
[----:B------:R-:W-:Y:S05]  /*5ef0*/  BSYNC.RECONVERGENT B2 ;  /* 0x0000000000027941 */ /* 0x000fea0003800200 */
.L_x_635:
        /* <DEDUP_REMOVED lines=19> */
.L_x_551:
[----:B------:R-:W-:Y:S05]  /*6030*/  BSYNC B9 ;  /* 0x0000000000097941 */ /* 0x000fea0003800000 */
.L_x_550:
[----:B------:R-:W-:-:S13]  /*6040*/  ISETP.NE.AND P0, PT, R27, RZ, PT ;  /* 0x000000ff1b00720c */ /* 0x000fda0003f05270 */
[----:B------:R-:W-:Y:S05]  /*6050*/  @P0 BRA `(.L_x_649) ;  /* 0xffffffa800280947 */ /* 0x000fea000383ffff */
.L_x_549:
[----:B------:R-:W-:Y:S05]  /*6060*/  BSYNC B10 ;  /* 0x00000000000a7941 */ /* 0x000fea0003800000 */
.L_x_548:
[----:B------:R-:W-:-:S13]  /*6070*/  ISETP.NE.AND P0, PT, R22, 0x5, PT ;  /* 0x000000051600780c */ /* 0x000fda0003f05270 */
[----:B------:R-:W-:Y:S05]  /*6080*/  @!P0 EXIT ;  /* 0x000000000000894d */ /* 0x000fea0003800000 */
[----:B------:R-:W-:Y:S05]  /*6090*/  BRA `(.L_x_650) ;  /* 0xffffffa000247947 */ /* 0x000fea000383ffff */
.L_x_541:
        /* <DEDUP_REMOVED lines=28> */
[----:B---3--:R0:W-:Y:S04]  /*6260*/  STL.U8 [R1+0x8], R0 ;  /* 0x0000080001007387 */ /* 0x0081e80000100000 */
[----:B----4-:R1:W-:Y:S04]  /*6270*/  STL.U8 [R1+0xa], R4 ;  /* 0x00000a0401007387 */ /* 0x0103e80000100000 */
[----:B0-----:R-:W3:Y:S04]  /*6280*/  LDG.E.U8 R0, desc[UR36][R30.64+0x17] ;  /* 0x000017241e007981 */ /* 0x001ee8000c1e1100 */
[----:B-1----:R-:W4:Y:S04]  /*6290*/  LDG.E.U8 R4, desc[UR36][R30.64+0x10] ;  /* 0x000010241e047981 */ /* 0x002f28000c1e1100 */
[----:B-----5:R0:W-:Y:S02]  /*62a0*/  STL.U8 [R1+0x9], R2 ;  /* 0x0000090201007387 */ /* 0x0201e40000100000 */
[----:B0-----:R-:W0:Y:S02]  /*62b0*/  LDC.64 R2, c[0x0][0x390] ;  /* 0x0000e400ff027b82 */ /* 0x001e240000000a00 */
[----:B--2---:R1:W-:Y:S04]  /*62c0*/  STL.U8 [R1+0x10], R16 ;  /* 0x0000101001007387 */ /* 0x0043e80000100000 */
        /* <DEDUP_REMOVED lines=20> */
[----:B---3--:R2:W-:Y:S04]  /*6410*/  STL.U8 [R1+0x1f], R0 ;  /* 0x00001f0001007387 */ /* 0x0085e80000100000 */
[----:B----4-:R2:W-:Y:S04]  /*6420*/  STL.U8 [R1+0x18], R4 ;  /* 0x0000180401007387 */ /* 0x0105e80000100000 */
[----:B------:R-:W3:Y:S01]  /*6430*/  LDL R16, [R16] ;  /* 0x0000000010107983 */ /* 0x000ee20000100800 */
[----:B------:R-:W-:Y:S01]  /*6440*/  BSSY.RECONVERGENT B6, `(.L_x_651) ;  /* 0x0000020000067945 */ /* 0x000fe20003800200 */
[----:B---3--:R-:W-:-:S02]  /*6450*/  ISETP.GT.AND P1, PT, R16, -0x1, PT ;  /* 0xffffffff1000780c */ /* 0x008fc40003f24270 */
[----:B-----5:R-:W-:-:S13]  /*6460*/  ISETP.GE.AND P0, PT, R16, R17, PT ;  /* 0x000000111000720c */ /* 0x020fda0003f06270 */
[----:B--2---:R-:W-:Y:S05]  /*6470*/  @!P0 BRA P1, `(.L_x_652) ;  /* 0x0000000000708947 */ /* 0x004fea0000800000 */
        /* <DEDUP_REMOVED lines=10> */
.L_x_653:
        /* <DEDUP_REMOVED lines=16> */
.L_x_654:
[----:B------:R-:W0:Y:S02]  /*6620*/  LDC.64 R2, c[0x0][0x390] ;  /* 0x0000e400ff027b82 */ /* 0x000e240000000a00 */
[----:B0-----:R0:W5:Y:S02]  /*6630*/  LDG.E R17, desc[UR36][R2.64+0x15cc8] ;  /* 0x015cc82402117981 */ /* 0x001164000c1e1900 */
.L_x_652:
[----:B------:R-:W-:Y:S05]  /*6640*/  BSYNC.RECONVERGENT B6 ;  /* 0x0000000000067941 */ /* 0x000fea0003800200 */
.L_x_651:
        /* <DEDUP_REMOVED lines=23> */
.L_x_656:
[----:B------:R-:W-:Y:S05]  /*67c0*/  BSYNC.RECONVERGENT B6 ;  /* 0x0000000000067941 */ /* 0x000fea0003800200 */
.L_x_655:
        /* <DEDUP_REMOVED lines=10> */
.L_x_683:
        /* <DEDUP_REMOVED lines=15> */
.L_x_672:
        /* <DEDUP_REMOVED lines=22> */
.L_x_667:
        /* <DEDUP_REMOVED lines=16> */
.L_x_666:
[----:B------:R-:W-:Y:S05]  /*6bc0*/  BSYNC.RECONVERGENT B6 ;  /* 0x0000000000067941 */ /* 0x000fea0003800200 */
.L_x_665:
[----:B------:R-:W1:Y:S02]  /*6bd0*/  LDC.64 R34, c[0x0][0x390] ;  /* 0x0000e400ff227b82 */ /* 0x000e640000000a00 */
[----:B-1----:R-:W-:-:S05]  /*6be0*/  IMAD.WIDE R34, R2, 0x10, R34 ;  /* 0x0000001002227825 */ /* 0x002fca00078e0222 */
[----:B------:R1:W5:Y:S02]  /*6bf0*/  LDG.E R33, desc[UR36][R34.64+0x8] ;  /* 0x0000082422217981 */ /* 0x000364000c1e1900 */
.L_x_671:
        /* <DEDUP_REMOVED lines=22> */
.L_x_669:
[----:B------:R-:W-:Y:S05]  /*6d60*/  BSYNC.RECONVERGENT B6 ;  /* 0x0000000000067941 */ /* 0x000fea0003800200 */
.L_x_668:
        /* <DEDUP_REMOVED lines=13> */
.L_x_664:
[----:B------:R-:W-:Y:S02]  /*6e40*/  LOP3.LUT R0, R30, 0xff, RZ, 0xc0, !PT ;  /* 0x000000ff1e007812 */ /* 0x000fe400078ec0ff */
[----:B-----5:R-:W-:Y:S02]  /*6e50*/  ISETP.GT.AND P0, PT, R2, R28, PT ;  /* 0x0000001c0200720c */ /* 0x020fe40003f04270 */
[----:B------:R-:W-:Y:S02]  /*6e60*/  ISETP.NE.AND P1, PT, R0, RZ, PT ;  /* 0x000000ff0000720c */ /* 0x000fe40003f25270 */
[----:B------:R-:W-:-:S11]  /*6e70*/  PRMT R0, R30, 0x7610, R0 ;  /* 0x000076101e007816 */ /* 0x000fd60000000000 */
[----:B------:R-:W-:Y:S05]  /*6e80*/  @P0 BREAK.RELIABLE P1, B7 ;  /* 0x0000000000070942 */ /* 0x000fea0000800100 */
[----:B------:R-:W-:Y:S05]  /*6e90*/  @P0 BREAK.RELIABLE P1, B8 ;  /* 0x0000000000080942 */ /* 0x000fea0000800100 */
[----:B------:R-:W-:Y:S05]  /*6ea0*/  @P0 BRA P1, `(.L_x_660) ;  /* 0x0000000400e00947 */ /* 0x000fea0000800000 */
.L_x_670:
[----:B------:R-:W-:Y:S05]  /*6eb0*/  BSYNC.RELIABLE B7 ;  /* 0x0000000000077941 */ /* 0x000fea0003800100 */
.L_x_663:
[----:B------:R-:W-:Y:S01]  /*6ec0*/  VIADD R31, R31, 0x1 ;  /* 0x000000011f1f7836 */ /* 0x000fe20000000000 */
[----:B------:R-:W-:-:S04]  /*6ed0*/  PRMT R30, R0, 0x7610, R30 ;  /* 0x00007610001e7816 */ /* 0x000fc8000000001e */
[----:B------:R-:W-:-:S13]  /*6ee0*/  ISETP.NE.AND P0, PT, R31, R22, PT ;  /* 0x000000161f00720c */ /* 0x000fda0003f05270 */
[----:B------:R-:W-:Y:S05]  /*6ef0*/  @P0 BRA `(.L_x_672) ;  /* 0xfffffff800980947 */ /* 0x000fea000383ffff */
[----:B------:R-:W-:Y:S05]  /*6f00*/  BSYNC.RELIABLE B8 ;  /* 0x0000000000087941 */ /* 0x000fea0003800100 */
.L_x_662:
[----:B------:R-:W-:Y:S01]  /*6f10*/  HFMA2 R3, -RZ, RZ, 0, 0 ;  /* 0x00000000ff037431 */ /* 0x000fe200000001ff */
[----:B------:R-:W-:Y:S06]  /*6f20*/  BSSY.RELIABLE B0, `(.L_x_673) ;  /* 0x0000009000007945 */ /* 0x000fec0003800100 */
.L_x_674:
        /* <DEDUP_REMOVED lines=9> */
.L_x_673:
[----:B------:R-:W-:-:S07]  /*6fc0*/  MOV R33, RZ ;  /* 0x000000ff00217202 */ /* 0x000fce0000000f00 */
.L_x_682:
        /* <DEDUP_REMOVED lines=18> */
.L_x_677:
        /* <DEDUP_REMOVED lines=16> */
.L_x_676:
[----:B------:R-:W-:Y:S05]  /*71f0*/  BSYNC.RECONVERGENT B6 ;  /* 0x0000000000067941 */ /* 0x000fea0003800200 */
.L_x_675:
[----:B------:R-:W2:Y:S02]  /*7200*/  LDC.64 R30, c[0x0][0x390] ;  /* 0x0000e400ff1e7b82 */ /* 0x000ea40000000a00 */
[----:B--2---:R-:W-:-:S05]  /*7210*/  IMAD.WIDE R30, R2, 0x10, R30 ;  /* 0x00000010021e7825 */ /* 0x004fca00078e021e */
[----:B------:R2:W5:Y:S01]  /*7220*/  LDG.E R32, desc[UR36][R30.64+0x8] ;  /* 0x000008241e207981 */ /* 0x000562000c1e1900 */
[----:B------:R-:W-:Y:S01]  /*7230*/  BSSY.RELIABLE B7, `(.L_x_678) ;  /* 0x0000022000077945 */ /* 0x000fe20003800100 */
.L_x_681:
        /* <DEDUP_REMOVED lines=22> */
.L_x_680:
[----:B------:R-:W-:Y:S05]  /*73a0*/  BSYNC.RECONVERGENT B6 ;  /* 0x0000000000067941 */ /* 0x000fea0003800200 */
.L_x_679:
        /* <DEDUP_REMOVED lines=11> */
.L_x_678:
[----:B------:R-:W-:-:S05]  /*7460*/  VIADD R33, R33, 0x1 ;  /* 0x0000000121217836 */ /* 0x000fca0000000000 */
[----:B------:R-:W-:-:S13]  /*7470*/  ISETP.NE.AND P0, PT, R33, R22, PT ;  /* 0x000000162100720c */ /* 0x000fda0003f05270 */
[----:B------:R-:W-:Y:S05]  /*7480*/  @P0 BRA `(.L_x_682) ;  /* 0xfffffff800d00947 */ /* 0x000fea000383ffff */
.L_x_661:
        /* <DEDUP_REMOVED lines=26> */
.L_x_660:
[----:B------:R-:W-:Y:S05]  /*7630*/  BSYNC.RECONVERGENT B9 ;  /* 0x0000000000097941 */ /* 0x000fea0003800200 */
.L_x_659:
[----:B------:R-:W-:-:S13]  /*7640*/  ISETP.NE.AND P0, PT, R29, RZ, PT ;  /* 0x000000ff1d00720c */ /* 0x000fda0003f05270 */
[----:B------:R-:W-:Y:S05]  /*7650*/  @P0 BRA `(.L_x_683) ;  /* 0xfffffff000840947 */ /* 0x000fea000383ffff */
.L_x_658:
[----:B------:R-:W-:Y:S05]  /*7660*/  BSYNC B10 ;  /* 0x00000000000a7941 */ /* 0x000fea0003800000 */
.L_x_657:
        /* <DEDUP_REMOVED lines=32> */
[----:B-1----:R-:W4:Y:S04]  /*7870*/  LDG.E.U8 R0, desc[UR36][R30.64+0x17] ;  /* 0x000017241e007981 */ /* 0x002f28000c1e1100 */
[----:B--2---:R-:W2:Y:S04]  /*7880*/  LDG.E.U8 R4, desc[UR36][R30.64+0x10] ;  /* 0x000010241e047981 */ /* 0x004ea8000c1e1100 */
[----:B-----5:R1:W-:Y:S02]  /*7890*/  STL.U8 [R1+0x9], R2 ;  /* 0x0000090201007387 */ /* 0x0203e40000100000 */
[----:B-1----:R-:W1:Y:S02]  /*78a0*/  LDC.64 R2, c[0x0][0x390] ;  /* 0x0000e400ff027b82 */ /* 0x002e640000000a00 */
[----:B---3--:R3:W-:Y:S04]  /*78b0*/  STL.U8 [R1+0x10], R16 ;  /* 0x0000101001007387 */ /* 0x0087e80000100000 */
[----:B------:R0:W-:Y:S01]  /*78c0*/  STL.U8 [R1+0xb], R6 ;  /* 0x00000b0601007387 */ /* 0x0001e20000100000 */
[----:B---3--:R-:W-:-:S03]  /*78d0*/  LEA R16, R17, R24, 0x2 ;  /* 0x0000001811107211 */ /* 0x008fc600078e10ff */
        /* <DEDUP_REMOVED lines=19> */
[----:B--2---:R0:W-:Y:S04]  /*7a10*/  STL.U8 [R1+0x18], R4 ;  /* 0x0000180401007387 */ /* 0x0041e80000100000 */
[----:B------:R-:W2:Y:S01]  /*7a20*/  LDL R16, [R16] ;  /* 0x0000000010107983 */ /* 0x000ea20000100800 */
[----:B------:R-:W-:Y:S01]  /*7a30*/  BSSY.RECONVERGENT B6, `(.L_x_684) ;  /* 0x0000020000067945 */ /* 0x000fe20003800200 */
[----:B--2---:R-:W-:-:S02]  /*7a40*/  ISETP.GT.AND P1, PT, R16, -0x1, PT ;  /* 0xffffffff1000780c */ /* 0x004fc40003f24270 */
[----:B---3--:R-:W-:-:S13]  /*7a50*/  ISETP.GE.AND P0, PT, R16, R17, PT ;  /* 0x000000111000720c */ /* 0x008fda0003f06270 */
        /* <DEDUP_REMOVED lines=11> */
.L_x_686:
        /* <DEDUP_REMOVED lines=16> */
.L_x_687:
[----:B------:R-:W0:Y:S02]  /*7c10*/  LDC.64 R2, c[0x0][0x390] ;  /* 0x0000e400ff027b82 */ /* 0x000e240000000a00 */
[----:B0-----:R0:W5:Y:S02]  /*7c20*/  LDG.E R17, desc[UR36][R2.64+0x15cc8] ;  /* 0x015cc82402117981 */ /* 0x001164000c1e1900 */
.L_x_685:
[----:B------:R-:W-:Y:S05]  /*7c30*/  BSYNC.RECONVERGENT B6 ;  /* 0x0000000000067941 */ /* 0x000fea0003800200 */
.L_x_684:
        /* <DEDUP_REMOVED lines=23> */
.L_x_689:
[----:B------:R-:W-:Y:S05]  /*7db0*/  BSYNC.RECONVERGENT B6 ;  /* 0x0000000000067941 */ /* 0x000fea0003800200 */
.L_x_688:
        /* <DEDUP_REMOVED lines=9> */
.L_x_716:
        /* <DEDUP_REMOVED lines=15> */
.L_x_705:
        /* <DEDUP_REMOVED lines=22> */
.L_x_700:
        /* <DEDUP_REMOVED lines=16> */
.L_x_699:
[----:B------:R-:W-:Y:S05]  /*81a0*/  BSYNC.RECONVERGENT B6 ;  /* 0x0000000000067941 */ /* 0x000fea0003800200 */
.L_x_698:
[----:B------:R-:W0:Y:S02]  /*81b0*/  LDC.64 R34, c[0x0][0x390] ;  /* 0x0000e400ff227b82 */ /* 0x000e240000000a00 */
[----:B0-----:R-:W-:-:S05]  /*81c0*/  IMAD.WIDE R34, R2, 0x10, R34 ;  /* 0x0000001002227825 */ /* 0x001fca00078e0222 */
[----:B------:R0:W5:Y:S02]  /*81d0*/  LDG.E R33, desc[UR36][R34.64+0x8] ;  /* 0x0000082422217981 */ /* 0x000164000c1e1900 */
.L_x_704:
        /* <DEDUP_REMOVED lines=22> */
.L_x_702:
[----:B------:R-:W-:Y:S05]  /*8340*/  BSYNC.RECONVERGENT B6 ;  /* 0x0000000000067941 */ /* 0x000fea0003800200 */
.L_x_701:
        /* <DEDUP_REMOVED lines=10> */
.L_x_697:
[----:B-----5:R-:W-:Y:S02]  /*83f0*/  ISETP.GT.AND P1, PT, R2, R28, PT ;  /* 0x0000001c0200720c */ /* 0x020fe40003f24270 */
[C---:B------:R-:W-:Y:S02]  /*8400*/  LOP3.LUT P0, RZ, R30.reuse, 0xff, RZ, 0xc0, !PT ;  /* 0x000000ff1eff7812 */ /* 0x040fe4000780c0ff */
[----:B------:R-:W-:-:S11]  /*8410*/  PRMT R0, R30, 0x7610, R0 ;  /* 0x000076101e007816 */ /* 0x000fd60000000000 */
[----:B------:R-:W-:Y:S05]  /*8420*/  @P0 BREAK.RELIABLE P1, B7 ;  /* 0x0000000000070942 */ /* 0x000fea0000800100 */
[----:B------:R-:W-:Y:S05]  /*8430*/  @P0 BREAK.RELIABLE P1, B8 ;  /* 0x0000000000080942 */ /* 0x000fea0000800100 */
[----:B------:R-:W-:Y:S05]  /*8440*/  @P0 BRA P1, `(.L_x_693) ;  /* 0x0000000400e40947 */ /* 0x000fea0000800000 */
.L_x_703:
[----:B------:R-:W-:Y:S05]  /*8450*/  BSYNC.RELIABLE B7 ;  /* 0x0000000000077941 */ /* 0x000fea0003800100 */
.L_x_696:
[----:B------:R-:W-:Y:S02]  /*8460*/  IADD3 R31, PT, PT, R31, 0x1, RZ ;  /* 0x000000011f1f7810 */ /* 0x000fe40007ffe0ff */
[----:B------:R-:W-:Y:S02]  /*8470*/  PRMT R30, R0, 0x7610, R30 ;  /* 0x00007610001e7816 */ /* 0x000fe4000000001e */
[----:B------:R-:W-:-:S13]  /*8480*/  ISETP.NE.AND P0, PT, R31, R22, PT ;  /* 0x000000161f00720c */ /* 0x000fda0003f05270 */
[----:B------:R-:W-:Y:S05]  /*8490*/  @P0 BRA `(.L_x_705) ;  /* 0xfffffff800a80947 */ /* 0x000fea000383ffff */
[----:B------:R-:W-:Y:S05]  /*84a0*/  BSYNC.RELIABLE B8 ;  /* 0x0000000000087941 */ /* 0x000fea0003800100 */
.L_x_695:
[----:B------:R-:W-:Y:S01]  /*84b0*/  BSSY.RELIABLE B0, `(.L_x_706) ;  /* 0x000000a000007945 */ /* 0x000fe20003800100 */
[----:B------:R-:W-:-:S07]  /*84c0*/  IMAD.MOV.U32 R3, RZ, RZ, RZ ;  /* 0x000000ffff037224 */ /* 0x000fce00078e00ff */
.L_x_707:
        /* <DEDUP_REMOVED lines=9> */
.L_x_706:
[----:B------:R-:W-:-:S07]  /*8560*/  IMAD.MOV.U32 R31, RZ, RZ, RZ ;  /* 0x000000ffff1f7224 */ /* 0x000fce00078e00ff */
.L_x_715:
        /* <DEDUP_REMOVED lines=19> */
.L_x_710:
        /* <DEDUP_REMOVED lines=16> */
.L_x_709:
[----:B------:R-:W-:Y:S05]  /*87a0*/  BSYNC.RECONVERGENT B6 ;  /* 0x0000000000067941 */ /* 0x000fea0003800200 */
.L_x_708:
[----:B------:R-:W1:Y:S02]  /*87b0*/  LDC.64 R32, c[0x0][0x390] ;  /* 0x0000e400ff207b82 */ /* 0x000e640000000a00 */
[----:B-1----:R-:W-:-:S05]  /*87c0*/  IMAD.WIDE R32, R2, 0x10, R32 ;  /* 0x0000001002207825 */ /* 0x002fca00078e0220 */
[----:B0-----:R0:W5:Y:S01]  /*87d0*/  LDG.E R34, desc[UR36][R32.64+0x8] ;  /* 0x0000082420227981 */ /* 0x001162000c1e1900 */
[----:B------:R-:W-:Y:S01]  /*87e0*/  BSSY.RELIABLE B7, `(.L_x_711) ;  /* 0x0000022000077945 */ /* 0x000fe20003800100 */
.L_x_714:
        /* <DEDUP_REMOVED lines=22> */
.L_x_713:
[----:B------:R-:W-:Y:S05]  /*8950*/  BSYNC.RECONVERGENT B6 ;  /* 0x0000000000067941 */ /* 0x000fea0003800200 */
.L_x_712:
        /* <DEDUP_REMOVED lines=11> */
.L_x_711:
[----:B------:R-:W-:-:S05]  /*8a10*/  VIADD R31, R31, 0x1 ;  /* 0x000000011f1f7836 */ /* 0x000fca0000000000 */
[----:B------:R-:W-:-:S13]  /*8a20*/  ISETP.NE.AND P0, PT, R31, R22, PT ;  /* 0x000000161f00720c */ /* 0x000fda0003f05270 */
[----:B------:R-:W-:Y:S05]  /*8a30*/  @P0 BRA `(.L_x_715) ;  /* 0xfffffff800cc0947 */ /* 0x000fea000383ffff */
.L_x_694:
        /* <DEDUP_REMOVED lines=26> */
.L_x_693:
[----:B------:R-:W-:Y:S05]  /*8be0*/  BSYNC.RECONVERGENT B9 ;  /* 0x0000000000097941 */ /* 0x000fea0003800200 */
.L_x_692:
[----:B------:R-:W-:-:S13]  /*8bf0*/  ISETP.NE.AND P0, PT, R29, RZ, PT ;  /* 0x000000ff1d00720c */ /* 0x000fda0003f05270 */
[----:B------:R-:W-:Y:S05]  /*8c00*/  @P0 BRA `(.L_x_716) ;  /* 0xfffffff000900947 */ /* 0x000fea000383ffff */
.L_x_691:
[----:B------:R-:W-:Y:S05]  /*8c10*/  BSYNC B10 ;  /* 0x00000000000a7941 */ /* 0x000fea0003800000 */
.L_x_690:
        /* <DEDUP_REMOVED lines=76> */
.L_x_719:
        /* <DEDUP_REMOVED lines=16> */
.L_x_720:
[----:B------:R-:W0:Y:S02]  /*91e0*/  LDC.64 R2, c[0x0][0x390] ;  /* 0x0000e400ff027b82 */ /* 0x000e240000000a00 */
[----:B0-----:R0:W5:Y:S02]  /*91f0*/  LDG.E R17, desc[UR36][R2.64+0x15cc8] ;  /* 0x015cc82402117981 */ /* 0x001164000c1e1900 */
.L_x_718:
[----:B------:R-:W-:Y:S05]  /*9200*/  BSYNC.RECONVERGENT B6 ;  /* 0x0000000000067941 */ /* 0x000fea0003800200 */
.L_x_717:
        /* <DEDUP_REMOVED lines=23> */
.L_x_722:
[----:B------:R-:W-:Y:S05]  /*9380*/  BSYNC.RECONVERGENT B6 ;  /* 0x0000000000067941 */ /* 0x000fea0003800200 */
.L_x_721:
        /* <DEDUP_REMOVED lines=9> */
.L_x_749:
        /* <DEDUP_REMOVED lines=15> */
.L_x_738:
        /* <DEDUP_REMOVED lines=22> */
.L_x_733:
        /* <DEDUP_REMOVED lines=16> */
.L_x_732:
[----:B------:R-:W-:Y:S05]  /*9770*/  BSYNC.RECONVERGENT B6 ;  /* 0x0000000000067941 */ /* 0x000fea0003800200 */
.L_x_731:
[----:B------:R-:W0:Y:S02]  /*9780*/  LDC.64 R34, c[0x0][0x390] ;  /* 0x0000e400ff227b82 */ /* 0x000e240000000a00 */
[----:B0-----:R-:W-:-:S05]  /*9790*/  IMAD.WIDE R34, R2, 0x10, R34 ;  /* 0x0000001002227825 */ /* 0x001fca00078e0222 */
[----:B------:R0:W5:Y:S02]  /*97a0*/  LDG.E R33, desc[UR36][R34.64+0x8] ;  /* 0x0000082422217981 */ /* 0x000164000c1e1900 */
.L_x_737:
        /* <DEDUP_REMOVED lines=22> */
.L_x_735:
[----:B------:R-:W-:Y:S05]  /*9910*/  BSYNC.RECONVERGENT B6 ;  /* 0x0000000000067941 */ /* 0x000fea0003800200 */
.L_x_734:
        /* <DEDUP_REMOVED lines=10> */
.L_x_730:
[----:B-----5:R-:W-:Y:S02]  /*99c0*/  ISETP.GT.AND P1, PT, R2, R28, PT ;  /* 0x0000001c0200720c */ /* 0x020fe40003f24270 */
[C---:B------:R-:W-:Y:S02]  /*99d0*/  LOP3.LUT P0, RZ, R30.reuse, 0xff, RZ, 0xc0, !PT ;  /* 0x000000ff1eff7812 */ /* 0x040fe4000780c0ff */
[----:B------:R-:W-:-:S11]  /*99e0*/  PRMT R0, R30, 0x7610, R0 ;  /* 0x000076101e007816 */ /* 0x000fd60000000000 */
[----:B------:R-:W-:Y:S05]  /*99f0*/  @P0 BREAK.RELIABLE P1, B7 ;  /* 0x0000000000070942 */ /* 0x000fea0000800100 */
[----:B------:R-:W-:Y:S05]  /*9a00*/  @P0 BREAK.RELIABLE P1, B8 ;  /* 0x0000000000080942 */ /* 0x000fea0000800100 */
[----:B------:R-:W-:Y:S05]  /*9a10*/  @P0 BRA P1, `(.L_x_726) ;  /* 0x0000000400e40947 */ /* 0x000fea0000800000 */
.L_x_736:
[----:B------:R-:W-:Y:S05]  /*9a20*/  BSYNC.RELIABLE B7 ;  /* 0x0000000000077941 */ /* 0x000fea0003800100 */
.L_x_729:
[----:B------:R-:W-:Y:S01]  /*9a30*/  VIADD R31, R31, 0x1 ;  /* 0x000000011f1f7836 */ /* 0x000fe20000000000 */
[----:B------:R-:W-:-:S04]  /*9a40*/  PRMT R30, R0, 0x7610, R30 ;  /* 0x00007610001e7816 */ /* 0x000fc8000000001e */
[----:B------:R-:W-:-:S13]  /*9a50*/  ISETP.NE.AND P0, PT, R31, R22, PT ;  /* 0x000000161f00720c */ /* 0x000fda0003f05270 */
[----:B------:R-:W-:Y:S05]  /*9a60*/  @P0 BRA `(.L_x_738) ;  /* 0xfffffff800a80947 */ /* 0x000fea000383ffff */
[----:B------:R-:W-:Y:S05]  /*9a70*/  BSYNC.RELIABLE B8 ;  /* 0x0000000000087941 */ /* 0x000fea0003800100 */
.L_x_728:
[----:B------:R-:W-:Y:S01]  /*9a80*/  BSSY.RELIABLE B0, `(.L_x_739) ;  /* 0x000000a000007945 */ /* 0x000fe20003800100 */
[----:B------:R-:W-:-:S07]  /*9a90*/  IMAD.MOV.U32 R3, RZ, RZ, RZ ;  /* 0x000000ffff037224 */ /* 0x000fce00078e00ff */
.L_x_740:
        /* <DEDUP_REMOVED lines=9> */
.L_x_739:
[----:B------:R-:W-:-:S07]  /*9b30*/  IMAD.MOV.U32 R31, RZ, RZ, RZ ;  /* 0x000000ffff1f7224 */ /* 0x000fce00078e00ff */
.L_x_748:
        /* <DEDUP_REMOVED lines=19> */
.L_x_743:
        /* <DEDUP_REMOVED lines=16> */
.L_x_742:
[----:B------:R-:W-:Y:S05]  /*9d70*/  BSYNC.RECONVERGENT B6 ;  /* 0x0000000000067941 */ /* 0x000fea0003800200 */
.L_x_741:
[----:B------:R-:W1:Y:S02]  /*9d80*/  LDC.64 R32, c[0x0][0x390] ;  /* 0x0000e400ff207b82 */ /* 0x000e640000000a00 */
[----:B-1----:R-:W-:-:S05]  /*9d90*/  IMAD.WIDE R32, R2, 0x10, R32 ;  /* 0x0000001002207825 */ /* 0x002fca00078e0220 */
[----:B0-----:R0:W5:Y:S01]  /*9da0*/  LDG.E R34, desc[UR36][R32.64+0x8] ;  /* 0x0000082420227981 */ /* 0x001162000c1e1900 */
[----:B------:R-:W-:Y:S01]  /*9db0*/  BSSY.RELIABLE B7, `(.L_x_744) ;  /* 0x0000022000077945 */ /* 0x000fe20003800100 */
.L_x_747:
        /* <DEDUP_REMOVED lines=22> */
.L_x_746:
[----:B------:R-:W-:Y:S05]  /*9f20*/  BSYNC.RECONVERGENT B6 ;  /* 0x0000000000067941 */ /* 0x000fea0003800200 */
.L_x_745:
        /* <DEDUP_REMOVED lines=11> */
.L_x_744:
[----:B------:R-:W-:-:S04]  /*9fe0*/  IADD3 R31, PT, PT, R31, 0x1, RZ ;  /* 0x000000011f1f7810 */ /* 0x000fc80007ffe0ff */
[----:B------:R-:W-:-:S13]  /*9ff0*/  ISETP.NE.AND P0, PT, R31, R22, PT ;  /* 0x000000161f00720c */ /* 0x000fda0003f05270 */
[----:B------:R-:W-:Y:S05]  /*a000*/  @P0 BRA `(.L_x_748) ;  /* 0xfffffff800cc0947 */ /* 0x000fea000383ffff */
.L_x_727:
        /* <DEDUP_REMOVED lines=26> */
.L_x_726:
[----:B------:R-:W-:Y:S05]  /*a1b0*/  BSYNC.RECONVERGENT B9 ;  /* 0x0000000000097941 */ /* 0x000fea0003800200 */
.L_x_725:
[----:B------:R-:W-:-:S13]  /*a1c0*/  ISETP.NE.AND P0, PT, R29, RZ, PT ;  /* 0x000000ff1d00720c */ /* 0x000fda0003f05270 */
[----:B------:R-:W-:Y:S05]  /*a1d0*/  @P0 BRA `(.L_x_749) ;  /* 0xfffffff000900947 */ /* 0x000fea000383ffff */
.L_x_724:
[----:B------:R-:W-:Y:S05]  /*a1e0*/  BSYNC B10 ;  /* 0x00000000000a7941 */ /* 0x000fea0003800000 */
.L_x_723:
        /* <DEDUP_REMOVED lines=78> */
.L_x_752:
        /* <DEDUP_REMOVED lines=16> */
.L_x_753:
[----:B------:R-:W0:Y:S02]  /*a7d0*/  LDC.64 R2, c[0x0][0x390] ;  /* 0x0000e400ff027b82 */ /* 0x000e240000000a00 */
[----:B0-----:R0:W5:Y:S02]  /*a7e0*/  LDG.E R17, desc[UR36][R2.64+0x15cc8] ;  /* 0x015cc82402117981 */ /* 0x001164000c1e1900 */
.L_x_751:
[----:B------:R-:W-:Y:S05]  /*a7f0*/  BSYNC.RECONVERGENT B6 ;  /* 0x0000000000067941 */ /* 0x000fea0003800200 */
.L_x_750:
        /* <DEDUP_REMOVED lines=23> */
.L_x_755:
[----:B------:R-:W-:Y:S05]  /*a970*/  BSYNC.RECONVERGENT B6 ;  /* 0x0000000000067941 */ /* 0x000fea0003800200 */
.L_x_754:
        /* <DEDUP_REMOVED lines=9> */
.L_x_782:
        /* <DEDUP_REMOVED lines=15> */
.L_x_771:
        /* <DEDUP_REMOVED lines=22> */
.L_x_766:
        /* <DEDUP_REMOVED lines=16> */
.L_x_765:
[----:B------:R-:W-:Y:S05]  /*ad60*/  BSYNC.RECONVERGENT B6 ;  /* 0x0000000000067941 */ /* 0x000fea0003800200 */
.L_x_764:
[----:B------:R-:W0:Y:S02]  /*ad70*/  LDC.64 R34, c[0x0][0x390] ;  /* 0x0000e400ff227b82 */ /* 0x000e240000000a00 */
[----:B0-----:R-:W-:-:S05]  /*ad80*/  IMAD.WIDE R34, R2, 0x10, R34 ;  /* 0x0000001002227825 */ /* 0x001fca00078e0222 */
[----:B------:R0:W5:Y:S02]  /*ad90*/  LDG.E R33, desc[UR36][R34.64+0x8] ;  /* 0x0000082422217981 */ /* 0x000164000c1e1900 */
.L_x_770:
        /* <DEDUP_REMOVED lines=22> */
.L_x_768:
[----:B------:R-:W-:Y:S05]  /*af00*/  BSYNC.RECONVERGENT B6 ;  /* 0x0000000000067941 */ /* 0x000fea0003800200 */
.L_x_767:
        /* <DEDUP_REMOVED lines=10> */
.L_x_763:
[----:B-----5:R-:W-:Y:S02]  /*afb0*/  ISETP.GT.AND P1, PT, R2, R28, PT ;  /* 0x0000001c0200720c */ /* 0x020fe40003f24270 */
[C---:B------:R-:W-:Y:S02]  /*afc0*/  LOP3.LUT P0, RZ, R30.reuse, 0xff, RZ, 0xc0, !PT ;  /* 0x000000ff1eff7812 */ /* 0x040fe4000780c0ff */
[----:B------:R-:W-:-:S11]  /*afd0*/  PRMT R0, R30, 0x7610, R0 ;  /* 0x000076101e007816 */ /* 0x000fd60000000000 */
[----:B------:R-:W-:Y:S05]  /*afe0*/  @P0 BREAK.RELIABLE P1, B7 ;  /* 0x0000000000070942 */ /* 0x000fea0000800100 */
[----:B------:R-:W-:Y:S05]  /*aff0*/  @P0 BREAK.RELIABLE P1, B8 ;  /* 0x0000000000080942 */ /* 0x000fea0000800100 */
[----:B------:R-:W-:Y:S05]  /*b000*/  @P0 BRA P1, `(.L_x_759) ;  /* 0x0000000400e40947 */ /* 0x000fea0000800000 */
.L_x_769:
[----:B------:R-:W-:Y:S05]  /*b010*/  BSYNC.RELIABLE B7 ;  /* 0x0000000000077941 */ /* 0x000fea0003800100 */
.L_x_762:
[----:B------:R-:W-:Y:S01]  /*b020*/  VIADD R31, R31, 0x1 ;  /* 0x000000011f1f7836 */ /* 0x000fe20000000000 */
[----:B------:R-:W-:-:S04]  /*b030*/  PRMT R30, R0, 0x7610, R30 ;  /* 0x00007610001e7816 */ /* 0x000fc8000000001e */
[----:B------:R-:W-:-:S13]  /*b040*/  ISETP.NE.AND P0, PT, R31, R22, PT ;  /* 0x000000161f00720c */ /* 0x000fda0003f05270 */
[----:B------:R-:W-:Y:S05]  /*b050*/  @P0 BRA `(.L_x_771) ;  /* 0xfffffff800a80947 */ /* 0x000fea000383ffff */
[----:B------:R-:W-:Y:S05]  /*b060*/  BSYNC.RELIABLE B8 ;  /* 0x0000000000087941 */ /* 0x000fea0003800100 */
.L_x_761:
[----:B------:R-:W-:Y:S01]  /*b070*/  HFMA2 R3, -RZ, RZ, 0, 0 ;  /* 0x00000000ff037431 */ /* 0x000fe200000001ff */
[----:B------:R-:W-:Y:S06]  /*b080*/  BSSY.RELIABLE B0, `(.L_x_772) ;  /* 0x0000009000007945 */ /* 0x000fec0003800100 */
.L_x_773:
        /* <DEDUP_REMOVED lines=9> */
.L_x_772:
[----:B------:R-:W-:-:S07]  /*b120*/  MOV R31, RZ ;  /* 0x000000ff001f7202 */ /* 0x000fce0000000f00 */
.L_x_781:
        /* <DEDUP_REMOVED lines=19> */
.L_x_776:
        /* <DEDUP_REMOVED lines=16> */
.L_x_775:
[----:B------:R-:W-:Y:S05]  /*b360*/  BSYNC.RECONVERGENT B6 ;  /* 0x0000000000067941 */ /* 0x000fea0003800200 */
.L_x_774:
[----:B------:R-:W1:Y:S02]  /*b370*/  LDC.64 R32, c[0x0][0x390] ;  /* 0x0000e400ff207b82 */ /* 0x000e640000000a00 */
[----:B-1----:R-:W-:-:S05]  /*b380*/  IMAD.WIDE R32, R2, 0x10, R32 ;  /* 0x0000001002207825 */ /* 0x002fca00078e0220 */
[----:B0-----:R0:W5:Y:S01]  /*b390*/  LDG.E R34, desc[UR36][R32.64+0x8] ;  /* 0x0000082420227981 */ /* 0x001162000c1e1900 */
[----:B------:R-:W-:Y:S01]  /*b3a0*/  BSSY.RELIABLE B7, `(.L_x_777) ;  /* 0x0000022000077945 */ /* 0x000fe20003800100 */
.L_x_780:
        /* <DEDUP_REMOVED lines=22> */
.L_x_779:
[----:B------:R-:W-:Y:S05]  /*b510*/  BSYNC.RECONVERGENT B6 ;  /* 0x0000000000067941 */ /* 0x000fea0003800200 */
.L_x_778:
        /* <DEDUP_REMOVED lines=11> */
.L_x_777:
[----:B------:R-:W-:-:S05]  /*b5d0*/  VIADD R31, R31, 0x1 ;  /* 0x000000011f1f7836 */ /* 0x000fca0000000000 */
[----:B------:R-:W-:-:S13]  /*b5e0*/  ISETP.NE.AND P0, PT, R31, R22, PT ;  /* 0x000000161f00720c */ /* 0x000fda0003f05270 */
[----:B------:R-:W-:Y:S05]  /*b5f0*/  @P0 BRA `(.L_x_781) ;  /* 0xfffffff800cc0947 */ /* 0x000fea000383ffff */
.L_x_760:
        /* <DEDUP_REMOVED lines=26> */
.L_x_759:
[----:B------:R-:W-:Y:S05]  /*b7a0*/  BSYNC.RECONVERGENT B9 ;  /* 0x0000000000097941 */ /* 0x000fea0003800200 */
.L_x_758:
[----:B------:R-:W-:-:S13]  /*b7b0*/  ISETP.NE.AND P0, PT, R29, RZ, PT ;  /* 0x000000ff1d00720c */ /* 0x000fda0003f05270 */
[----:B------:R-:W-:Y:S05]  /*b7c0*/  @P0 BRA `(.L_x_782) ;  /* 0xfffffff000900947 */ /* 0x000fea000383ffff */
.L_x_757:
[----:B------:R-:W-:Y:S05]  /*b7d0*/  BSYNC B10 ;  /* 0x00000000000a7941 */ /* 0x000fea0003800000 */
.L_x_756:
        /* <DEDUP_REMOVED lines=39> */
[----:B-1----:R2:W4:Y:S04]  /*ba50*/  LDG.E.U8 R4, desc[UR36][R26.64+0x10] ;  /* 0x000010241a047981 */ /* 0x002528000c1e1100 */
[----:B-----5:R0:W-:Y:S02]  /*ba60*/  STL.U8 [R1+0x9], R2 ;  /* 0x0000090201007387 */ /* 0x0201e40000100000 */
[----:B0-----:R-:W0:Y:S01]  /*ba70*/  LDC.64 R2, c[0x0][0x390] ;  /* 0x0000e400ff027b82 */ /* 0x001e220000000a00 */
[----:B--2---:R-:W-:Y:S01]  /*ba80*/  LEA R26, R17, R24, 0x2 ;  /* 0x00000018111a7211 */ /* 0x004fe200078e10ff */
        /* <DEDUP_REMOVED lines=19> */
[----:B0-----:R-:W2:Y:S04]  /*bbc0*/  LDG.E R27, desc[UR36][R2.64+0x15cc8] ;  /* 0x015cc824021b7981 */ /* 0x001ea8000c1e1900 */
[----:B---3--:R1:W-:Y:S04]  /*bbd0*/  STL.U8 [R1+0x1f], R0 ;  /* 0x00001f0001007387 */ /* 0x0083e80000100000 */
[----:B----4-:R1:W-:Y:S04]  /*bbe0*/  STL.U8 [R1+0x18], R4 ;  /* 0x0000180401007387 */ /* 0x0103e80000100000 */
[----:B------:R-:W3:Y:S01]  /*bbf0*/  LDL R26, [R26] ;  /* 0x000000001a1a7983 */ /* 0x000ee20000100800 */
[----:B------:R-:W-:Y:S01]  /*bc00*/  BSSY.RECONVERGENT B6, `(.L_x_783) ;  /* 0x0000020000067945 */ /* 0x000fe20003800200 */
[----:B---3--:R-:W-:-:S02]  /*bc10*/  ISETP.GT.AND P1, PT, R26, -0x1, PT ;  /* 0xffffffff1a00780c */ /* 0x008fc40003f24270 */
[----:B--2---:R-:W-:-:S13]  /*bc20*/  ISETP.GE.AND P0, PT, R26, R27, PT ;  /* 0x0000001b1a00720c */ /* 0x004fda0003f06270 */
        /* <DEDUP_REMOVED lines=11> */
.L_x_785:
        /* <DEDUP_REMOVED lines=16> */
.L_x_786:
[----:B------:R-:W0:Y:S02]  /*bde0*/  LDC.64 R2, c[0x0][0x390] ;  /* 0x0000e400ff027b82 */ /* 0x000e240000000a00 */
[----:B0-----:R0:W5:Y:S02]  /*bdf0*/  LDG.E R27, desc[UR36][R2.64+0x15cc8] ;  /* 0x015cc824021b7981 */ /* 0x001164000c1e1900 */
.L_x_784:
[----:B------:R-:W-:Y:S05]  /*be00*/  BSYNC.RECONVERGENT B6 ;  /* 0x0000000000067941 */ /* 0x000fea0003800200 */
.L_x_783:
        /* <DEDUP_REMOVED lines=23> */
.L_x_788:
[----:B------:R-:W-:Y:S05]  /*bf80*/  BSYNC.RECONVERGENT B6 ;  /* 0x0000000000067941 */ /* 0x000fea0003800200 */
.L_x_787:
[----:B------:R-:W2:Y:S02]  /*bf90*/  LDG.E R27, desc[UR36][R16.64+0xc] ;  /* 0x00000c24101b7981 */ /* 0x000ea4000c1e1900 */
[----:B--2---:R-:W-:-:S13]  /*bfa0*/  ISETP.GT.AND P0, PT, R28, R27, PT ;  /* 0x0000001b1c00720c */ /* 0x004fda0003f04270 */
[----:B------:R-:W-:Y:S05]  /*bfb0*/  @P0 EXIT ;  /* 0x000000000000094d */ /* 0x000fea0003800000 */
[----:B------:R1:W5:Y:S04]  /*bfc0*/  LDL R26, [R1+0x8] ;  /* 0x00000800011a7983 */ /* 0x0003680000100800 */
[----:B------:R1:W5:Y:S02]  /*bfd0*/  LDL R22, [R1+0x1c] ;  /* 0x00001c0001167983 */ /* 0x0003640000100800 */
.L_x_813:
        /* <DEDUP_REMOVED lines=12> */
.L_x_802:
        /* <DEDUP_REMOVED lines=14> */
[----:B------:R-:W-:Y:S01]  /*c180*/  MOV R6, R18 ;  /* 0x0000001200067202 */ /* 0x000fe20000000f00 */
[----:B------:R-:W-:Y:S02]  /*c190*/  IMAD.MOV.U32 R7, RZ, RZ, R19 ;  /* 0x000000ffff077224 */ /* 0x000fe400078e0013 */
[----:B------:R-:W3:Y:S01]  /*c1a0*/  LDC.64 R8, c[0x4][R8] ;  /* 0x0100000008087b82 */ /* 0x000ee20000000a00 */
[----:B--2---:R-:W-:Y:S01]  /*c1b0*/  MOV R4, UR4 ;  /* 0x0000000400047c02 */ /* 0x004fe20008000f00 */
[----:B0-----:R-:W-:-:S07]  /*c1c0*/  IMAD.U32 R5, RZ, RZ, UR5 ;  /* 0x00000005ff057e24 */ /* 0x001fce000f8e00ff */
[----:B------:R-:W-:-:S07]  /*c1d0*/  LEPC R20, `(.L_x_797) ;  /* 0x000000001014794e */ /* 0x000fce0000000000 */
[----:B-1-3--:R-:W-:Y:S05]  /*c1e0*/  CALL.ABS.NOINC R8 ;  /* 0x0000000008007343 */ /* 0x00afea0003c00000 */
.L_x_797:
        /* <DEDUP_REMOVED lines=16> */
.L_x_796:
[----:B------:R-:W-:Y:S05]  /*c2f0*/  BSYNC.RECONVERGENT B6 ;  /* 0x0000000000067941 */ /* 0x000fea0003800200 */
.L_x_795:
[----:B------:R-:W0:Y:S02]  /*c300*/  LDC.64 R16, c[0x0][0x390] ;  /* 0x0000e400ff107b82 */ /* 0x000e240000000a00 */
[----:B0-----:R-:W-:-:S05]  /*c310*/  IMAD.WIDE R16, R2, 0x10, R16 ;  /* 0x0000001002107825 */ /* 0x001fca00078e0210 */
[----:B------:R0:W5:Y:S02]  /*c320*/  LDG.E R32, desc[UR36][R16.64+0x8] ;  /* 0x0000082410207981 */ /* 0x000164000c1e1900 */
.L_x_801:
        /* <DEDUP_REMOVED lines=22> */
.L_x_799:
[----:B------:R-:W-:Y:S05]  /*c490*/  BSYNC.RECONVERGENT B6 ;  /* 0x0000000000067941 */ /* 0x000fea0003800200 */
.L_x_798:
        /* <DEDUP_REMOVED lines=11> */
.L_x_794:
[----:B-----5:R-:W-:Y:S02]  /*c550*/  ISETP.GT.AND P0, PT, R2, R25, PT ;  /* 0x000000190200720c */ /* 0x020fe40003f04270 */
[----:B------:R-:W-:Y:S02]  /*c560*/  ISETP.NE.AND P1, PT, R29, RZ, PT ;  /* 0x000000ff1d00720c */ /* 0x000fe40003f25270 */
[----:B------:R-:W-:-:S11]  /*c570*/  PRMT R0, R30, 0x7610, R0 ;  /* 0x000076101e007816 */ /* 0x000fd60000000000 */
[----:B------:R-:W-:Y:S05]  /*c580*/  @P0 BREAK.RELIABLE P1, B7 ;  /* 0x0000000000070942 */ /* 0x000fea0000800100 */
[----:B------:R-:W-:Y:S05]  /*c590*/  @P0 BREAK.RELIABLE P1, B8 ;  /* 0x0000000000080942 */ /* 0x000fea0000800100 */
[----:B------:R-:W-:Y:S05]  /*c5a0*/  @P0 BRA P1, `(.L_x_790) ;  /* 0x0000000400e00947 */ /* 0x000fea0000800000 */
.L_x_800:
[----:B------:R-:W-:Y:S05]  /*c5b0*/  BSYNC.RELIABLE B7 ;  /* 0x0000000000077941 */ /* 0x000fea0003800100 */
.L_x_793:
[----:B------:R-:W-:Y:S02]  /*c5c0*/  IADD3 R31, PT, PT, R31, 0x1, RZ ;  /* 0x000000011f1f7810 */ /* 0x000fe40007ffe0ff */
[----:B------:R-:W-:Y:S02]  /*c5d0*/  PRMT R30, R0, 0x7610, R30 ;  /* 0x00007610001e7816 */ /* 0x000fe4000000001e */
[----:B------:R-:W-:-:S13]  /*c5e0*/  ISETP.NE.AND P0, PT, R31, R22, PT ;  /* 0x000000161f00720c */ /* 0x000fda0003f05270 */
[----:B------:R-:W-:Y:S05]  /*c5f0*/  @P0 BRA `(.L_x_802) ;  /* 0xfffffff800a80947 */ /* 0x000fea000383ffff */
[----:B------:R-:W-:Y:S05]  /*c600*/  BSYNC.RELIABLE B8 ;  /* 0x0000000000087941 */ /* 0x000fea0003800100 */
.L_x_792:
[----:B------:R-:W-:Y:S01]  /*c610*/  BSSY.RELIABLE B0, `(.L_x_803) ;  /* 0x000000a000007945 */ /* 0x000fe20003800100 */
[----:B------:R-:W-:-:S07]  /*c620*/  IMAD.MOV.U32 R3, RZ, RZ, RZ ;  /* 0x000000ffff037224 */ /* 0x000fce00078e00ff */
.L_x_804:
[----:B------:R-:W-:-:S06]  /*c630*/  LEA R0, R3, R24, 0x2 ;  /* 0x0000001803007211 */ /* 0x000fcc00078e10ff */
        /* <DEDUP_REMOVED lines=8> */
.L_x_803:
[----:B------:R-:W-:-:S07]  /*c6c0*/  HFMA2 R29, -RZ, RZ, 0, 0 ;  /* 0x00000000ff1d7431 */ /* 0x000fce00000001ff */
.L_x_812:
        /* <DEDUP_REMOVED lines=11> */
[----:B------:R-:W-:Y:S01]  /*c780*/  MOV R6, R18 ;  /* 0x0000001200067202 */ /* 0x000fe20000000f00 */
[----:B------:R-:W-:Y:S02]  /*c790*/  IMAD.MOV.U32 R7, RZ, RZ, R19 ;  /* 0x000000ffff077224 */ /* 0x000fe400078e0013 */
[----:B------:R-:W4:Y:S01]  /*c7a0*/  LDC.64 R8, c[0x4][R8] ;  /* 0x0100000008087b82 */ /* 0x000f220000000a00 */
[----:B---3--:R-:W-:Y:S01]  /*c7b0*/  MOV R4, UR4 ;  /* 0x0000000400047c02 */ /* 0x008fe20008000f00 */
[----:B--2---:R-:W-:-:S07]  /*c7c0*/  IMAD.U32 R5, RZ, RZ, UR5 ;  /* 0x00000005ff057e24 */ /* 0x004fce000f8e00ff */
[----:B------:R-:W-:-:S07]  /*c7d0*/  LEPC R20, `(.L_x_807) ;  /* 0x000000001014794e */ /* 0x000fce0000000000 */
[----:B01--4-:R-:W-:Y:S05]  /*c7e0*/  CALL.ABS.NOINC R8 ;  /* 0x0000000008007343 */ /* 0x013fea0003c00000 */
.L_x_807:
        /* <DEDUP_REMOVED lines=16> */
.L_x_806:
[----:B------:R-:W-:Y:S05]  /*c8f0*/  BSYNC.RECONVERGENT B6 ;  /* 0x0000000000067941 */ /* 0x000fea0003800200 */
.L_x_805:
[----:B0-----:R-:W0:Y:S02]  /*c900*/  LDC.64 R16, c[0x0][0x390] ;  /* 0x0000e400ff107b82 */ /* 0x001e240000000a00 */
[----:B0-----:R-:W-:-:S05]  /*c910*/  IMAD.WIDE R16, R2, 0x10, R16 ;  /* 0x0000001002107825 */ /* 0x001fca00078e0210 */
[----:B------:R0:W5:Y:S01]  /*c920*/  LDG.E R30, desc[UR36][R16.64+0x8] ;  /* 0x00000824101e7981 */ /* 0x000162000c1e1900 */
[----:B------:R-:W-:Y:S01]  /*c930*/  BSSY.RELIABLE B7, `(.L_x_808) ;  /* 0x0000022000077945 */ /* 0x000fe20003800100 */
.L_x_811:
        /* <DEDUP_REMOVED lines=22> */
.L_x_810:
[----:B------:R-:W-:Y:S05]  /*caa0*/  BSYNC.RECONVERGENT B6 ;  /* 0x0000000000067941 */ /* 0x000fea0003800200 */
.L_x_809:
        /* <DEDUP_REMOVED lines=11> */
.L_x_808:
[----:B------:R-:W-:-:S05]  /*cb60*/  VIADD R29, R29, 0x1 ;  /* 0x000000011d1d7836 */ /* 0x000fca0000000000 */
[----:B------:R-:W-:-:S13]  /*cb70*/  ISETP.NE.AND P0, PT, R29, R22, PT ;  /* 0x000000161d00720c */ /* 0x000fda0003f05270 */
[----:B------:R-:W-:Y:S05]  /*cb80*/  @P0 BRA `(.L_x_812) ;  /* 0xfffffff800d00947 */ /* 0x000fea000383ffff */
.L_x_791:
        /* <DEDUP_REMOVED lines=26> */
.L_x_790:
[----:B------:R-:W-:Y:S05]  /*cd30*/  BSYNC.RECONVERGENT B9 ;  /* 0x0000000000097941 */ /* 0x000fea0003800200 */
.L_x_789:
[----:B------:R-:W-:-:S13]  /*cd40*/  ISETP.NE.AND P0, PT, R28, R27, PT ;  /* 0x0000001b1c00720c */ /* 0x000fda0003f05270 */
[----:B------:R-:W-:Y:S05]  /*cd50*/  @!P0 EXIT ;  /* 0x000000000000894d */ /* 0x000fea0003800000 */
[----:B------:R-:W-:Y:S01]  /*cd60*/  IADD3 R28, PT, PT, R28, 0x1, RZ ;  /* 0x000000011c1c7810 */ /* 0x000fe20007ffe0ff */
[----:B------:R-:W-:Y:S06]  /*cd70*/  BRA `(.L_x_813) ;  /* 0xfffffff000987947 */ /* 0x000fec000383ffff */
.L_x_814:
        /* <DEDUP_REMOVED lines=16> */
.L_x_1623:


//--------------------- .text._Z49run_single_step_vectorvertex_embedding_per_vertexILm4EEvPviP3CSRS0_S0_PiS0_S3_PV13BUFFER_STATUSS0_S3_S6_PViS3_S3_i --------------------------
	.section	.text._Z49run_single_step_vectorvertex_embedding_per_vertexILm4EEvPviP3CSRS0_S0_PiS0_S3_PV13BUFFER_STATUSS0_S3_S6_PViS3_S3_i,"ax",@progbits
	.align	128
        .global         _Z49run_single_step_vectorvertex_embedding_per_vertexILm4EEvPviP3CSRS0_S0_PiS0_S3_PV13BUFFER_STATUSS0_S3_S6_PViS3_S3_i
        .type           _Z49run_single_step_vectorvertex_embedding_per_vertexILm4EEvPviP3CSRS0_S0_PiS0_S3_PV13BUFFER_STATUSS0_S3_S6_PViS3_S3_i,@function
        .size           _Z49run_single_step_vectorvertex_embedding_per_vertexILm4EEvPviP3CSRS0_S0_PiS0_S3_PV13BUFFER_STATUSS0_S3_S6_PViS3_S3_i,(.L_x_1624 - _Z49run_single_step_vectorvertex_embedding_per_vertexILm4EEvPviP3CSRS0_S0_PiS0_S3_PV13BUFFER_STATUSS0_S3_S6_PViS3_S3_i)
        .other          _Z49run_single_step_vectorvertex_embedding_per_vertexILm4EEvPviP3CSRS0_S0_PiS0_S3_PV13BUFFER_STATUSS0_S3_S6_PViS3_S3_i,@"STO_CUDA_ENTRY STV_DEFAULT"
_Z49run_single_step_vectorvertex_embedding_per_vertexILm4EEvPviP3CSRS0_S0_PiS0_S3_PV13BUFFER_STATUSS0_S3_S6_PViS3_S3_i:
.text._Z49run_single_step_vectorvertex_embedding_per_vertexILm4EEvPviP3CSRS0_S0_PiS0_S3_PV13BUFFER_STATUSS0_S3_S6_PViS3_S3_i:
        /* <DEDUP_REMOVED lines=19> */
.L_x_924:
[----:B0-234-:R-:W0:Y:S01]  /*0130*/  LDC.64 R2, c[0x0][0x398] ;  /* 0x0000e600ff027b82 */ /* 0x01de220000000a00 */
[----:B-1----:R-:W1:Y:S07]  /*0140*/  LDCU UR4, c[0x0][0x388] ;  /* 0x00007100ff0477ac */ /* 0x002e6e0008000800 */
[----:B------:R-:W2:Y:S01]  /*0150*/  LDC.64 R26, c[0x0][0x380] ;  /* 0x0000e000ff1a7b82 */ /* 0x000ea20000000a00 */
[----:B-1----:R-:W-:-:S04]  /*0160*/  IMAD R5, R22, UR4, R23 ;  /* 0x0000000416057c24 */ /* 0x002fc8000f8e0217 */
[----:B0-----:R-:W-:-:S05]  /*0170*/  IMAD.WIDE R2, R5, 0x8, R2 ;  /* 0x0000000805027825 */ /* 0x001fca00078e0202 */
[----:B------:R-:W2:Y:S04]  /*0180*/  LDG.E R5, desc[UR36][R2.64] ;  /* 0x0000002402057981 */ /* 0x000ea8000c1e1900 */
[----:B------:R0:W3:Y:S02]  /*0190*/  LDG.E R17, desc[UR36][R2.64+0x4] ;  /* 0x0000042402117981 */ /* 0x0000e4000c1e1900 */
[----:B0-----:R-:W0:Y:S01]  /*01a0*/  LDC.64 R2, c[0x0][0x390] ;  /* 0x0000e400ff027b82 */ /* 0x001e220000000a00 */
[----:B--2---:R-:W-:-:S05]  /*01b0*/  IMAD.WIDE R26, R5, 0x14, R26 ;  /* 0x00000014051a7825 */ /* 0x004fca00078e021a */
[----:B------:R-:W2:Y:S04]  /*01c0*/  LDG.E.U8 R4, desc[UR36][R26.64] ;  /* 0x000000241a047981 */ /* 0x000ea8000c1e1100 */
[----:B------:R-:W4:Y:S04]  /*01d0*/  LDG.E.U8 R6, desc[UR36][R26.64+0x1] ;  /* 0x000001241a067981 */ /* 0x000f28000c1e1100 */
[----:B------:R-:W5:Y:S04]  /*01e0*/  LDG.E.U8 R8, desc[UR36][R26.64+0x2] ;  /* 0x000002241a087981 */ /* 0x000f68000c1e1100 */
        /* <DEDUP_REMOVED lines=16> */
[----:B------:R3:W5:Y:S02]  /*02f0*/  LDG.E.U8 R0, desc[UR36][R26.64+0x13] ;  /* 0x000013241a007981 */ /* 0x000764000c1e1100 */
[----:B---3--:R-:W-:-:S02]  /*0300*/  IMAD R26, R17, 0x4, R24 ;  /* 0x00000004111a7824 */ /* 0x008fc400078e0218 */
[----:B0-----:R-:W3:Y:S04]  /*0310*/  LDG.E R27, desc[UR36][R2.64+0x15cc8] ;  /* 0x015cc824021b7981 */ /* 0x001ee8000c1e1900 */
[----:B--2---:R-:W-:Y:S04]  /*0320*/  STL.U8 [R1+0x8], R4 ;  /* 0x0000080401007387 */ /* 0x004fe80000100000 */
[----:B----4-:R-:W-:Y:S04]  /*0330*/  STL.U8 [R1+0x9], R6 ;  /* 0x0000090601007387 */ /* 0x010fe80000100000 */
[----:B-----5:R-:W-:Y:S04]  /*0340*/  STL.U8 [R1+0xa], R8 ;  /* 0x00000a0801007387 */ /* 0x020fe80000100000 */
        /* <DEDUP_REMOVED lines=34> */
.L_x_818:
        /* <DEDUP_REMOVED lines=16> */
.L_x_819:
[----:B------:R-:W0:Y:S02]  /*0670*/  LDC.64 R2, c[0x0][0x390] ;  /* 0x0000e400ff027b82 */ /* 0x000e240000000a00 */
[----:B0-----:R0:W5:Y:S02]  /*0680*/  LDG.E R27, desc[UR36][R2.64+0x15cc8] ;  /* 0x015cc824021b7981 */ /* 0x001164000c1e1900 */
.L_x_817:
[----:B------:R-:W-:Y:S05]  /*0690*/  BSYNC.RECONVERGENT B6 ;  /* 0x0000000000067941 */ /* 0x000fea0003800200 */
.L_x_816:
        /* <DEDUP_REMOVED lines=23> */
.L_x_821:
[----:B------:R-:W-:Y:S05]  /*0810*/  BSYNC.RECONVERGENT B6 ;  /* 0x0000000000067941 */ /* 0x000fea0003800200 */
.L_x_820:
[----:B------:R-:W2:Y:S01]  /*0820*/  LDG.E R25, desc[UR36][R16.64+0xc] ;  /* 0x00000c2410197981 */ /* 0x000ea2000c1e1900 */
[----:B------:R-:W-:Y:S01]  /*0830*/  BSSY B10, `(.L_x_822) ;  /* 0x000057b0000a7945 */ /* 0x000fe20003800000 */
[----:B--2---:R-:W-:-:S13]  /*0840*/  ISETP.GT.AND P0, PT, R28, R25, PT ;  /* 0x000000191c00720c */ /* 0x004fda0003f04270 */
[----:B------:R-:W-:Y:S05]  /*0850*/  @P0 BRA `(.L_x_823) ;  /* 0x0000005400e00947 */ /* 0x000fea0003800000 */
[----:B------:R1:W5:Y:S04]  /*0860*/  LDL R26, [R1+0x8] ;  /* 0x00000800011a7983 */ /* 0x0003680000100800 */
[----:B------:R1:W5:Y:S02]  /*0870*/  LDL R16, [R1+0x18] ;  /* 0x0000180001107983 */ /* 0x0003640000100800 */
.L_x_923:
        /* <DEDUP_REMOVED lines=16> */
.L_x_837:
        /* <DEDUP_REMOVED lines=22> */
.L_x_832:
        /* <DEDUP_REMOVED lines=16> */
.L_x_831:
[----:B------:R-:W-:Y:S05]  /*0be0*/  BSYNC.RECONVERGENT B6 ;  /* 0x0000000000067941 */ /* 0x000fea0003800200 */
.L_x_830:
[----:B------:R-:W0:Y:S02]  /*0bf0*/  LDC.64 R32, c[0x0][0x390] ;  /* 0x0000e400ff207b82 */ /* 0x000e240000000a00 */
[----:B0-----:R-:W-:-:S05]  /*0c00*/  IMAD.WIDE R32, R2, 0x10, R32 ;  /* 0x0000001002207825 */ /* 0x001fca00078e0220 */
[----:B------:R0:W5:Y:S02]  /*0c10*/  LDG.E R34, desc[UR36][R32.64+0x8] ;  /* 0x0000082420227981 */ /* 0x000164000c1e1900 */
.L_x_836:
        /* <DEDUP_REMOVED lines=22> */
.L_x_834:
[----:B------:R-:W-:Y:S05]  /*0d80*/  BSYNC.RECONVERGENT B6 ;  /* 0x0000000000067941 */ /* 0x000fea0003800200 */
.L_x_833:
        /* <DEDUP_REMOVED lines=11> */
.L_x_829:
[----:B-----5:R-:W-:Y:S02]  /*0e40*/  ISETP.GT.AND P1, PT, R2, R17, PT ;  /* 0x000000110200720c */ /* 0x020fe40003f24270 */
[C---:B------:R-:W-:Y:S02]  /*0e50*/  LOP3.LUT P0, RZ, R30.reuse, 0xff, RZ, 0xc0, !PT ;  /* 0x000000ff1eff7812 */ /* 0x040fe4000780c0ff */
[----:B------:R-:W-:-:S11]  /*0e60*/  PRMT R0, R30, 0x7610, R0 ;  /* 0x000076101e007816 */ /* 0x000fd60000000000 */
[----:B------:R-:W-:Y:S05]  /*0e70*/  @P0 BREAK.RELIABLE P1, B7 ;  /* 0x0000000000070942 */ /* 0x000fea0000800100 */
[----:B------:R-:W-:Y:S05]  /*0e80*/  @P0 BREAK.RELIABLE P1, B8 ;  /* 0x0000000000080942 */ /* 0x000fea0000800100 */
[----:B------:R-:W-:Y:S05]  /*0e90*/  @P0 BRA P1, `(.L_x_825) ;  /* 0x0000005000440947 */ /* 0x000fea0000800000 */
.L_x_835:
[----:B------:R-:W-:Y:S05]  /*0ea0*/  BSYNC.RELIABLE B7 ;  /* 0x0000000000077941 */ /* 0x000fea0003800100 */
.L_x_828:
[----:B------:R-:W-:Y:S01]  /*0eb0*/  VIADD R29, R29, 0x1 ;  /* 0x000000011d1d7836 */ /* 0x000fe20000000000 */
[----:B------:R-:W-:-:S04]  /*0ec0*/  PRMT R30, R0, 0x7610, R30 ;  /* 0x00007610001e7816 */ /* 0x000fc8000000001e */
[----:B------:R-:W-:-:S13]  /*0ed0*/  ISETP.NE.AND P0, PT, R29, R16, PT ;  /* 0x000000101d00720c */ /* 0x000fda0003f05270 */
[----:B------:R-:W-:Y:S05]  /*0ee0*/  @P0 BRA `(.L_x_837) ;  /* 0xfffffff800a40947 */ /* 0x000fea000383ffff */
[----:B------:R-:W-:Y:S05]  /*0ef0*/  BSYNC.RELIABLE B8 ;  /* 0x0000000000087941 */ /* 0x000fea0003800100 */
.L_x_827:
[----:B------:R-:W-:Y:S01]  /*0f00*/  HFMA2 R3, -RZ, RZ, 0, 0 ;  /* 0x00000000ff037431 */ /* 0x000fe200000001ff */
[----:B------:R-:W-:Y:S06]  /*0f10*/  BSSY.RELIABLE B0, `(.L_x_838) ;  /* 0x0000009000007945 */ /* 0x000fec0003800100 */
.L_x_839:
        /* <DEDUP_REMOVED lines=9> */
.L_x_838:
[----:B0-----:R-:W-:-:S07]  /*0fb0*/  MOV R33, RZ ;  /* 0x000000ff00217202 */ /* 0x001fce0000000f00 */
.L_x_847:
        /* <DEDUP_REMOVED lines=19> */
.L_x_842:
        /* <DEDUP_REMOVED lines=16> */
.L_x_841:
[----:B------:R-:W-:Y:S05]  /*11f0*/  BSYNC.RECONVERGENT B6 ;  /* 0x0000000000067941 */ /* 0x000fea0003800200 */
.L_x_840:
[----:B------:R-:W0:Y:S02]  /*1200*/  LDC.64 R30, c[0x0][0x390] ;  /* 0x0000e400ff1e7b82 */ /* 0x000e240000000a00 */
[----:B0-----:R-:W-:-:S05]  /*1210*/  IMAD.WIDE R30, R2, 0x10, R30 ;  /* 0x00000010021e7825 */ /* 0x001fca00078e021e */
[----:B------:R0:W5:Y:S01]  /*1220*/  LDG.E R32, desc[UR36][R30.64+0x8] ;  /* 0x000008241e207981 */ /* 0x000162000c1e1900 */
[----:B------:R-:W-:Y:S01]  /*1230*/  BSSY.RELIABLE B7, `(.L_x_843) ;  /* 0x0000022000077945 */ /* 0x000fe20003800100 */
.L_x_846:
        /* <DEDUP_REMOVED lines=22> */
.L_x_845:
[----:B------:R-:W-:Y:S05]  /*13a0*/  BSYNC.RECONVERGENT B6 ;  /* 0x0000000000067941 */ /* 0x000fea0003800200 */
.L_x_844:
        /* <DEDUP_REMOVED lines=11> */
.L_x_843:
[----:B------:R-:W-:-:S05]  /*1460*/  VIADD R33, R33, 0x1 ;  /* 0x0000000121217836 */ /* 0x000fca0000000000 */
[----:B------:R-:W-:-:S13]  /*1470*/  ISETP.NE.AND P0, PT, R33, R16, PT ;  /* 0x000000102100720c */ /* 0x000fda0003f05270 */
[----:B------:R-:W-:Y:S05]  /*1480*/  @P0 BRA `(.L_x_847) ;  /* 0xfffffff800cc0947 */ /* 0x000fea000383ffff */
.L_x_826:
        /* <DEDUP_REMOVED lines=25> */
.L_x_856:
        /* <DEDUP_REMOVED lines=13> */
.L_x_853:
        /* <DEDUP_REMOVED lines=20> */
.L_x_852:
        /* <DEDUP_REMOVED lines=9> */
.L_x_855:
        /* <DEDUP_REMOVED lines=20> */
.L_x_854:
[----:B------:R-:W-:Y:S05]  /*1a00*/  BSYNC B1 ;  /* 0x0000000000017941 */ /* 0x000fea0003800000 */
.L_x_851:
[----:B------:R-:W-:-:S13]  /*1a10*/  ISETP.GT.U32.AND P2, PT, R5, 0x1a9, PT ;  /* 0x000001a90500780c */ /* 0x000fda0003f44070 */
[----:B------:R-:W-:Y:S05]  /*1a20*/  @P2 BRA `(.L_x_856) ;  /* 0xfffffff800fc2947 */ /* 0x000fea000383ffff */
.L_x_850:
[----:B------:R-:W-:Y:S05]  /*1a30*/  BSYNC B0 ;  /* 0x0000000000007941 */ /* 0x000fea0003800000 */
.L_x_849:
        /* <DEDUP_REMOVED lines=22> */
.L_x_867:
        /* <DEDUP_REMOVED lines=99> */
.L_x_866:
[----:B------:R-:W-:-:S07]  /*21d0*/  MOV R5, R0 ;  /* 0x0000000000057202 */ /* 0x000fce0000000f00 */
.L_x_865:
[----:B------:R-:W-:Y:S05]  /*21e0*/  BSYNC.RECONVERGENT B3 ;  /* 0x0000000000037941 */ /* 0x000fea0003800200 */
.L_x_864:
        /* <DEDUP_REMOVED lines=54> */
.L_x_869:
[----:B------:R-:W-:Y:S05]  /*2550*/  BSYNC.RECONVERGENT B3 ;  /* 0x0000000000037941 */ /* 0x000fea0003800200 */
.L_x_868:
[----:B------:R-:W-:-:S13]  /*2560*/  ISETP.NE.OR P0, PT, R15, R0, P0 ;  /* 0x000000000f00720c */ /* 0x000fda0000705670 */
[----:B------:R-:W-:Y:S05]  /*2570*/  @!P0 BREAK.RELIABLE B0 ;  /* 0x0000000000008942 */ /* 0x000fea0003800100 */
[----:B------:R-:W-:Y:S05]  /*2580*/  @!P0 BRA `(.L_x_861) ;  /* 0x0000000000788947 */ /* 0x000fea0003800000 */
.L_x_863:
[----:B------:R-:W-:Y:S05]  /*2590*/  BSYNC.RELIABLE B0 ;  /* 0x0000000000007941 */ /* 0x000fea0003800100 */
.L_x_862:
[----:B------:R-:W-:Y:S01]  /*25a0*/  BSSY.RECONVERGENT B0, `(.L_x_870) ;  /* 0x000001b000007945 */ /* 0x000fe20003800200 */
.L_x_871:
        /* <DEDUP_REMOVED lines=27> */
.L_x_870:
[----:B---3--:R-:W-:-:S07]  /*2760*/  MOV R5, R0 ;  /* 0x0000000000057202 */ /* 0x008fce0000000f00 */
.L_x_861:
[----:B------:R-:W-:Y:S05]  /*2770*/  BSYNC.RECONVERGENT B1 ;  /* 0x0000000000017941 */ /* 0x000fea0003800200 */
.L_x_860:
        /* <DEDUP_REMOVED lines=23> */
.L_x_859:
[----:B------:R-:W-:Y:S05]  /*28f0*/  BSYNC.RECONVERGENT B2 ;  /* 0x0000000000027941 */ /* 0x000fea0003800200 */
.L_x_858:
        /* <DEDUP_REMOVED lines=21> */
.L_x_857:
        /* <DEDUP_REMOVED lines=21> */
.L_x_881:
        /* <DEDUP_REMOVED lines=99> */
.L_x_880:
[----:B------:R-:W-:-:S07]  /*31d0*/  MOV R5, R0 ;  /* 0x0000000000057202 */ /* 0x000fce0000000f00 */
.L_x_879:
[----:B------:R-:W-:Y:S05]  /*31e0*/  BSYNC.RECONVERGENT B3 ;  /* 0x0000000000037941 */ /* 0x000fea0003800200 */
.L_x_878:
        /* <DEDUP_REMOVED lines=54> */
.L_x_883:
[----:B------:R-:W-:Y:S05]  /*3550*/  BSYNC.RECONVERGENT B3 ;  /* 0x0000000000037941 */ /* 0x000fea0003800200 */
.L_x_882:
[----:B------:R-:W-:-:S13]  /*3560*/  ISETP.NE.OR P0, PT, R15, R0, P0 ;  /* 0x000000000f00720c */ /* 0x000fda0000705670 */
[----:B------:R-:W-:Y:S05]  /*3570*/  @!P0 BREAK.RELIABLE B0 ;  /* 0x0000000000008942 */ /* 0x000fea0003800100 */
[----:B------:R-:W-:Y:S05]  /*3580*/  @!P0 BRA `(.L_x_875) ;  /* 0x0000000000788947 */ /* 0x000fea0003800000 */
.L_x_877:
[----:B------:R-:W-:Y:S05]  /*3590*/  BSYNC.RELIABLE B0 ;  /* 0x0000000000007941 */ /* 0x000fea0003800100 */
.L_x_876:
[----:B------:R-:W-:Y:S01]  /*35a0*/  BSSY.RECONVERGENT B0, `(.L_x_884) ;  /* 0x000001b000007945 */ /* 0x000fe20003800200 */
.L_x_885:
        /* <DEDUP_REMOVED lines=27> */
.L_x_884:
[----:B---3--:R-:W-:-:S07]  /*3760*/  MOV R5, R0 ;  /* 0x0000000000057202 */ /* 0x008fce0000000f00 */
.L_x_875:
[----:B------:R-:W-:Y:S05]  /*3770*/  BSYNC.RECONVERGENT B1 ;  /* 0x0000000000017941 */ /* 0x000fea0003800200 */
.L_x_874:
        /* <DEDUP_REMOVED lines=23> */
.L_x_873:
[----:B------:R-:W-:Y:S05]  /*38f0*/  BSYNC.RECONVERGENT B2 ;  /* 0x0000000000027941 */ /* 0x000fea0003800200 */
.L_x_872:
        /* <DEDUP_REMOVED lines=21> */
.L_x_848:
        /* <DEDUP_REMOVED lines=17> */
.L_x_893:
        /* <DEDUP_REMOVED lines=13> */
.L_x_890:
        /* <DEDUP_REMOVED lines=20> */
.L_x_889:
        /* <DEDUP_REMOVED lines=9> */
.L_x_892:
        /* <DEDUP_REMOVED lines=20> */
.L_x_891:
[----:B------:R-:W-:Y:S05]  /*3f40*/  BSYNC B1 ;  /* 0x0000000000017941 */ /* 0x000fea0003800000 */
.L_x_888:
[----:B------:R-:W-:-:S13]  /*3f50*/  ISETP.GT.U32.AND P2, PT, R5, 0x1a9, PT ;  /* 0x000001a90500780c */ /* 0x000fda0003f44070 */
[----:B------:R-:W-:Y:S05]  /*3f60*/  @P2 BRA `(.L_x_893) ;  /* 0xfffffff800fc2947 */ /* 0x000fea000383ffff */
.L_x_887:
[----:B------:R-:W-:Y:S05]  /*3f70*/  BSYNC B0 ;  /* 0x0000000000007941 */ /* 0x000fea0003800000 */
.L_x_886:
        /* <DEDUP_REMOVED lines=24> */
.L_x_904:
        /* <DEDUP_REMOVED lines=99> */
.L_x_903:
[----:B--2---:R-:W-:-:S07]  /*4730*/  MOV R9, R0 ;  /* 0x0000000000097202 */ /* 0x004fce0000000f00 */
.L_x_902:
[----:B------:R-:W-:Y:S05]  /*4740*/  BSYNC.RECONVERGENT B3 ;  /* 0x0000000000037941 */ /* 0x000fea0003800200 */
.L_x_901:
        /* <DEDUP_REMOVED lines=54> */
.L_x_906:
[----:B------:R-:W-:Y:S05]  /*4ab0*/  BSYNC.RECONVERGENT B3 ;  /* 0x0000000000037941 */ /* 0x000fea0003800200 */
.L_x_905:
[----:B------:R-:W-:-:S13]  /*4ac0*/  ISETP.NE.OR P0, PT, R5, R0, P0 ;  /* 0x000000000500720c */ /* 0x000fda0000705670 */
[----:B------:R-:W-:Y:S05]  /*4ad0*/  @!P0 BREAK.RELIABLE B0 ;  /* 0x0000000000008942 */ /* 0x000fea0003800100 */
[----:B------:R-:W-:Y:S05]  /*4ae0*/  @!P0 BRA `(.L_x_898) ;  /* 0x0000000000788947 */ /* 0x000fea0003800000 */
.L_x_900:
[----:B------:R-:W-:Y:S05]  /*4af0*/  BSYNC.RELIABLE B0 ;  /* 0x0000000000007941 */ /* 0x000fea0003800100 */
.L_x_899:
[----:B------:R-:W-:Y:S01]  /*4b00*/  BSSY.RECONVERGENT B0, `(.L_x_907) ;  /* 0x000001b000007945 */ /* 0x000fe20003800200 */
.L_x_908:
        /* <DEDUP_REMOVED lines=27> */
.L_x_907:
[----:B0-----:R-:W-:-:S07]  /*4cc0*/  MOV R9, R0 ;  /* 0x0000000000097202 */ /* 0x001fce0000000f00 */
.L_x_898:
[----:B------:R-:W-:Y:S05]  /*4cd0*/  BSYNC.RECONVERGENT B1 ;  /* 0x0000000000017941 */ /* 0x000fea0003800200 */
.L_x_897:
        /* <DEDUP_REMOVED lines=25> */
.L_x_896:
[----:B------:R-:W-:Y:S05]  /*4e70*/  BSYNC.RECONVERGENT B2 ;  /* 0x0000000000027941 */ /* 0x000fea0003800200 */
.L_x_895:
        /* <DEDUP_REMOVED lines=21> */
.L_x_894:
        /* <DEDUP_REMOVED lines=21> */
.L_x_918:
        /* <DEDUP_REMOVED lines=99> */
.L_x_917:
[----:B------:R-:W-:-:S07]  /*5750*/  MOV R5, R0 ;  /* 0x0000000000057202 */ /* 0x000fce0000000f00 */
.L_x_916:
[----:B------:R-:W-:Y:S05]  /*5760*/  BSYNC.RECONVERGENT B3 ;  /* 0x0000000000037941 */ /* 0x000fea0003800200 */
.L_x_915:
        /* <DEDUP_REMOVED lines=54> */
.L_x_920:
[----:B------:R-:W-:Y:S05]  /*5ad0*/  BSYNC.RECONVERGENT B3 ;  /* 0x0000000000037941 */ /* 0x000fea0003800200 */
.L_x_919:
[----:B------:R-:W-:-:S13]  /*5ae0*/  ISETP.NE.OR P0, PT, R15, R0, P0 ;  /* 0x000000000f00720c */ /* 0x000fda0000705670 */
[----:B------:R-:W-:Y:S05]  /*5af0*/  @!P0 BREAK.RELIABLE B0 ;  /* 0x0000000000008942 */ /* 0x000fea0003800100 */
[----:B------:R-:W-:Y:S05]  /*5b00*/  @!P0 BRA `(.L_x_912) ;  /* 0x0000000000788947 */ /* 0x000fea0003800000 */
.L_x_914:
[----:B------:R-:W-:Y:S05]  /*5b10*/  BSYNC.RELIABLE B0 ;  /* 0x0000000000007941 */ /* 0x000fea0003800100 */
.L_x_913:
[----:B------:R-:W-:Y:S01]  /*5b20*/  BSSY.RECONVERGENT B0, `(.L_x_921) ;  /* 0x000001b000007945 */ /* 0x000fe20003800200 */
.L_x_922:
        /* <DEDUP_REMOVED lines=27> */
.L_x_921:
[----:B---3--:R-:W-:-:S07]  /*5ce0*/  MOV R5, R0 ;  /* 0x0000000000057202 */ /* 0x008fce0000000f00 */
.L_x_912:
[----:B------:R-:W-:Y:S05]  /*5cf0*/  BSYNC.RECONVERGENT B1 ;  /* 0x0000000000017941 */ /* 0x000fea0003800200 */
.L_x_911:
        /* <DEDUP_REMOVED lines=23> */
.L_x_910:
[----:B------:R-:W-:Y:S05]  /*5e70*/  BSYNC.RECONVERGENT B2 ;  /* 0x0000000000027941 */ /* 0x000fea0003800200 */
.L_x_909:
        /* <DEDUP_REMOVED lines=19> */
.L_x_825:
[----:B------:R-:W-:Y:S05]  /*5fb0*/  BSYNC B9 ;  /* 0x0000000000097941 */ /* 0x000fea0003800000 */
.L_x_824:
[----:B------:R-:W-:-:S13]  /*5fc0*/  ISETP.NE.AND P0, PT, R27, RZ, PT ;  /* 0x000000ff1b00720c */ /* 0x000fda0003f05270 */
[----:B------:R-:W-:Y:S05]  /*5fd0*/  @P0 BRA `(.L_x_923) ;  /* 0xffffffa800280947 */ /* 0x000fea000383ffff */
.L_x_823:
[----:B------:R-:W-:Y:S05]  /*5fe0*/  BSYNC B10 ;  /* 0x00000000000a7941 */ /* 0x000fea0003800000 */
.L_x_822:
[----:B------:R-:W-:-:S13]  /*5ff0*/  ISETP.NE.AND P0, PT, R22, 0x4, PT ;  /* 0x000000041600780c */ /* 0x000fda0003f05270 */
[----:B------:R-:W-:Y:S05]  /*6000*/  @!P0 EXIT ;  /* 0x000000000000894d */ /* 0x000fea0003800000 */
[----:B------:R-:W-:Y:S05]  /*6010*/  BRA `(.L_x_924) ;  /* 0xffffffa000447947 */ /* 0x000fea000383ffff */
.L_x_815:
        /* <DEDUP_REMOVED lines=25> */
[----:B------:R2:W5:Y:S01]  /*61b0*/  LDG.E.U8 R0, desc[UR36][R16.64+0x13] ;  /* 0x0000132410007981 */ /* 0x000562000c1e1100 */
[----:B------:R-:W0:Y:S01]  /*61c0*/  LDC.64 R2, c[0x0][0x390] ;  /* 0x0000e400ff027b82 */ /* 0x000e220000000a00 */
[----:B--2---:R-:W-:-:S02]  /*61d0*/  IMAD R16, R35, 0x4, R24 ;  /* 0x0000000423107824 */ /* 0x004fc400078e0218 */
[----:B0-----:R-:W2:Y:S04]  /*61e0*/  LDG.E R17, desc[UR36][R2.64+0x15cc8] ;  /* 0x015cc82402117981 */ /* 0x001ea8000c1e1900 */
[----:B---3--:R0:W-:Y:S04]  /*61f0*/  STL.U8 [R1+0x8], R4 ;  /* 0x0000080401007387 */ /* 0x0081e80000100000 */
[----:B----4-:R0:W-:Y:S04]  /*6200*/  STL.U8 [R1+0x9], R6 ;  /* 0x0000090601007387 */ /* 0x0101e80000100000 */
[----:B-----5:R0:W-:Y:S04]  /*6210*/  STL.U8 [R1+0xa], R8 ;  /* 0x00000a0801007387 */ /* 0x0201e80000100000 */
        /* <DEDUP_REMOVED lines=17> */
[----:B------:R-:W3:Y:S01]  /*6330*/  LDL R16, [R16] ;  /* 0x0000000010107983 */ /* 0x000ee20000100800 */
[----:B------:R-:W-:Y:S01]  /*6340*/  BSSY.RECONVERGENT B6, `(.L_x_925) ;  /* 0x0000020000067945 */ /* 0x000fe20003800200 */
[----:B---3--:R-:W-:-:S02]  /*6350*/  ISETP.GT.AND P1, PT, R16, -0x1, PT ;  /* 0xffffffff1000780c */ /* 0x008fc40003f24270 */
[----:B--2---:R-:W-:-:S13]  /*6360*/  ISETP.GE.AND P0, PT, R16, R17, PT ;  /* 0x000000111000720c */ /* 0x004fda0003f06270 */
[----:B0-----:R-:W-:Y:S05]  /*6370*/  @!P0 BRA P1, `(.L_x_926) ;  /* 0x0000000000708947 */ /* 0x001fea0000800000 */
        /* <DEDUP_REMOVED lines=10> */
.L_x_927:
        /* <DEDUP_REMOVED lines=16> */
.L_x_928:
[----:B------:R-:W0:Y:S02]  /*6520*/  LDC.64 R2, c[0x0][0x390] ;  /* 0x0000e400ff027b82 */ /* 0x000e240000000a00 */
[----:B0-----:R0:W5:Y:S02]  /*6530*/  LDG.E R17, desc[UR36][R2.64+0x15cc8] ;  /* 0x015cc82402117981 */ /* 0x001164000c1e1900 */
.L_x_926:
[----:B------:R-:W-:Y:S05]  /*6540*/  BSYNC.RECONVERGENT B6 ;  /* 0x0000000000067941 */ /* 0x000fea0003800200 */
.L_x_925:
        /* <DEDUP_REMOVED lines=23> */
.L_x_930:
[----:B------:R-:W-:Y:S05]  /*66c0*/  BSYNC.RECONVERGENT B6 ;  /* 0x0000000000067941 */ /* 0x000fea0003800200 */
.L_x_929:
        /* <DEDUP_REMOVED lines=10> */
.L_x_957:
        /* <DEDUP_REMOVED lines=15> */
.L_x_946:
        /* <DEDUP_REMOVED lines=22> */
.L_x_941:
        /* <DEDUP_REMOVED lines=16> */
.L_x_940:
[----:B------:R-:W-:Y:S05]  /*6ac0*/  BSYNC.RECONVERGENT B6 ;  /* 0x0000000000067941 */ /* 0x000fea0003800200 */
.L_x_939:
[----:B------:R-:W1:Y:S02]  /*6ad0*/  LDC.64 R34, c[0x0][0x390] ;  /* 0x0000e400ff227b82 */ /* 0x000e640000000a00 */
[----:B-1----:R-:W-:-:S05]  /*6ae0*/  IMAD.WIDE R34, R2, 0x10, R34 ;  /* 0x0000001002227825 */ /* 0x002fca00078e0222 */
[----:B------:R1:W5:Y:S02]  /*6af0*/  LDG.E R33, desc[UR36][R34.64+0x8] ;  /* 0x0000082422217981 */ /* 0x000364000c1e1900 */
.L_x_945:
        /* <DEDUP_REMOVED lines=22> */
.L_x_943:
[----:B------:R-:W-:Y:S05]  /*6c60*/  BSYNC.RECONVERGENT B6 ;  /* 0x0000000000067941 */ /* 0x000fea0003800200 */
.L_x_942:
        /* <DEDUP_REMOVED lines=13> */
.L_x_938:
[----:B------:R-:W-:Y:S02]  /*6d40*/  LOP3.LUT R0, R30, 0xff, RZ, 0xc0, !PT ;  /* 0x000000ff1e007812 */ /* 0x000fe400078ec0ff */
[----:B-----5:R-:W-:Y:S02]  /*6d50*/  ISETP.GT.AND P0, PT, R2, R28, PT ;  /* 0x0000001c0200720c */ /* 0x020fe40003f04270 */
[----:B------:R-:W-:Y:S02]  /*6d60*/  ISETP.NE.AND P1, PT, R0, RZ, PT ;  /* 0x000000ff0000720c */ /* 0x000fe40003f25270 */
[----:B------:R-:W-:-:S11]  /*6d70*/  PRMT R0, R30, 0x7610, R0 ;  /* 0x000076101e007816 */ /* 0x000fd60000000000 */
[----:B------:R-:W-:Y:S05]  /*6d80*/  @P0 BREAK.RELIABLE P1, B7 ;  /* 0x0000000000070942 */ /* 0x000fea0000800100 */
[----:B------:R-:W-:Y:S05]  /*6d90*/  @P0 BREAK.RELIABLE P1, B8 ;  /* 0x0000000000080942 */ /* 0x000fea0000800100 */
[----:B------:R-:W-:Y:S05]  /*6da0*/  @P0 BRA P1, `(.L_x_934) ;  /* 0x0000000400e00947 */ /* 0x000fea0000800000 */
.L_x_944:
[----:B------:R-:W-:Y:S05]  /*6db0*/  BSYNC.RELIABLE B7 ;  /* 0x0000000000077941 */ /* 0x000fea0003800100 */
.L_x_937:
[----:B------:R-:W-:Y:S01]  /*6dc0*/  VIADD R31, R31, 0x1 ;  /* 0x000000011f1f7836 */ /* 0x000fe20000000000 */
[----:B------:R-:W-:-:S04]  /*6dd0*/  PRMT R30, R0, 0x7610, R30 ;  /* 0x00007610001e7816 */ /* 0x000fc8000000001e */
[----:B------:R-:W-:-:S13]  /*6de0*/  ISETP.NE.AND P0, PT, R31, R22, PT ;  /* 0x000000161f00720c */ /* 0x000fda0003f05270 */
[----:B------:R-:W-:Y:S05]  /*6df0*/  @P0 BRA `(.L_x_946) ;  /* 0xfffffff800980947 */ /* 0x000fea000383ffff */
[----:B------:R-:W-:Y:S05]  /*6e00*/  BSYNC.RELIABLE B8 ;  /* 0x0000000000087941 */ /* 0x000fea0003800100 */
.L_x_936:
[----:B------:R-:W-:Y:S01]  /*6e10*/  HFMA2 R3, -RZ, RZ, 0, 0 ;  /* 0x00000000ff037431 */ /* 0x000fe200000001ff */
[----:B------:R-:W-:Y:S06]  /*6e20*/  BSSY.RELIABLE B0, `(.L_x_947) ;  /* 0x0000009000007945 */ /* 0x000fec0003800100 */
.L_x_948:
        /* <DEDUP_REMOVED lines=9> */
.L_x_947:
[----:B------:R-:W-:-:S07]  /*6ec0*/  MOV R33, RZ ;  /* 0x000000ff00217202 */ /* 0x000fce0000000f00 */
.L_x_956:
        /* <DEDUP_REMOVED lines=18> */
.L_x_951:
        /* <DEDUP_REMOVED lines=16> */
.L_x_950:
[----:B------:R-:W-:Y:S05]  /*70f0*/  BSYNC.RECONVERGENT B6 ;  /* 0x0000000000067941 */ /* 0x000fea0003800200 */
.L_x_949:
[----:B------:R-:W2:Y:S02]  /*7100*/  LDC.64 R30, c[0x0][0x390] ;  /* 0x0000e400ff1e7b82 */ /* 0x000ea40000000a00 */
[----:B--2---:R-:W-:-:S05]  /*7110*/  IMAD.WIDE R30, R2, 0x10, R30 ;  /* 0x00000010021e7825 */ /* 0x004fca00078e021e */
[----:B------:R2:W5:Y:S01]  /*7120*/  LDG.E R32, desc[UR36][R30.64+0x8] ;  /* 0x000008241e207981 */ /* 0x000562000c1e1900 */
[----:B------:R-:W-:Y:S01]  /*7130*/  BSSY.RELIABLE B7, `(.L_x_952) ;  /* 0x0000022000077945 */ /* 0x000fe20003800100 */
.L_x_955:
        /* <DEDUP_REMOVED lines=22> */
.L_x_954:
[----:B------:R-:W-:Y:S05]  /*72a0*/  BSYNC.RECONVERGENT B6 ;  /* 0x0000000000067941 */ /* 0x000fea0003800200 */
.L_x_953:
        /* <DEDUP_REMOVED lines=11> */
.L_x_952:
[----:B------:R-:W-:-:S05]  /*7360*/  VIADD R33, R33, 0x1 ;  /* 0x0000000121217836 */ /* 0x000fca0000000000 */
[----:B------:R-:W-:-:S13]  /*7370*/  ISETP.NE.AND P0, PT, R33, R22, PT ;  /* 0x000000162100720c */ /* 0x000fda0003f05270 */
[----:B------:R-:W-:Y:S05]  /*7380*/  @P0 BRA `(.L_x_956) ;  /* 0xfffffff800d00947 */ /* 0x000fea000383ffff */
.L_x_935:
        /* <DEDUP_REMOVED lines=26> */
.L_x_934:
[----:B------:R-:W-:Y:S05]  /*7530*/  BSYNC.RECONVERGENT B9 ;  /* 0x0000000000097941 */ /* 0x000fea0003800200 */
.L_x_933:
[----:B------:R-:W-:-:S13]  /*7540*/  ISETP.NE.AND P0, PT, R29, RZ, PT ;  /* 0x000000ff1d00720c */ /* 0x000fda0003f05270 */
[----:B------:R-:W-:Y:S05]  /*7550*/  @P0 BRA `(.L_x_957) ;  /* 0xfffffff000840947 */ /* 0x000fea000383ffff */
.L_x_932:
[----:B------:R-:W-:Y:S05]  /*7560*/  BSYNC B10 ;  /* 0x00000000000a7941 */ /* 0x000fea0003800000 */
.L_x_931:
[----:B---3--:R-:W3:Y:S08]  /*7570*/  LDC.64 R2, c[0x0][0x398] ;  /* 0x0000e600ff027b82 */ /* 0x008ef00000000a00 */
[----:B-1----:R-:W1:Y:S08]  /*7580*/  LDC R35, c[0x0][0x388] ;  /* 0x0000e200ff237b82 */ /* 0x002e700000000800 */
[----:B------:R-:W4:Y:S01]  /*7590*/  LDC.64 R16, c[0x0][0x380] ;  /* 0x0000e000ff107b82 */ /* 0x000f220000000a00 */
[----:B---3--:R-:W-:-:S04]  /*75a0*/  IMAD.WIDE R2, R23, 0x8, R2 ;  /* 0x0000000817027825 */ /* 0x008fc800078e0202 */
[----:B-1----:R-:W-:-:S05]  /*75b0*/  IMAD.WIDE R34, R35, 0x8, R2 ;  /* 0x0000000823227825 */ /* 0x002fca00078e0202 */
[----:B------:R-:W4:Y:S04]  /*75c0*/  LDG.E R3, desc[UR36][R34.64] ;  /* 0x0000002422037981 */ /* 0x000f28000c1e1900 */
[----:B------:R-:W3:Y:S01]  /*75d0*/  LDG.E R35, desc[UR36][R34.64+0x4] ;  /* 0x0000042422237981 */ /* 0x000ee2000c1e1900 */
[----:B----4-:R-:W-:-:S05]  /*75e0*/  IMAD.WIDE R16, R3, 0x14, R16 ;  /* 0x0000001403107825 */ /* 0x010fca00078e0210 */
        /* <DEDUP_REMOVED lines=10> */
[----:B--2---:R-:W2:Y:S04]  /*7690*/  LDG.E.U8 R30, desc[UR36][R16.64+0xa] ;  /* 0x00000a24101e7981 */ /* 0x004ea8000c1e1100 */
        /* <DEDUP_REMOVED lines=8> */
[----:B------:R3:W2:Y:S01]  /*7720*/  LDG.E.U8 R0, desc[UR36][R16.64+0x13] ;  /* 0x0000132410007981 */ /* 0x0006a2000c1e1100 */
[----:B------:R-:W1:Y:S01]  /*7730*/  LDC.64 R2, c[0x0][0x390] ;  /* 0x0000e400ff027b82 */ /* 0x000e620000000a00 */
[----:B---3--:R-:W-:-:S02]  /*7740*/  LEA R16, R35, R24, 0x2 ;  /* 0x0000001823107211 */ /* 0x008fc400078e10ff */
[----:B-1----:R-:W3:Y:S04]  /*7750*/  LDG.E R17, desc[UR36][R2.64+0x15cc8] ;  /* 0x015cc82402117981 */ /* 0x002ee8000c1e1900 */
        /* <DEDUP_REMOVED lines=10> */
[----:B--2---:R1:W-:Y:S04]  /*7800*/  STL.U8 [R1+0x12], R30 ;  /* 0x0000121e01007387 */ /* 0x0043e80000100000 */
        /* <DEDUP_REMOVED lines=11> */
[----:B--2---:R-:W-:-:S02]  /*78c0*/  ISETP.GT.AND P1, PT, R16, -0x1, PT ;  /* 0xffffffff1000780c */ /* 0x004fc40003f24270 */
[----:B---3--:R-:W-:-:S13]  /*78d0*/  ISETP.GE.AND P0, PT, R16, R17, PT ;  /* 0x000000111000720c */ /* 0x008fda0003f06270 */
[----:B-1----:R-:W-:Y:S05]  /*78e0*/  @!P0 BRA P1, `(.L_x_959) ;  /* 0x0000000000708947 */ /* 0x002fea0000800000 */
[----:B------:R-:W-:Y:S01]  /*78f0*/  MOV R0, 0x0 ;  /* 0x0000000000007802 */ /* 0x000fe20000000f00 */
[----:B------:R1:W-:Y:S01]  /*7900*/  STL.64 [R1], R16 ;  /* 0x0000001001007387 */ /* 0x0003e20000100a00 */
[----:B------:R-:W2:Y:S01]  /*7910*/  LDCU.64 UR4, c[0x4][0x40] ;  /* 0x01000800ff0477ac */ /* 0x000ea20008000a00 */
[----:B------:R-:W-:Y:S01]  /*7920*/  MOV R6, R18 ;  /* 0x0000001200067202 */ /* 0x000fe20000000f00 */
[----:B------:R1:W3:Y:S01]  /*7930*/  LDC.64 R2, c[0x4][R0] ;  /* 0x0100000000027b82 */ /* 0x0002e20000000a00 */
[----:B------:R-:W-:Y:S02]  /*7940*/  IMAD.MOV.U32 R7, RZ, RZ, R19 ;  /* 0x000000ffff077224 */ /* 0x000fe400078e0013 */
[----:B--2---:R-:W-:Y:S02]  /*7950*/  IMAD.U32 R4, RZ, RZ, UR4 ;  /* 0x00000004ff047e24 */ /* 0x004fe4000f8e00ff */
[----:B-1----:R-:W-:-:S07]  /*7960*/  IMAD.U32 R5, RZ, RZ, UR5 ;  /* 0x00000005ff057e24 */ /* 0x002fce000f8e00ff */
[----:B------:R-:W-:-:S07]  /*7970*/  LEPC R20, `(.L_x_960) ;  /* 0x000000001014794e */ /* 0x000fce0000000000 */
[----:B0--3--:R-:W-:Y:S05]  /*7980*/  CALL.ABS.NOINC R2 ;  /* 0x0000000002007343 */ /* 0x009fea0003c00000 */
.L_x_960:
        /* <DEDUP_REMOVED lines=16> */
.L_x_961:
[----:B------:R-:W0:Y:S02]  /*7a90*/  LDC.64 R2, c[0x0][0x390] ;  /* 0x0000e400ff027b82 */ /* 0x000e240000000a00 */
[----:B0-----:R1:W5:Y:S02]  /*7aa0*/  LDG.E R17, desc[UR36][R2.64+0x15cc8] ;  /* 0x015cc82402117981 */ /* 0x001364000c1e1900 */
.L_x_959:
[----:B------:R-:W-:Y:S05]  /*7ab0*/  BSYNC.RECONVERGENT B6 ;  /* 0x0000000000067941 */ /* 0x000fea0003800200 */
.L_x_958:
[----:B------:R-:W2:Y:S02]  /*7ac0*/  LDC.64 R26, c[0x0][0x390] ;  /* 0x0000e400ff1a7b82 */ /* 0x000ea40000000a00 */
[----:B--2---:R-:W-:-:S05]  /*7ad0*/  IMAD.WIDE R26, R16, 0x10, R26 ;  /* 0x00000010101a7825 */ /* 0x004fca00078e021a */
[----:B------:R2:W5:Y:S02]  /*7ae0*/  LDG.E R25, desc[UR36][R26.64+0x8] ;  /* 0x000008241a197981 */ /* 0x000564000c1e1900 */
[C---:B-----5:R-:W-:Y:S01]  /*7af0*/  ISETP.GE.AND P0, PT, R16.reuse, R17, PT ;  /* 0x000000111000720c */ /* 0x060fe20003f06270 */
[----:B------:R-:W-:Y:S01]  /*7b00*/  BSSY.RECONVERGENT B6, `(.L_x_962) ;  /* 0x0000013000067945 */ /* 0x000fe20003800200 */
[----:B------:R-:W-:-:S13]  /*7b10*/  ISETP.GT.AND P1, PT, R16, -0x1, PT ;  /* 0xffffffff1000780c */ /* 0x000fda0003f24270 */
[----:B--2---:R-:W-:Y:S05]  /*7b20*/  @!P0 BRA P1, `(.L_x_963) ;  /* 0x0000000000408947 */ /* 0x004fea0000800000 */
[----:B-1----:R-:W-:Y:S01]  /*7b30*/  MOV R2, 0x8 ;  /* 0x0000000800027802 */ /* 0x002fe20000000f00 */
        /* <DEDUP_REMOVED lines=14> */
[----:B0--3--:R-:W-:Y:S05]  /*7c20*/  CALL.ABS.NOINC R2 ;  /* 0x0000000002007343 */ /* 0x009fea0003c00000 */
.L_x_963:
[----:B------:R-:W-:Y:S05]  /*7c30*/  BSYNC.RECONVERGENT B6 ;  /* 0x0000000000067941 */ /* 0x000fea0003800200 */
.L_x_962:
[----:B------:R-:W2:Y:S01]  /*7c40*/  LDG.E R26, desc[UR36][R26.64+0xc] ;  /* 0x00000c241a1a7981 */ /* 0x000ea2000c1e1900 */
[----:B------:R-:W-:Y:S01]  /*7c50*/  BSSY B10, `(.L_x_964) ;  /* 0x00000e40000a7945 */ /* 0x000fe20003800000 */
[----:B--2---:R-:W-:-:S13]  /*7c60*/  ISETP.GT.AND P0, PT, R25, R26, PT ;  /* 0x0000001a1900720c */ /* 0x004fda0003f04270 */
[----:B------:R-:W-:Y:S05]  /*7c70*/  @P0 BRA `(.L_x_965) ;  /* 0x0000000c00840947 */ /* 0x000fea0003800000 */
[----:B------:R2:W5:Y:S01]  /*7c80*/  LDL R27, [R1+0x8] ;  /* 0x00000800011b7983 */ /* 0x0005620000100800 */
[----:B------:R-:W3:Y:S03]  /*7c90*/  LDC.64 R16, c[0x0][0x390] ;  /* 0x0000e400ff107b82 */ /* 0x000ee60000000a00 */
[----:B------:R2:W5:Y:S01]  /*7ca0*/  LDL R22, [R1+0x18] ;  /* 0x0000180001167983 */ /* 0x0005620000100800 */
[----:B---3--:R-:W-:-:S05]  /*7cb0*/  IADD3 R16, P0, PT, R16, 0xcf00, RZ ;  /* 0x0000cf0010107810 */ /* 0x008fca0007f1e0ff */
[----:B--2---:R-:W-:-:S08]  /*7cc0*/  IMAD.X R17, RZ, RZ, R17, P0 ;  /* 0x000000ffff117224 */ /* 0x004fd000000e0611 */
.L_x_990:
[----:B--2---:R-:W2:Y:S02]  /*7cd0*/  LDC.64 R28, c[0x0][0x390] ;  /* 0x0000e400ff1c7b82 */ /* 0x004ea40000000a00 */
[----:B--2---:R-:W-:-:S06]  /*7ce0*/  IMAD.WIDE R28, R25, 0x4, R28 ;  /* 0x00000004191c7825 */ /* 0x004fcc00078e021c */
[----:B------:R2:W3:Y:S01]  /*7cf0*/  LDG.E R28, desc[UR36][R28.64+0xcf00] ;  /* 0x00cf00241c1c7981 */ /* 0x0004e2000c1e1900 */
[C---:B------:R-:W-:Y:S01]  /*7d00*/  ISETP.NE.AND P1, PT, R25.reuse, R26, PT ;  /* 0x0000001a1900720c */ /* 0x040fe20003f25270 */
[----:B------:R-:W-:Y:S05]  /*7d10*/  YIELD ;  /* 0x0000000000007946 */ /* 0x000fea0003800000 */
[----:B------:R-:W-:Y:S01]  /*7d20*/  BSSY.RECONVERGENT B9, `(.L_x_966) ;  /* 0x00000d4000097945 */ /* 0x000fe20003800200 */
[----:B------:R-:W-:Y:S02]  /*7d30*/  IADD3 R25, PT, PT, R25, 0x1, RZ ;  /* 0x0000000119197810 */ /* 0x000fe40007ffe0ff */
[----:B--2---:R-:W-:-:S02]  /*7d40*/  P2R R29, PR, RZ, 0x2 ;  /* 0x00000002ff1d7803 */ /* 0x004fc40000000000 */
[----:B---3-5:R-:W-:-:S13]  /*7d50*/  ISETP.GT.AND P0, PT, R27, R28, PT ;  /* 0x0000001c1b00720c */ /* 0x028fda0003f04270 */
[----:B-1----:R-:W-:Y:S05]  /*7d60*/  @P0 BRA `(.L_x_967) ;  /* 0x0000000c003c0947 */ /* 0x002fea0003800000 */
[----:B------:R-:W-:-:S13]  /*7d70*/  ISETP.NE.AND P0, PT, R22, RZ, PT ;  /* 0x000000ff1600720c */ /* 0x000fda0003f05270 */
[----:B------:R-:W-:Y:S05]  /*7d80*/  @!P0 BRA `(.L_x_968) ;  /* 0x0000000800cc8947 */ /* 0x000fea0003800000 */
[----:B------:R-:W-:Y:S01]  /*7d90*/  BSSY.RELIABLE B8, `(.L_x_969) ;  /* 0x0000059000087945 */ /* 0x000fe20003800100 */
[----:B------:R-:W-:Y:S01]  /*7da0*/  PRMT R30, RZ, 0x7610, R30 ;  /* 0x00007610ff1e7816 */ /* 0x000fe2000000001e */
[----:B------:R-:W-:-:S07]  /*7db0*/  IMAD.MOV.U32 R31, RZ, RZ, RZ ;  /* 0x000000ffff1f7224 */ /* 0x000fce00078e00ff */
.L_x_979:
[----:B-1----:R-:W-:-:S06]  /*7dc0*/  IMAD R2, R31, 0x4, R24 ;  /* 0x000000041f027824 */ /* 0x002fcc00078e0218 */
[----:B------:R-:W5:Y:S01]  /*7dd0*/  LDL R2, [R2] ;  /* 0x0000000002027983 */ /* 0x000f620000100800 */
[----:B------:R-:W-:Y:S01]  /*7de0*/  LOP3.LUT P0, RZ, R30, 0xff, RZ, 0xc0, !PT ;  /* 0x000000ff1eff7812 */ /* 0x000fe2000780c0ff */
[----:B------:R-:W-:-:S12]  /*7df0*/  BSSY.RELIABLE B7, `(.L_x_970) ;  /* 0x000004e000077945 */ /* 0x000fd80003800100 */
[----:B------:R-:W-:Y:S05]  /*7e00*/  @P0 BRA `(.L_x_971) ;  /* 0x0000000400180947 */ /* 0x000fea0003800000 */
        /* <DEDUP_REMOVED lines=17> */
.L_x_974:
        /* <DEDUP_REMOVED lines=16> */
.L_x_973:
[----:B------:R-:W-:Y:S05]  /*8020*/  BSYNC.RECONVERGENT B6 ;  /* 0x0000000000067941 */ /* 0x000fea0003800200 */
.L_x_972:
[----:B------:R-:W1:Y:S02]  /*8030*/  LDC.64 R34, c[0x0][0x390] ;  /* 0x0000e400ff227b82 */ /* 0x000e640000000a00 */
[----:B-1----:R-:W-:-:S05]  /*8040*/  IMAD.WIDE R34, R2, 0x10, R34 ;  /* 0x0000001002227825 */ /* 0x002fca00078e0222 */
[----:B------:R1:W5:Y:S02]  /*8050*/  LDG.E R33, desc[UR36][R34.64+0x8] ;  /* 0x0000082422217981 */ /* 0x000364000c1e1900 */
.L_x_978:
        /* <DEDUP_REMOVED lines=22> */
.L_x_976:
[----:B------:R-:W-:Y:S05]  /*81c0*/  BSYNC.RECONVERGENT B6 ;  /* 0x0000000000067941 */ /* 0x000fea0003800200 */
.L_x_975:
        /* <DEDUP_REMOVED lines=10> */
.L_x_971:
[----:B-----5:R-:W-:Y:S02]  /*8270*/  ISETP.GT.AND P1, PT, R2, R28, PT ;  /* 0x0000001c0200720c */ /* 0x020fe40003f24270 */
[C---:B------:R-:W-:Y:S02]  /*8280*/  LOP3.LUT P0, RZ, R30.reuse, 0xff, RZ, 0xc0, !PT ;  /* 0x000000ff1eff7812 */ /* 0x040fe4000780c0ff */
[----:B------:R-:W-:-:S11]  /*8290*/  PRMT R0, R30, 0x7610, R0 ;  /* 0x000076101e007816 */ /* 0x000fd60000000000 */
[----:B------:R-:W-:Y:S05]  /*82a0*/  @P0 BREAK.RELIABLE P1, B7 ;  /* 0x0000000000070942 */ /* 0x000fea0000800100 */
[----:B------:R-:W-:Y:S05]  /*82b0*/  @P0 BREAK.RELIABLE P1, B8 ;  /* 0x0000000000080942 */ /* 0x000fea0000800100 */
[----:B------:R-:W-:Y:S05]  /*82c0*/  @P0 BRA P1, `(.L_x_967) ;  /* 0x0000000400e40947 */ /* 0x000fea0000800000 */
.L_x_977:
[----:B------:R-:W-:Y:S05]  /*82d0*/  BSYNC.RELIABLE B7 ;  /* 0x0000000000077941 */ /* 0x000fea0003800100 */
.L_x_970:
[----:B------:R-:W-:Y:S02]  /*82e0*/  IADD3 R31, PT, PT, R31, 0x1, RZ ;  /* 0x000000011f1f7810 */ /* 0x000fe40007ffe0ff */
[----:B------:R-:W-:Y:S02]  /*82f0*/  PRMT R30, R0, 0x7610, R30 ;  /* 0x00007610001e7816 */ /* 0x000fe4000000001e */
[----:B------:R-:W-:-:S13]  /*8300*/  ISETP.NE.AND P0, PT, R31, R22, PT ;  /* 0x000000161f00720c */ /* 0x000fda0003f05270 */
[----:B------:R-:W-:Y:S05]  /*8310*/  @P0 BRA `(.L_x_979) ;  /* 0xfffffff800a80947 */ /* 0x000fea000383ffff */
[----:B------:R-:W-:Y:S05]  /*8320*/  BSYNC.RELIABLE B8 ;  /* 0x0000000000087941 */ /* 0x000fea0003800100 */
.L_x_969:
[----:B------:R-:W-:Y:S01]  /*8330*/  BSSY.RELIABLE B0, `(.L_x_980) ;  /* 0x000000a000007945 */ /* 0x000fe20003800100 */
[----:B------:R-:W-:-:S07]  /*8340*/  IMAD.MOV.U32 R3, RZ, RZ, RZ ;  /* 0x000000ffff037224 */ /* 0x000fce00078e00ff */
.L_x_981:
        /* <DEDUP_REMOVED lines=9> */
.L_x_980:
[----:B------:R-:W-:-:S07]  /*83e0*/  IMAD.MOV.U32 R31, RZ, RZ, RZ ;  /* 0x000000ffff1f7224 */ /* 0x000fce00078e00ff */
.L_x_989:
[----:B------:R-:W2:Y:S01]  /*83f0*/  LDC.64 R4, c[0x0][0x390] ;  /* 0x0000e400ff047b82 */ /* 0x000ea20000000a00 */
[----:B------:R-:W-:-:S06]  /*8400*/  IMAD R2, R31, 0x4, R24 ;  /* 0x000000041f027824 */ /* 0x000fcc00078e0218 */
[----:B------:R-:W3:Y:S04]  /*8410*/  LDL R2, [R2] ;  /* 0x0000000002027983 */ /* 0x000ee80000100800 */
[----:B--2---:R-:W2:Y:S01]  /*8420*/  LDG.E R3, desc[UR36][R4.64+0x15cc8] ;  /* 0x015cc82404037981 */ /* 0x004ea2000c1e1900 */
[----:B------:R-:W-:Y:S01]  /*8430*/  BSSY.RECONVERGENT B6, `(.L_x_982) ;  /* 0x000001f000067945 */ /* 0x000fe20003800200 */
[----:B---3--:R-:W-:-:S04]  /*8440*/  ISETP.GT.AND P1, PT, R2, -0x1, PT ;  /* 0xffffffff0200780c */ /* 0x008fc80003f24270 */
[----:B------:R-:W-:Y:S02]  /*8450*/  P2R R30, PR, RZ, 0x2 ;  /* 0x00000002ff1e7803 */ /* 0x000fe40000000000 */
[----:B--2---:R-:W-:-:S13]  /*8460*/  ISETP.LT.AND P0, PT, R2, R3, PT ;  /* 0x000000030200720c */ /* 0x004fda0003f01270 */
[----:B-1----:R-:W-:Y:S05]  /*8470*/  @P1 BRA P0, `(.L_x_983) ;  /* 0x0000000000681947 */ /* 0x002fea0000000000 */
[----:B------:R-:W-:Y:S01]  /*8480*/  MOV R8, 0x0 ;  /* 0x0000000000087802 */ /* 0x000fe20000000f00 */
[----:B------:R2:W-:Y:S01]  /*8490*/  STL.64 [R1], R2 ;  /* 0x0000000201007387 */ /* 0x0005e20000100a00 */
[----:B------:R-:W3:Y:S01]  /*84a0*/  LDCU.64 UR4, c[0x4][0x40] ;  /* 0x01000800ff0477ac */ /* 0x000ee20008000a00 */
[----:B------:R-:W-:Y:S01]  /*84b0*/  IMAD.MOV.U32 R6, RZ, RZ, R18 ;  /* 0x000000ffff067224 */ /* 0x000fe200078e0012 */
[----:B------:R-:W-:Y:S02]  /*84c0*/  MOV R7, R19 ;  /* 0x0000001300077202 */ /* 0x000fe40000000f00 */
[----:B------:R-:W4:Y:S01]  /*84d0*/  LDC.64 R8, c[0x4][R8] ;  /* 0x0100000008087b82 */ /* 0x000f220000000a00 */
[----:B---3--:R-:W-:Y:S01]  /*84e0*/  MOV R4, UR4 ;  /* 0x0000000400047c02 */ /* 0x008fe20008000f00 */
[----:B--2---:R-:W-:-:S07]  /*84f0*/  IMAD.U32 R5, RZ, RZ, UR5 ;  /* 0x00000005ff057e24 */ /* 0x004fce000f8e00ff */
[----:B------:R-:W-:-:S07]  /*8500*/  LEPC R20, `(.L_x_984) ;  /* 0x000000001014794e */ /* 0x000fce0000000000 */
[----:B01--4-:R-:W-:Y:S05]  /*8510*/  CALL.ABS.NOINC R8 ;  /* 0x0000000008007343 */ /* 0x013fea0003c00000 */
.L_x_984:
        /* <DEDUP_REMOVED lines=16> */
.L_x_983:
[----:B------:R-:W-:Y:S05]  /*8620*/  BSYNC.RECONVERGENT B6 ;  /* 0x0000000000067941 */ /* 0x000fea0003800200 */
.L_x_982:
[----:B------:R-:W2:Y:S02]  /*8630*/  LDC.64 R32, c[0x0][0x390] ;  /* 0x0000e400ff207b82 */ /* 0x000ea40000000a00 */
[----:B--2---:R-:W-:-:S05]  /*8640*/  IMAD.WIDE R32, R2, 0x10, R32 ;  /* 0x0000001002207825 */ /* 0x004fca00078e0220 */
[----:B-1----:R1:W5:Y:S01]  /*8650*/  LDG.E R34, desc[UR36][R32.64+0x8] ;  /* 0x0000082420227981 */ /* 0x002362000c1e1900 */
[----:B------:R-:W-:Y:S01]  /*8660*/  BSSY.RELIABLE B7, `(.L_x_985) ;  /* 0x0000022000077945 */ /* 0x000fe20003800100 */
.L_x_988:
        /* <DEDUP_REMOVED lines=22> */
.L_x_987:
[----:B------:R-:W-:Y:S05]  /*87d0*/  BSYNC.RECONVERGENT B6 ;  /* 0x0000000000067941 */ /* 0x000fea0003800200 */
.L_x_986:
[----:B------:R-:W2:Y:S02]  /*87e0*/  LDG.E R3, desc[UR36][R32.64+0xc] ;  /* 0x00000c2420037981 */ /* 0x000ea4000c1e1900 */
[----:B--2--5:R-:W-:-:S13]  /*87f0*/  ISETP.GT.AND P0, PT, R34, R3, PT ;  /* 0x000000032200720c */ /* 0x024fda0003f04270 */
        /* <DEDUP_REMOVED lines=8> */
[----:B------:R-:W-:Y:S05]  /*8880*/  BSYNC.RELIABLE B7 ;  /* 0x0000000000077941 */ /* 0x000fea0003800100 */
.L_x_985:
[----:B------:R-:W-:-:S05]  /*8890*/  VIADD R31, R31, 0x1 ;  /* 0x000000011f1f7836 */ /* 0x000fca0000000000 */
[----:B------:R-:W-:-:S13]  /*88a0*/  ISETP.NE.AND P0, PT, R31, R22, PT ;  /* 0x000000161f00720c */ /* 0x000fda0003f05270 */
[----:B------:R-:W-:Y:S05]  /*88b0*/  @P0 BRA `(.L_x_989) ;  /* 0xfffffff800cc0947 */ /* 0x000fea000383ffff */
.L_x_968:
[----:B-1----:R-:W1:Y:S01]  /*88c0*/  S2R R3, SR_LANEID ;  /* 0x0000000000037919 */ /* 0x002e620000000000 */
[----:B------:R-:W-:Y:S01]  /*88d0*/  VOTEU.ANY UR4, UPT, PT ;  /* 0x0000000000047886 */ /* 0x000fe200038e0100 */
[----:B------:R-:W2:Y:S01]  /*88e0*/  LDC.64 R6, c[0x0][0x3a8] ;  /* 0x0000ea00ff067b82 */ /* 0x000ea20000000a00 */
[----:B------:R-:W1:Y:S07]  /*88f0*/  FLO.U32 R12, UR4 ;  /* 0x00000004000c7d00 */ /* 0x000e6e00080e0000 */
[----:B------:R-:W3:Y:S01]  /*8900*/  LDC.64 R8, c[0x0][0x3b8] ;  /* 0x0000ee00ff087b82 */ /* 0x000ee20000000a00 */
[----:B------:R-:W2:Y:S01]  /*8910*/  POPC R11, UR4 ;  /* 0x00000004000b7d09 */ /* 0x000ea20008000000 */
[----:B------:R-:W4:Y:S06]  /*8920*/  S2R R14, SR_LTMASK ;  /* 0x00000000000e7919 */ /* 0x000f2c0000003900 */
[----:B------:R-:W5:Y:S01]  /*8930*/  LDC.64 R4, c[0x0][0x3b0] ;  /* 0x0000ec00ff047b82 */ /* 0x000f620000000a00 */
[----:B-1----:R-:W-:-:S07]  /*8940*/  ISETP.EQ.U32.AND P0, PT, R12, R3, PT ;  /* 0x000000030c00720c */ /* 0x002fce0003f02070 */
[----:B------:R-:W1:Y:S06]  /*8950*/  LDC.64 R2, c[0x0][0x3a0] ;  /* 0x0000e800ff027b82 */ /* 0x000e6c0000000a00 */
[----:B--2---:R-:W2:Y:S04]  /*8960*/  @P0 ATOMG.E.ADD.STRONG.GPU PT, R13, desc[UR36][R6.64], R11 ;  /* 0x8000000b060d09a8 */ /* 0x004ea800081ef124 */
[----:B---3--:R-:W3:Y:S01]  /*8970*/  @P0 ATOMG.E.ADD.STRONG.GPU PT, R21, desc[UR36][R8.64], R11 ;  /* 0x8000000b081509a8 */ /* 0x008ee200081ef124 */
[----:B----4-:R-:W-:-:S04]  /*8980*/  LOP3.LUT R14, R14, UR4, RZ, 0xc0, !PT ;  /* 0x000000040e0e7c12 */ /* 0x010fc8000f8ec0ff */
[----:B------:R-:W4:Y:S01]  /*8990*/  POPC R15, R14 ;  /* 0x0000000e000f7309 */ /* 0x000f220000000000 */
[----:B--2---:R-:W4:Y:S04]  /*89a0*/  SHFL.IDX PT, R0, R13, R12, 0x1f ;  /* 0x00001f0c0d007589 */ /* 0x004f2800000e0000 */
[----:B---3--:R-:W2:Y:S01]  /*89b0*/  SHFL.IDX PT, R10, R21, R12, 0x1f ;  /* 0x00001f0c150a7589 */ /* 0x008ea200000e0000 */
[----:B----4-:R-:W-:Y:S01]  /*89c0*/  IMAD.IADD R0, R0, 0x1, R15 ;  /* 0x0000000100007824 */ /* 0x010fe200078e020f */
[----:B--2---:R-:W-:-:S04]  /*89d0*/  IADD3 R10, PT, PT, R15, R10, RZ ;  /* 0x0000000a0f0a7210 */ /* 0x004fc80007ffe0ff */
[----:B------:R-:W-:Y:S01]  /*89e0*/  SHF.L.U32 R9, R0, 0x1, RZ ;  /* 0x0000000100097819 */ /* 0x000fe200000006ff */
[----:B------:R-:W-:-:S04]  /*89f0*/  IMAD.SHL.U32 R7, R10, 0x2, RZ ;  /* 0x000000020a077824 */ /* 0x000fc800078e00ff */
[----:B-1----:R-:W-:-:S04]  /*8a00*/  IMAD.WIDE R2, R9, 0x4, R2 ;  /* 0x0000000409027825 */ /* 0x002fc800078e0202 */
[----:B-----5:R-:W-:-:S05]  /*8a10*/  IMAD.WIDE R4, R7, 0x4, R4 ;  /* 0x0000000407047825 */ /* 0x020fca00078e0204 */
[----:B------:R2:W-:Y:S04]  /*8a20*/  STG.E desc[UR36][R4.64], R23 ;  /* 0x0000001704007986 */ /* 0x0005e8000c101924 */
[----:B------:R2:W-:Y:S04]  /*8a30*/  STG.E desc[UR36][R4.64+0x4], R28 ;  /* 0x0000041c04007986 */ /* 0x0005e8000c101924 */
[----:B------:R2:W-:Y:S04]  /*8a40*/  STG.E desc[UR36][R2.64+0x4], R28 ;  /* 0x0000041c02007986 */ /* 0x0005e8000c101924 */
[----:B------:R2:W-:Y:S02]  /*8a50*/  STG.E desc[UR36][R2.64], R23 ;  /* 0x0000001702007986 */ /* 0x0005e4000c101924 */
.L_x_967:
[----:B------:R-:W-:Y:S05]  /*8a60*/  BSYNC.RECONVERGENT B9 ;  /* 0x0000000000097941 */ /* 0x000fea0003800200 */
.L_x_966:
[----:B------:R-:W-:-:S13]  /*8a70*/  ISETP.NE.AND P0, PT, R29, RZ, PT ;  /* 0x000000ff1d00720c */ /* 0x000fda0003f05270 */
[----:B------:R-:W-:Y:S05]  /*8a80*/  @P0 BRA `(.L_x_990) ;  /* 0xfffffff000900947 */ /* 0x000fea000383ffff */
.L_x_965:
[----:B------:R-:W-:Y:S05]  /*8a90*/  BSYNC B10 ;  /* 0x00000000000a7941 */ /* 0x000fea0003800000 */
.L_x_964:
[----:B-12---:R-:W1:Y:S08]  /*8aa0*/  LDC.64 R2, c[0x0][0x398] ;  /* 0x0000e600ff027b82 */ /* 0x006e700000000a00 */
[----:B------:R-:W2:Y:S08]  /*8ab0*/  LDC R5, c[0x0][0x388] ;  /* 0x0000e200ff057b82 */ /* 0x000eb00000000800 */
[----:B------:R-:W3:Y:S01]  /*8ac0*/  LDC R35, c[0x0][0x388] ;  /* 0x0000e200ff237b82 */ /* 0x000ee20000000800 */
[----:B-1----:R-:W-:-:S07]  /*8ad0*/  IMAD.WIDE R2, R23, 0x8, R2 ;  /* 0x0000000817027825 */ /* 0x002fce00078e0202 */
[----:B------:R-:W1:Y:S01]  /*8ae0*/  LDC.64 R16, c[0x0][0x380] ;  /* 0x0000e000ff107b82 */ /* 0x000e620000000a00 */
[----:B--2---:R-:W-:-:S04]  /*8af0*/  IMAD.WIDE R2, R5, 0x8, R2 ;  /* 0x0000000805027825 */ /* 0x004fc800078e0202 */
[----:B---3--:R-:W-:-:S05]  /*8b00*/  IMAD.WIDE R34, R35, 0x8, R2 ;  /* 0x0000000823227825 */ /* 0x008fca00078e0202 */
        /* <DEDUP_REMOVED lines=23> */
[----:B------:R-:W1:Y:S01]  /*8c80*/  LDC.64 R2, c[0x0][0x390] ;  /* 0x0000e400ff027b82 */ /* 0x000e620000000a00 */
[----:B--2---:R-:W-:-:S02]  /*8c90*/  IMAD R16, R35, 0x4, R24 ;  /* 0x0000000423107824 */ /* 0x004fc400078e0218 */
[----:B-1----:R-:W2:Y:S04]  /*8ca0*/  LDG.E R17, desc[UR36][R2.64+0x15cc8] ;  /* 0x015cc82402117981 */ /* 0x002ea8000c1e1900 */
        /* <DEDUP_REMOVED lines=24> */
[----:B-1----:R-:W-:Y:S05]  /*8e30*/  @!P0 BRA P1, `(.L_x_992) ;  /* 0x0000000000708947 */ /* 0x002fea0000800000 */
[----:B------:R-:W-:Y:S01]  /*8e40*/  MOV R0, 0x0 ;  /* 0x0000000000007802 */ /* 0x000fe20000000f00 */
[----:B------:R1:W-:Y:S01]  /*8e50*/  STL.64 [R1], R16 ;  /* 0x0000001001007387 */ /* 0x0003e20000100a00 */
[----:B------:R-:W2:Y:S01]  /*8e60*/  LDCU.64 UR4, c[0x4][0x40] ;  /* 0x01000800ff0477ac */ /* 0x000ea20008000a00 */
[----:B------:R-:W-:Y:S01]  /*8e70*/  IMAD.MOV.U32 R6, RZ, RZ, R18 ;  /* 0x000000ffff067224 */ /* 0x000fe200078e0012 */
[----:B------:R1:W3:Y:S01]  /*8e80*/  LDC.64 R2, c[0x4][R0] ;  /* 0x0100000000027b82 */ /* 0x0002e20000000a00 */
[----:B------:R-:W-:Y:S02]  /*8e90*/  IMAD.MOV.U32 R7, RZ, RZ, R19 ;  /* 0x000000ffff077224 */ /* 0x000fe400078e0013 */
[----:B--2---:R-:W-:Y:S01]  /*8ea0*/  IMAD.U32 R4, RZ, RZ, UR4 ;  /* 0x00000004ff047e24 */ /* 0x004fe2000f8e00ff */
[----:B-1----:R-:W-:-:S07]  /*8eb0*/  MOV R5, UR5 ;  /* 0x0000000500057c02 */ /* 0x002fce0008000f00 */
[----:B------:R-:W-:-:S07]  /*8ec0*/  LEPC R20, `(.L_x_993) ;  /* 0x000000001014794e */ /* 0x000fce0000000000 */
[----:B0--3--:R-:W-:Y:S05]  /*8ed0*/  CALL.ABS.NOINC R2 ;  /* 0x0000000002007343 */ /* 0x009fea0003c00000 */
.L_x_993:
        /* <DEDUP_REMOVED lines=16> */
.L_x_994:
[----:B------:R-:W0:Y:S02]  /*8fe0*/  LDC.64 R2, c[0x0][0x390] ;  /* 0x0000e400ff027b82 */ /* 0x000e240000000a00 */
[----:B0-----:R1:W5:Y:S02]  /*8ff0*/  LDG.E R17, desc[UR36][R2.64+0x15cc8] ;  /* 0x015cc82402117981 */ /* 0x001364000c1e1900 */
.L_x_992:
[----:B------:R-:W-:Y:S05]  /*9000*/  BSYNC.RECONVERGENT B6 ;  /* 0x0000000000067941 */ /* 0x000fea0003800200 */
.L_x_991:
        /* <DEDUP_REMOVED lines=22> */
[----:B0--3--:R-:W-:Y:S05]  /*9170*/  CALL.ABS.NOINC R2 ;  /* 0x0000000002007343 */ /* 0x009fea0003c00000 */
.L_x_996:
[----:B------:R-:W-:Y:S05]  /*9180*/  BSYNC.RECONVERGENT B6 ;  /* 0x0000000000067941 */ /* 0x000fea0003800200 */
.L_x_995:
[----:B------:R-:W2:Y:S01]  /*9190*/  LDG.E R26, desc[UR36][R26.64+0xc] ;  /* 0x00000c241a1a7981 */ /* 0x000ea2000c1e1900 */
[----:B------:R-:W-:Y:S01]  /*91a0*/  BSSY B10, `(.L_x_997) ;  /* 0x00000e40000a7945 */ /* 0x000fe20003800000 */
[----:B--2---:R-:W-:-:S13]  /*91b0*/  ISETP.GT.AND P0, PT, R25, R26, PT ;  /* 0x0000001a1900720c */ /* 0x004fda0003f04270 */
[----:B------:R-:W-:Y:S05]  /*91c0*/  @P0 BRA `(.L_x_998) ;  /* 0x0000000c00840947 */ /* 0x000fea0003800000 */
[----:B------:R2:W5:Y:S01]  /*91d0*/  LDL R27, [R1+0x8] ;  /* 0x00000800011b7983 */ /* 0x0005620000100800 */
[----:B------:R-:W3:Y:S03]  /*91e0*/  LDC.64 R16, c[0x0][0x390] ;  /* 0x0000e400ff107b82 */ /* 0x000ee60000000a00 */
[----:B------:R2:W5:Y:S01]  /*91f0*/  LDL R22, [R1+0x18] ;  /* 0x0000180001167983 */ /* 0x0005620000100800 */
[----:B---3--:R-:W-:-:S04]  /*9200*/  IADD3 R16, P0, PT, R16, 0xcf00, RZ ;  /* 0x0000cf0010107810 */ /* 0x008fc80007f1e0ff */
[----:B--2---:R-:W-:-:S09]  /*9210*/  IADD3.X R17, PT, PT, RZ, R17, RZ, P0, !PT ;  /* 0x00000011ff117210 */ /* 0x004fd200007fe4ff */
.L_x_1023:
[----:B--2---:R-:W2:Y:S02]  /*9220*/  LDC.64 R28, c[0x0][0x390] ;  /* 0x0000e400ff1c7b82 */ /* 0x004ea40000000a00 */
[----:B--2---:R-:W-:-:S06]  /*9230*/  IMAD.WIDE R28, R25, 0x4, R28 ;  /* 0x00000004191c7825 */ /* 0x004fcc00078e021c */
[----:B------:R2:W3:Y:S01]  /*9240*/  LDG.E R28, desc[UR36][R28.64+0xcf00] ;  /* 0x00cf00241c1c7981 */ /* 0x0004e2000c1e1900 */
[C---:B------:R-:W-:Y:S01]  /*9250*/  ISETP.NE.AND P1, PT, R25.reuse, R26, PT ;  /* 0x0000001a1900720c */ /* 0x040fe20003f25270 */
[----:B------:R-:W-:Y:S05]  /*9260*/  YIELD ;  /* 0x0000000000007946 */ /* 0x000fea0003800000 */
[----:B------:R-:W-:Y:S01]  /*9270*/  BSSY.RECONVERGENT B9, `(.L_x_999) ;  /* 0x00000d4000097945 */ /* 0x000fe20003800200 */
[----:B------:R-:W-:Y:S01]  /*9280*/  VIADD R25, R25, 0x1 ;  /* 0x0000000119197836 */ /* 0x000fe20000000000 */
[----:B--2---:R-:W-:Y:S02]  /*9290*/  P2R R29, PR, RZ, 0x2 ;  /* 0x00000002ff1d7803 */ /* 0x004fe40000000000 */
[----:B---3-5:R-:W-:-:S13]  /*92a0*/  ISETP.GT.AND P0, PT, R27, R28, PT ;  /* 0x0000001c1b00720c */ /* 0x028fda0003f04270 */
[----:B-1----:R-:W-:Y:S05]  /*92b0*/  @P0 BRA `(.L_x_1000) ;  /* 0x0000000c003c0947 */ /* 0x002fea0003800000 */
[----:B------:R-:W-:-:S13]  /*92c0*/  ISETP.NE.AND P0, PT, R22, RZ, PT ;  /* 0x000000ff1600720c */ /* 0x000fda0003f05270 */
[----:B------:R-:W-:Y:S05]  /*92d0*/  @!P0 BRA `(.L_x_1001) ;  /* 0x0000000800cc8947 */ /* 0x000fea0003800000 */
[----:B------:R-:W-:Y:S01]  /*92e0*/  BSSY.RELIABLE B8, `(.L_x_1002) ;  /* 0x0000059000087945 */ /* 0x000fe20003800100 */
[----:B------:R-:W-:Y:S01]  /*92f0*/  PRMT R30, RZ, 0x7610, R30 ;  /* 0x00007610ff1e7816 */ /* 0x000fe2000000001e */
[----:B------:R-:W-:-:S07]  /*9300*/  IMAD.MOV.U32 R31, RZ, RZ, RZ ;  /* 0x000000ffff1f7224 */ /* 0x000fce00078e00ff */
.L_x_1012:
[----:B-1----:R-:W-:-:S06]  /*9310*/  LEA R2, R31, R24, 0x2 ;  /* 0x000000181f027211 */ /* 0x002fcc00078e10ff */
        /* <DEDUP_REMOVED lines=21> */
.L_x_1007:
        /* <DEDUP_REMOVED lines=16> */
.L_x_1006:
[----:B------:R-:W-:Y:S05]  /*9570*/  BSYNC.RECONVERGENT B6 ;  /* 0x0000000000067941 */ /* 0x000fea0003800200 */
.L_x_1005:
[----:B------:R-:W1:Y:S02]  /*9580*/  LDC.64 R34, c[0x0][0x390] ;  /* 0x0000e400ff227b82 */ /* 0x000e640000000a00 */
[----:B-1----:R-:W-:-:S05]  /*9590*/  IMAD.WIDE R34, R2, 0x10, R34 ;  /* 0x0000001002227825 */ /* 0x002fca00078e0222 */
[----:B------:R1:W5:Y:S02]  /*95a0*/  LDG.E R33, desc[UR36][R34.64+0x8] ;  /* 0x0000082422217981 */ /* 0x000364000c1e1900 */
.L_x_1011:
        /* <DEDUP_REMOVED lines=22> */
.L_x_1009:
[----:B------:R-:W-:Y:S05]  /*9710*/  BSYNC.RECONVERGENT B6 ;  /* 0x0000000000067941 */ /* 0x000fea0003800200 */
.L_x_1008:
        /* <DEDUP_REMOVED lines=10> */
.L_x_1004:
[----:B-----5:R-:W-:Y:S02]  /*97c0*/  ISETP.GT.AND P1, PT, R2, R28, PT ;  /* 0x0000001c0200720c */ /* 0x020fe40003f24270 */
[C---:B------:R-:W-:Y:S02]  /*97d0*/  LOP3.LUT P0, RZ, R30.reuse, 0xff, RZ, 0xc0, !PT ;  /* 0x000000ff1eff7812 */ /* 0x040fe4000780c0ff */
[----:B------:R-:W-:-:S11]  /*97e0*/  PRMT R0, R30, 0x7610, R0 ;  /* 0x000076101e007816 */ /* 0x000fd60000000000 */
[----:B------:R-:W-:Y:S05]  /*97f0*/  @P0 BREAK.RELIABLE P1, B7 ;  /* 0x0000000000070942 */ /* 0x000fea0000800100 */
[----:B------:R-:W-:Y:S05]  /*9800*/  @P0 BREAK.RELIABLE P1, B8 ;  /* 0x0000000000080942 */ /* 0x000fea0000800100 */
[----:B------:R-:W-:Y:S05]  /*9810*/  @P0 BRA P1, `(.L_x_1000) ;  /* 0x0000000400e40947 */ /* 0x000fea0000800000 */
.L_x_1010:
[----:B------:R-:W-:Y:S05]  /*9820*/  BSYNC.RELIABLE B7 ;  /* 0x0000000000077941 */ /* 0x000fea0003800100 */
.L_x_1003:
[----:B------:R-:W-:Y:S01]  /*9830*/  VIADD R31, R31, 0x1 ;  /* 0x000000011f1f7836 */ /* 0x000fe20000000000 */
[----:B------:R-:W-:-:S04]  /*9840*/  PRMT R30, R0, 0x7610, R30 ;  /* 0x00007610001e7816 */ /* 0x000fc8000000001e */
[----:B------:R-:W-:-:S13]  /*9850*/  ISETP.NE.AND P0, PT, R31, R22, PT ;  /* 0x000000161f00720c */ /* 0x000fda0003f05270 */
[----:B------:R-:W-:Y:S05]  /*9860*/  @P0 BRA `(.L_x_1012) ;  /* 0xfffffff800a80947 */ /* 0x000fea000383ffff */
[----:B------:R-:W-:Y:S05]  /*9870*/  BSYNC.RELIABLE B8 ;  /* 0x0000000000087941 */ /* 0x000fea0003800100 */
.L_x_1002:
[----:B------:R-:W-:Y:S01]  /*9880*/  BSSY.RELIABLE B0, `(.L_x_1013) ;  /* 0x000000a000007945 */ /* 0x000fe20003800100 */
[----:B------:R-:W-:-:S07]  /*9890*/  IMAD.MOV.U32 R3, RZ, RZ, RZ ;  /* 0x000000ffff037224 */ /* 0x000fce00078e00ff */
.L_x_1014:
        /* <DEDUP_REMOVED lines=9> */
.L_x_1013:
[----:B------:R-:W-:-:S07]  /*9930*/  IMAD.MOV.U32 R31, RZ, RZ, RZ ;  /* 0x000000ffff1f7224 */ /* 0x000fce00078e00ff */
.L_x_1022:
[----:B------:R-:W2:Y:S01]  /*9940*/  LDC.64 R4, c[0x0][0x390] ;  /* 0x0000e400ff047b82 */ /* 0x000ea20000000a00 */
[----:B------:R-:W-:-:S06]  /*9950*/  LEA R2, R31, R24, 0x2 ;  /* 0x000000181f027211 */ /* 0x000fcc00078e10ff */
        /* <DEDUP_REMOVED lines=17> */
.L_x_1017:
        /* <DEDUP_REMOVED lines=16> */
.L_x_1016:
[----:B------:R-:W-:Y:S05]  /*9b70*/  BSYNC.RECONVERGENT B6 ;  /* 0x0000000000067941 */ /* 0x000fea0003800200 */
.L_x_1015:
[----:B------:R-:W2:Y:S02]  /*9b80*/  LDC.64 R32, c[0x0][0x390] ;  /* 0x0000e400ff207b82 */ /* 0x000ea40000000a00 */
[----:B--2---:R-:W-:-:S05]  /*9b90*/  IMAD.WIDE R32, R2, 0x10, R32 ;  /* 0x0000001002207825 */ /* 0x004fca00078e0220 */
[----:B-1----:R1:W5:Y:S01]  /*9ba0*/  LDG.E R34, desc[UR36][R32.64+0x8] ;  /* 0x0000082420227981 */ /* 0x002362000c1e1900 */
[----:B------:R-:W-:Y:S01]  /*9bb0*/  BSSY.RELIABLE B7, `(.L_x_1018) ;  /* 0x0000022000077945 */ /* 0x000fe20003800100 */
.L_x_1021:
        /* <DEDUP_REMOVED lines=10> */
[----:B------:R-:W-:Y:S01]  /*9c60*/  MOV R13, RZ ;  /* 0x000000ff000d7202 */ /* 0x000fe20000000f00 */
[----:B------:R-:W3:Y:S01]  /*9c70*/  LDCU.64 UR6, c[0x4][0x38] ;  /* 0x01000700ff0677ac */ /* 0x000ee20008000a00 */
[----:B------:R-:W4:Y:S01]  /*9c80*/  LDC.64 R14, c[0x4][R14] ;  /* 0x010000000e0e7b82 */ /* 0x000f220000000a00 */
[----:B------:R-:W0:Y:S01]  /*9c90*/  LDCU.64 UR8, c[0x4][0x18] ;  /* 0x01000300ff0877ac */ /* 0x000e220008000a00 */
[----:B--2---:R-:W-:Y:S01]  /*9ca0*/  MOV R4, UR4 ;  /* 0x0000000400047c02 */ /* 0x004fe20008000f00 */
[----:B------:R-:W-:Y:S01]  /*9cb0*/  IMAD.U32 R5, RZ, RZ, UR5 ;  /* 0x00000005ff057e24 */ /* 0x000fe2000f8e00ff */
[----:B---3--:R-:W-:Y:S01]  /*9cc0*/  MOV R6, UR6 ;  /* 0x0000000600067c02 */ /* 0x008fe20008000f00 */
[----:B------:R-:W-:Y:S01]  /*9cd0*/  IMAD.U32 R7, RZ, RZ, UR7 ;  /* 0x00000007ff077e24 */ /* 0x000fe2000f8e00ff */
[----:B0-----:R-:W-:Y:S01]  /*9ce0*/  MOV R10, UR8 ;  /* 0x00000008000a7c02 */ /* 0x001fe20008000f00 */
[----:B------:R-:W-:-:S07]  /*9cf0*/  IMAD.U32 R11, RZ, RZ, UR9 ;  /* 0x00000009ff0b7e24 */ /* 0x000fce000f8e00ff */
[----:B------:R-:W-:-:S07]  /*9d00*/  LEPC R20, `(.L_x_1020) ;  /* 0x000000001014794e */ /* 0x000fce0000000000 */
[----:B-1--45:R-:W-:Y:S05]  /*9d10*/  CALL.ABS.NOINC R14 ;  /* 0x000000000e007343 */ /* 0x032fea0003c00000 */
.L_x_1020:
[----:B------:R-:W-:Y:S05]  /*9d20*/  BSYNC.RECONVERGENT B6 ;  /* 0x0000000000067941 */ /* 0x000fea0003800200 */
.L_x_1019:
        /* <DEDUP_REMOVED lines=11> */
.L_x_1018:
[----:B------:R-:W-:-:S04]  /*9de0*/  IADD3 R31, PT, PT, R31, 0x1, RZ ;  /* 0x000000011f1f7810 */ /* 0x000fc80007ffe0ff */
[----:B------:R-:W-:-:S13]  /*9df0*/  ISETP.NE.AND P0, PT, R31, R22, PT ;  /* 0x000000161f00720c */ /* 0x000fda0003f05270 */
[----:B------:R-:W-:Y:S05]  /*9e00*/  @P0 BRA `(.L_x_1022) ;  /* 0xfffffff800cc0947 */ /* 0x000fea000383ffff */
.L_x_1001:
        /* <DEDUP_REMOVED lines=16> */
[----:B----4-:R-:W-:Y:S01]  /*9f10*/  IADD3 R0, PT, PT, R0, R15, RZ ;  /* 0x0000000f00007210 */ /* 0x010fe20007ffe0ff */
[----:B--2---:R-:W-:-:S03]  /*9f20*/  IMAD.IADD R10, R15, 0x1, R10 ;  /* 0x000000010f0a7824 */ /* 0x004fc600078e020a */
        /* <DEDUP_REMOVED lines=8> */
.L_x_1000:
[----:B------:R-:W-:Y:S05]  /*9fb0*/  BSYNC.RECONVERGENT B9 ;  /* 0x0000000000097941 */ /* 0x000fea0003800200 */
.L_x_999:
[----:B------:R-:W-:-:S13]  /*9fc0*/  ISETP.NE.AND P0, PT, R29, RZ, PT ;  /* 0x000000ff1d00720c */ /* 0x000fda0003f05270 */
[----:B------:R-:W-:Y:S05]  /*9fd0*/  @P0 BRA `(.L_x_1023) ;  /* 0xfffffff000900947 */ /* 0x000fea000383ffff */
.L_x_998:
[----:B------:R-:W-:Y:S05]  /*9fe0*/  BSYNC B10 ;  /* 0x00000000000a7941 */ /* 0x000fea0003800000 */
.L_x_997:
[----:B-12---:R-:W1:Y:S08]  /*9ff0*/  LDC.64 R2, c[0x0][0x398] ;  /* 0x0000e600ff027b82 */ /* 0x006e700000000a00 */
[----:B------:R-:W2:Y:S08]  /*a000*/  LDC R5, c[0x0][0x388] ;  /* 0x0000e200ff057b82 */ /* 0x000eb00000000800 */
[----:B------:R-:W3:Y:S08]  /*a010*/  LDC R7, c[0x0][0x388] ;  /* 0x0000e200ff077b82 */ /* 0x000ef00000000800 */
[----:B------:R-:W4:Y:S01]  /*a020*/  LDC R35, c[0x0][0x388] ;  /* 0x0000e200ff237b82 */ /* 0x000f220000000800 */
[----:B-1----:R-:W-:-:S04]  /*a030*/  IMAD.WIDE R2, R23, 0x8, R2 ;  /* 0x0000000817027825 */ /* 0x002fc800078e0202 */
[----:B--2---:R-:W-:-:S03]  /*a040*/  IMAD.WIDE R2, R5, 0x8, R2 ;  /* 0x0000000805027825 */ /* 0x004fc600078e0202 */
[----:B------:R-:W1:Y:S01]  /*a050*/  LDC.64 R26, c[0x0][0x380] ;  /* 0x0000e000ff1a7b82 */ /* 0x000e620000000a00 */
[----:B---3--:R-:W-:-:S04]  /*a060*/  IMAD.WIDE R2, R7, 0x8, R2 ;  /* 0x0000000807027825 */ /* 0x008fc800078e0202 */
[----:B----4-:R-:W-:-:S05]  /*a070*/  IMAD.WIDE R34, R35, 0x8, R2 ;  /* 0x0000000823227825 */ /* 0x010fca00078e0202 */
        /* <DEDUP_REMOVED lines=54> */
[----:B------:R-:W-:Y:S01]  /*a3e0*/  MOV R6, R18 ;  /* 0x0000001200067202 */ /* 0x000fe20000000f00 */
[----:B------:R1:W3:Y:S01]  /*a3f0*/  LDC.64 R2, c[0x4][R0] ;  /* 0x0100000000027b82 */ /* 0x0002e20000000a00 */
[----:B------:R-:W-:Y:S01]  /*a400*/  IMAD.MOV.U32 R7, RZ, RZ, R19 ;  /* 0x000000ffff077224 */ /* 0x000fe200078e0013 */
[----:B--2---:R-:W-:Y:S01]  /*a410*/  MOV R4, UR4 ;  /* 0x0000000400047c02 */ /* 0x004fe20008000f00 */
[----:B-1----:R-:W-:-:S07]  /*a420*/  IMAD.U32 R5, RZ, RZ, UR5 ;  /* 0x00000005ff057e24 */ /* 0x002fce000f8e00ff */
[----:B------:R-:W-:-:S07]  /*a430*/  LEPC R20, `(.L_x_1026) ;  /* 0x000000001014794e */ /* 0x000fce0000000000 */
[----:B0--3--:R-:W-:Y:S05]  /*a440*/  CALL.ABS.NOINC R2 ;  /* 0x0000000002007343 */ /* 0x009fea0003c00000 */
.L_x_1026:
[----:B------:R-:W-:Y:S01]  /*a450*/  MOV R0, 0x8 ;  /* 0x0000000800007802 */ /* 0x000fe20000000f00 */
[----:B------:R-:W0:Y:S01]  /*a460*/  LDCU.64 UR4, c[0x4][0x48] ;  /* 0x01000900ff0477ac */ /* 0x000e220008000a00 */
[----:B------:R-:W-:Y:S02]  /*a470*/  HFMA2 R8, -RZ, RZ, 0, 1.132488250732421875e-05 ;  /* 0x000000beff087431 */ /* 0x000fe400000001ff */
[----:B------:R-:W-:Y:S01]  /*a480*/  IMAD.MOV.U32 R12, RZ, RZ, 0x1 ;  /* 0x00000001ff0c7424 */ /* 0x000fe200078e00ff */
[----:B------:R1:W2:Y:S01]  /*a490*/  LDC.64 R2, c[0x4][R0] ;  /* 0x0100000000027b82 */ /* 0x0002a20000000a00 */
[----:B------:R-:W3:Y:S01]  /*a4a0*/  LDCU.64 UR6, c[0x4][0x38] ;  /* 0x01000700ff0677ac */ /* 0x000ee20008000a00 */
[----:B------:R-:W-:Y:S01]  /*a4b0*/  MOV R13, RZ ;  /* 0x000000ff000d7202 */ /* 0x000fe20000000f00 */
[----:B------:R-:W4:Y:S01]  /*a4c0*/  LDCU.64 UR8, c[0x4][0x10] ;  /* 0x01000200ff0877ac */ /* 0x000f220008000a00 */
[----:B0-----:R-:W-:Y:S01]  /*a4d0*/  MOV R4, UR4 ;  /* 0x0000000400047c02 */ /* 0x001fe20008000f00 */
[----:B------:R-:W-:Y:S01]  /*a4e0*/  IMAD.U32 R5, RZ, RZ, UR5 ;  /* 0x00000005ff057e24 */ /* 0x000fe2000f8e00ff */
[----:B---3--:R-:W-:Y:S01]  /*a4f0*/  MOV R6, UR6 ;  /* 0x0000000600067c02 */ /* 0x008fe20008000f00 */
[----:B------:R-:W-:Y:S01]  /*a500*/  IMAD.U32 R7, RZ, RZ, UR7 ;  /* 0x00000007ff077e24 */ /* 0x000fe2000f8e00ff */
[----:B----4-:R-:W-:Y:S01]  /*a510*/  MOV R10, UR8 ;  /* 0x00000008000a7c02 */ /* 0x010fe20008000f00 */
[----:B-1----:R-:W-:-:S07]  /*a520*/  IMAD.U32 R11, RZ, RZ, UR9 ;  /* 0x00000009ff0b7e24 */ /* 0x002fce000f8e00ff */
[----:B------:R-:W-:-:S07]  /*a530*/  LEPC R20, `(.L_x_1027) ;  /* 0x000000001014794e */ /* 0x000fce0000000000 */
[----:B--2---:R-:W-:Y:S05]  /*a540*/  CALL.ABS.NOINC R2 ;  /* 0x0000000002007343 */ /* 0x004fea0003c00000 */
.L_x_1027:
[----:B------:R-:W0:Y:S02]  /*a550*/  LDC.64 R2, c[0x0][0x390] ;  /* 0x0000e400ff027b82 */ /* 0x000e240000000a00 */
[----:B0-----:R1:W5:Y:S02]  /*a560*/  LDG.E R27, desc[UR36][R2.64+0x15cc8] ;  /* 0x015cc824021b7981 */ /* 0x001364000c1e1900 */
.L_x_1025:
[----:B------:R-:W-:Y:S05]  /*a570*/  BSYNC.RECONVERGENT B6 ;  /* 0x0000000000067941 */ /* 0x000fea0003800200 */
.L_x_1024:
        /* <DEDUP_REMOVED lines=17> */
[----:B--2---:R-:W-:Y:S01]  /*a690*/  IMAD.U32 R6, RZ, RZ, UR6 ;  /* 0x00000006ff067e24 */ /* 0x004fe2000f8e00ff */
[----:B------:R-:W-:Y:S01]  /*a6a0*/  MOV R7, UR7 ;  /* 0x0000000700077c02 */ /* 0x000fe20008000f00 */
[----:B----4-:R-:W-:Y:S01]  /*a6b0*/  IMAD.U32 R10, RZ, RZ, UR8 ;  /* 0x00000008ff0a7e24 */ /* 0x010fe2000f8e00ff */
[----:B------:R-:W-:-:S07]  /*a6c0*/  MOV R11, UR9 ;  /* 0x00000009000b7c02 */ /* 0x000fce0008000f00 */
[----:B------:R-:W-:-:S07]  /*a6d0*/  LEPC R20, `(.L_x_1029) ;  /* 0x000000001014794e */ /* 0x000fce0000000000 */
[----:B0--3--:R-:W-:Y:S05]  /*a6e0*/  CALL.ABS.NOINC R2 ;  /* 0x0000000002007343 */ /* 0x009fea0003c00000 */
.L_x_1029:
[----:B------:R-:W-:Y:S05]  /*a6f0*/  BSYNC.RECONVERGENT B6 ;  /* 0x0000000000067941 */ /* 0x000fea0003800200 */
.L_x_1028:
[----:B------:R-:W2:Y:S02]  /*a700*/  LDG.E R27, desc[UR36][R16.64+0xc] ;  /* 0x00000c24101b7981 */ /* 0x000ea4000c1e1900 */
[----:B--2---:R-:W-:-:S13]  /*a710*/  ISETP.GT.AND P0, PT, R28, R27, PT ;  /* 0x0000001b1c00720c */ /* 0x004fda0003f04270 */
[----:B------:R-:W-:Y:S05]  /*a720*/  @P0 EXIT ;  /* 0x000000000000094d */ /* 0x000fea0003800000 */
[----:B------:R2:W5:Y:S04]  /*a730*/  LDL R26, [R1+0x8] ;  /* 0x00000800011a7983 */ /* 0x0005680000100800 */
[----:B------:R2:W5:Y:S02]  /*a740*/  LDL R22, [R1+0x18] ;  /* 0x0000180001167983 */ /* 0x0005640000100800 */
.L_x_1054:
[----:B-1-3--:R-:W1:Y:S02]  /*a750*/  LDC.64 R2, c[0x0][0x390] ;  /* 0x0000e400ff027b82 */ /* 0x00ae640000000a00 */
[----:B-1----:R-:W-:-:S05]  /*a760*/  IMAD.WIDE R2, R28, 0x4, R2 ;  /* 0x000000041c027825 */ /* 0x002fca00078e0202 */
[----:B------:R-:W3:Y:S01]  /*a770*/  LDG.E R25, desc[UR36][R2.64+0xcf00] ;  /* 0x00cf002402197981 */ /* 0x000ee2000c1e1900 */
[----:B------:R-:W-:Y:S05]  /*a780*/  YIELD ;  /* 0x0000000000007946 */ /* 0x000fea0003800000 */
[----:B------:R-:W-:Y:S01]  /*a790*/  BSSY.RECONVERGENT B9, `(.L_x_1030) ;  /* 0x00000d1000097945 */ /* 0x000fe20003800200 */
[----:B---3-5:R-:W-:-:S13]  /*a7a0*/  ISETP.GT.AND P0, PT, R26, R25, PT ;  /* 0x000000191a00720c */ /* 0x028fda0003f04270 */
[----:B------:R-:W-:Y:S05]  /*a7b0*/  @P0 BRA `(.L_x_1031) ;  /* 0x0000000c00380947 */ /* 0x000fea0003800000 */
[----:B------:R-:W-:-:S13]  /*a7c0*/  ISETP.NE.AND P0, PT, R22, RZ, PT ;  /* 0x000000ff1600720c */ /* 0x000fda0003f05270 */
[----:B------:R-:W-:Y:S05]  /*a7d0*/  @!P0 BRA `(.L_x_1032) ;  /* 0x0000000800c88947 */ /* 0x000fea0003800000 */
[----:B------:R-:W-:Y:S01]  /*a7e0*/  BSSY.RELIABLE B8, `(.L_x_1033) ;  /* 0x0000059000087945 */ /* 0x000fe20003800100 */
[----:B------:R-:W-:Y:S02]  /*a7f0*/  PRMT R30, RZ, 0x7610, R30 ;  /* 0x00007610ff1e7816 */ /* 0x000fe4000000001e */
[----:B------:R-:W-:-:S07]  /*a800*/  MOV R31, RZ ;  /* 0x000000ff001f7202 */ /* 0x000fce0000000f00 */
.L_x_1043:
[----:B------:R-:W-:-:S06]  /*a810*/  IMAD R2, R31, 0x4, R24 ;  /* 0x000000041f027824 */ /* 0x000fcc00078e0218 */
[----:B------:R-:W5:Y:S01]  /*a820*/  LDL R2, [R2] ;  /* 0x0000000002027983 */ /* 0x000f620000100800 */
[----:B------:R-:W-:Y:S01]  /*a830*/  LOP3.LUT P0, R29, R30, 0xff, RZ, 0xc0, !PT ;  /* 0x000000ff1e1d7812 */ /* 0x000fe2000780c0ff */
[----:B------:R-:W-:-:S12]  /*a840*/  BSSY.RELIABLE B7, `(.L_x_1034) ;  /* 0x000004e000077945 */ /* 0x000fd80003800100 */
[----:B-1----:R-:W-:Y:S05]  /*a850*/  @P0 BRA `(.L_x_1035) ;  /* 0x0000000400180947 */ /* 0x002fea0003800000 */
[----:B------:R-:W1:Y:S02]  /*a860*/  LDC.64 R4, c[0x0][0x390] ;  /* 0x0000e400ff047b82 */ /* 0x000e640000000a00 */
[----:B-1----:R-:W3:Y:S01]  /*a870*/  LDG.E R3, desc[UR36][R4.64+0x15cc8] ;  /* 0x015cc82404037981 */ /* 0x002ee2000c1e1900 */
[C---:B-----5:R-:W-:Y:S01]  /*a880*/  ISETP.GT.AND P1, PT, R2.reuse, -0x1, PT ;  /* 0xffffffff0200780c */ /* 0x060fe20003f24270 */
[----:B------:R-:W-:Y:S01]  /*a890*/  BSSY.RECONVERGENT B6, `(.L_x_1036) ;  /* 0x000001d000067945 */ /* 0x000fe20003800200 */
[----:B---3--:R-:W-:-:S13]  /*a8a0*/  ISETP.GE.AND P0, PT, R2, R3, PT ;  /* 0x000000030200720c */ /* 0x008fda0003f06270 */
        /* <DEDUP_REMOVED lines=8> */
[----:B-1----:R-:W-:-:S07]  /*a930*/  IMAD.U32 R5, RZ, RZ, UR5 ;  /* 0x00000005ff057e24 */ /* 0x002fce000f8e00ff */
[----:B------:R-:W-:-:S07]  /*a940*/  LEPC R20, `(.L_x_1038) ;  /* 0x000000001014794e */ /* 0x000fce0000000000 */
[----:B0-2-4-:R-:W-:Y:S05]  /*a950*/  CALL.ABS.NOINC R8 ;  /* 0x0000000008007343 */ /* 0x015fea0003c00000 */
.L_x_1038:
        /* <DEDUP_REMOVED lines=16> */
.L_x_1037:
[----:B------:R-:W-:Y:S05]  /*aa60*/  BSYNC.RECONVERGENT B6 ;  /* 0x0000000000067941 */ /* 0x000fea0003800200 */
.L_x_1036:
[----:B------:R-:W1:Y:S02]  /*aa70*/  LDC.64 R16, c[0x0][0x390] ;  /* 0x0000e400ff107b82 */ /* 0x000e640000000a00 */
[----:B-1----:R-:W-:-:S05]  /*aa80*/  IMAD.WIDE R16, R2, 0x10, R16 ;  /* 0x0000001002107825 */ /* 0x002fca00078e0210 */
[----:B------:R1:W5:Y:S02]  /*aa90*/  LDG.E R32, desc[UR36][R16.64+0x8] ;  /* 0x0000082410207981 */ /* 0x000364000c1e1900 */
.L_x_1042:
        /* <DEDUP_REMOVED lines=16> */
[----:B----4-:R-:W-:Y:S01]  /*aba0*/  IMAD.U32 R6, RZ, RZ, UR6 ;  /* 0x00000006ff067e24 */ /* 0x010fe2000f8e00ff */
[----:B------:R-:W-:Y:S01]  /*abb0*/  MOV R7, UR7 ;  /* 0x0000000700077c02 */ /* 0x000fe20008000f00 */
[----:B-1----:R-:W-:Y:S01]  /*abc0*/  IMAD.U32 R10, RZ, RZ, UR8 ;  /* 0x00000008ff0a7e24 */ /* 0x002fe2000f8e00ff */
[----:B------:R-:W-:-:S07]  /*abd0*/  MOV R11, UR9 ;  /* 0x00000009000b7c02 */ /* 0x000fce0008000f00 */
[----:B------:R-:W-:-:S07]  /*abe0*/  LEPC R20, `(.L_x_1040) ;  /* 0x000000001014794e */ /* 0x000fce0000000000 */
[----:B0-2--5:R-:W-:Y:S05]  /*abf0*/  CALL.ABS.NOINC R14 ;  /* 0x000000000e007343 */ /* 0x025fea0003c00000 */
.L_x_1040:
[----:B------:R-:W-:Y:S05]  /*ac00*/  BSYNC.RECONVERGENT B6 ;  /* 0x0000000000067941 */ /* 0x000fea0003800200 */
.L_x_1039:
[----:B------:R-:W3:Y:S02]  /*ac10*/  LDG.E R3, desc[UR36][R16.64+0xc] ;  /* 0x00000c2410037981 */ /* 0x000ee4000c1e1900 */
[----:B---3-5:R-:W-:-:S13]  /*ac20*/  ISETP.GT.AND P0, PT, R32, R3, PT ;  /* 0x000000032000720c */ /* 0x028fda0003f04270 */
[----:B------:R-:W-:Y:S05]  /*ac30*/  @P0 BRA `(.L_x_1035) ;  /* 0x0000000000200947 */ /* 0x000fea0003800000 */
[----:B------:R-:W3:Y:S02]  /*ac40*/  LDC.64 R4, c[0x0][0x390] ;  /* 0x0000e400ff047b82 */ /* 0x000ee40000000a00 */
[----:B---3--:R-:W-:-:S06]  /*ac50*/  IMAD.WIDE R4, R32, 0x4, R4 ;  /* 0x0000000420047825 */ /* 0x008fcc00078e0204 */
[----:B------:R-:W3:Y:S01]  /*ac60*/  LDG.E R4, desc[UR36][R4.64+0xcf00] ;  /* 0x00cf002404047981 */ /* 0x000ee2000c1e1900 */
[----:B------:R-:W-:Y:S02]  /*ac70*/  MOV R0, 0x1 ;  /* 0x0000000100007802 */ /* 0x000fe40000000f00 */
[----:B---3--:R-:W-:-:S13]  /*ac80*/  ISETP.NE.AND P0, PT, R4, R25, PT ;  /* 0x000000190400720c */ /* 0x008fda0003f05270 */
[----:B------:R-:W-:Y:S05]  /*ac90*/  @!P0 BRA `(.L_x_1041) ;  /* 0x0000000000208947 */ /* 0x000fea0003800000 */
[----:B------:R-:W-:Y:S01]  /*aca0*/  VIADD R32, R32, 0x1 ;  /* 0x0000000120207836 */ /* 0x000fe20000000000 */
[----:B------:R-:W-:Y:S06]  /*acb0*/  BRA `(.L_x_1042) ;  /* 0xfffffffc00787947 */ /* 0x000fec000383ffff */
.L_x_1035:
[----:B-----5:R-:W-:Y:S02]  /*acc0*/  ISETP.GT.AND P0, PT, R2, R25, PT ;  /* 0x000000190200720c */ /* 0x020fe40003f04270 */
[----:B------:R-:W-:Y:S02]  /*acd0*/  ISETP.NE.AND P1, PT, R29, RZ, PT ;  /* 0x000000ff1d00720c */ /* 0x000fe40003f25270 */
[----:B------:R-:W-:-:S11]  /*ace0*/  PRMT R0, R30, 0x7610, R0 ;  /* 0x000076101e007816 */ /* 0x000fd60000000000 */
[----:B------:R-:W-:Y:S05]  /*acf0*/  @P0 BREAK.RELIABLE P1, B7 ;  /* 0x0000000000070942 */ /* 0x000fea0000800100 */
[----:B------:R-:W-:Y:S05]  /*ad00*/  @P0 BREAK.RELIABLE P1, B8 ;  /* 0x0000000000080942 */ /* 0x000fea0000800100 */
[----:B------:R-:W-:Y:S05]  /*ad10*/  @P0 BRA P1, `(.L_x_1031) ;  /* 0x0000000400e00947 */ /* 0x000fea0000800000 */
.L_x_1041:
[----:B------:R-:W-:Y:S05]  /*ad20*/  BSYNC.RELIABLE B7 ;  /* 0x0000000000077941 */ /* 0x000fea0003800100 */
.L_x_1034:
[----:B------:R-:W-:Y:S02]  /*ad30*/  IADD3 R31, PT, PT, R31, 0x1, RZ ;  /* 0x000000011f1f7810 */ /* 0x000fe40007ffe0ff */
[----:B------:R-:W-:Y:S02]  /*ad40*/  PRMT R30, R0, 0x7610, R30 ;  /* 0x00007610001e7816 */ /* 0x000fe4000000001e */
[----:B------:R-:W-:-:S13]  /*ad50*/  ISETP.NE.AND P0, PT, R31, R22, PT ;  /* 0x000000161f00720c */ /* 0x000fda0003f05270 */
[----:B------:R-:W-:Y:S05]  /*ad60*/  @P0 BRA `(.L_x_1043) ;  /* 0xfffffff800a80947 */ /* 0x000fea000383ffff */
[----:B------:R-:W-:Y:S05]  /*ad70*/  BSYNC.RELIABLE B8 ;  /* 0x0000000000087941 */ /* 0x000fea0003800100 */
.L_x_1033:
[----:B------:R-:W-:Y:S01]  /*ad80*/  BSSY.RELIABLE B0, `(.L_x_1044) ;  /* 0x000000a000007945 */ /* 0x000fe20003800100 */
[----:B------:R-:W-:-:S07]  /*ad90*/  IMAD.MOV.U32 R3, RZ, RZ, RZ ;  /* 0x000000ffff037224 */ /* 0x000fce00078e00ff */
.L_x_1045:
[----:B------:R-:W-:-:S06]  /*ada0*/  LEA R0, R3, R24, 0x2 ;  /* 0x0000001803007211 */ /* 0x000fcc00078e10ff */
[----:B------:R-:W3:Y:S02]  /*adb0*/  LDL R0, [R0] ;  /* 0x0000000000007983 */ /* 0x000ee40000100800 */
[----:B---3--:R-:W-:-:S13]  /*adc0*/  ISETP.NE.AND P0, PT, R0, R25, PT ;  /* 0x000000190000720c */ /* 0x008fda0003f05270 */
[----:B------:R-:W-:Y:S05]  /*add0*/  @!P0 BREAK.RELIABLE B0 ;  /* 0x0000000000008942 */ /* 0x000fea0003800100 */
[----:B------:R-:W-:Y:S05]  /*ade0*/  @!P0 BRA `(.L_x_1031) ;  /* 0x0000000400ac8947 */ /* 0x000fea0003800000 */
[----:B------:R-:W-:-:S05]  /*adf0*/  VIADD R3, R3, 0x1 ;  /* 0x0000000103037836 */ /* 0x000fca0000000000 */
[----:B------:R-:W-:-:S13]  /*ae00*/  ISETP.NE.AND P0, PT, R3, R22, PT ;  /* 0x000000160300720c */ /* 0x000fda0003f05270 */
[----:B------:R-:W-:Y:S05]  /*ae10*/  @P0 BRA `(.L_x_1045) ;  /* 0xfffffffc00e00947 */ /* 0x000fea000383ffff */
[----:B------:R-:W-:Y:S05]  /*ae20*/  BSYNC.RELIABLE B0 ;  /* 0x0000000000007941 */ /* 0x000fea0003800100 */
.L_x_1044:
[----:B------:R-:W-:-:S07]  /*ae30*/  HFMA2 R29, -RZ, RZ, 0, 0 ;  /* 0x00000000ff1d7431 */ /* 0x000fce00000001ff */
.L_x_1053:
[----:B------:R-:W3:Y:S01]  /*ae40*/  LDC.64 R4, c[0x0][0x390] ;  /* 0x0000e400ff047b82 */ /* 0x000ee20000000a00 */
[----:B------:R-:W-:-:S06]  /*ae50*/  IMAD R2, R29, 0x4, R24 ;  /* 0x000000041d027824 */ /* 0x000fcc00078e0218 */
[----:B------:R-:W4:Y:S04]  /*ae60*/  LDL R2, [R2] ;  /* 0x0000000002027983 */ /* 0x000f280000100800 */
[----:B---3--:R-:W3:Y:S01]  /*ae70*/  LDG.E R3, desc[UR36][R4.64+0x15cc8] ;  /* 0x015cc82404037981 */ /* 0x008ee2000c1e1900 */
[----:B------:R-:W-:Y:S01]  /*ae80*/  BSSY.RECONVERGENT B6, `(.L_x_1046) ;  /* 0x000001e000067945 */ /* 0x000fe20003800200 */
[C---:B----4-:R-:W-:Y:S02]  /*ae90*/  ISETP.GT.AND P1, PT, R2.reuse, -0x1, PT ;  /* 0xffffffff0200780c */ /* 0x050fe40003f24270 */
[----:B---3--:R-:W-:-:S13]  /*aea0*/  ISETP.GE.AND P0, PT, R2, R3, PT ;  /* 0x000000030200720c */ /* 0x008fda0003f06270 */
[----:B------:R-:W-:Y:S05]  /*aeb0*/  @!P0 BRA P1, `(.L_x_1047) ;  /* 0x0000000000688947 */ /* 0x000fea0000800000 */
[----:B------:R-:W-:Y:S01]  /*aec0*/  MOV R8, 0x0 ;  /* 0x0000000000087802 */ /* 0x000fe20000000f00 */
[----:B------:R3:W-:Y:S01]  /*aed0*/  STL.64 [R1], R2 ;  /* 0x0000000201007387 */ /* 0x0007e20000100a00 */
[----:B------:R-:W4:Y:S01]  /*aee0*/  LDCU.64 UR4, c[0x4][0x40] ;  /* 0x01000800ff0477ac */ /* 0x000f220008000a00 */
[----:B------:R-:W-:Y:S01]  /*aef0*/  MOV R6, R18 ;  /* 0x0000001200067202 */ /* 0x000fe20000000f00 */
[----:B------:R-:W-:Y:S02]  /*af00*/  IMAD.MOV.U32 R7, RZ, RZ, R19 ;  /* 0x000000ffff077224 */ /* 0x000fe400078e0013 */
[----:B------:R-:W0:Y:S01]  /*af10*/  LDC.64 R8, c[0x4][R8] ;  /* 0x0100000008087b82 */ /* 0x000e220000000a00 */
[----:B----4-:R-:W-:Y:S01]  /*af20*/  MOV R4, UR4 ;  /* 0x0000000400047c02 */ /* 0x010fe20008000f00 */
[----:B---3--:R-:W-:-:S07]  /*af30*/  IMAD.U32 R5, RZ, RZ, UR5 ;  /* 0x00000005ff057e24 */ /* 0x008fce000f8e00ff */
[----:B------:R-:W-:-:S07]  /*af40*/  LEPC R20, `(.L_x_1048) ;  /* 0x000000001014794e */ /* 0x000fce0000000000 */
[----:B012---:R-:W-:Y:S05]  /*af50*/  CALL.ABS.NOINC R8 ;  /* 0x0000000008007343 */ /* 0x007fea0003c00000 */
.L_x_1048:
        /* <DEDUP_REMOVED lines=16> */
.L_x_1047:
[----:B------:R-:W-:Y:S05]  /*b060*/  BSYNC.RECONVERGENT B6 ;  /* 0x0000000000067941 */ /* 0x000fea0003800200 */
.L_x_1046:
[----:B-1----:R-:W1:Y:S02]  /*b070*/  LDC.64 R16, c[0x0][0x390] ;  /* 0x0000e400ff107b82 */ /* 0x002e640000000a00 */
[----:B-1----:R-:W-:-:S05]  /*b080*/  IMAD.WIDE R16, R2, 0x10, R16 ;  /* 0x0000001002107825 */ /* 0x002fca00078e0210 */
[----:B------:R1:W5:Y:S01]  /*b090*/  LDG.E R30, desc[UR36][R16.64+0x8] ;  /* 0x00000824101e7981 */ /* 0x000362000c1e1900 */
[----:B------:R-:W-:Y:S01]  /*b0a0*/  BSSY.RELIABLE B7, `(.L_x_1049) ;  /* 0x0000022000077945 */ /* 0x000fe20003800100 */
.L_x_1052:
        /* <DEDUP_REMOVED lines=22> */
.L_x_1051:
[----:B------:R-:W-:Y:S05]  /*b210*/  BSYNC.RECONVERGENT B6 ;  /* 0x0000000000067941 */ /* 0x000fea0003800200 */
.L_x_1050:
        /* <DEDUP_REMOVED lines=11> */
.L_x_1049:
[----:B------:R-:W-:-:S05]  /*b2d0*/  VIADD R29, R29, 0x1 ;  /* 0x000000011d1d7836 */ /* 0x000fca0000000000 */
[----:B------:R-:W-:-:S13]  /*b2e0*/  ISETP.NE.AND P0, PT, R29, R22, PT ;  /* 0x000000161d00720c */ /* 0x000fda0003f05270 */
[----:B------:R-:W-:Y:S05]  /*b2f0*/  @P0 BRA `(.L_x_1053) ;  /* 0xfffffff800d00947 */ /* 0x000fea000383ffff */
.L_x_1032:
[----:B------:R-:W3:Y:S01]  /*b300*/  S2R R3, SR_LANEID ;  /* 0x0000000000037919 */ /* 0x000ee20000000000 */
[----:B------:R-:W-:Y:S01]  /*b310*/  VOTEU.ANY UR4, UPT, PT ;  /* 0x0000000000047886 */ /* 0x000fe200038e0100 */
[----:B------:R-:W4:Y:S01]  /*b320*/  LDC.64 R6, c[0x0][0x3a8] ;  /* 0x0000ea00ff067b82 */ /* 0x000f220000000a00 */
[----:B------:R-:W3:Y:S07]  /*b330*/  FLO.U32 R12, UR4 ;  /* 0x00000004000c7d00 */ /* 0x000eee00080e0000 */
[----:B------:R-:W1:Y:S01]  /*b340*/  LDC.64 R8, c[0x0][0x3b8] ;  /* 0x0000ee00ff087b82 */ /* 0x000e620000000a00 */
[----:B------:R-:W4:Y:S01]  /*b350*/  POPC R11, UR4 ;  /* 0x00000004000b7d09 */ /* 0x000f220008000000 */
[----:B------:R-:W5:Y:S06]  /*b360*/  S2R R14, SR_LTMASK ;  /* 0x00000000000e7919 */ /* 0x000f6c0000003900 */
[----:B------:R-:W0:Y:S01]  /*b370*/  LDC.64 R4, c[0x0][0x3a0] ;  /* 0x0000e800ff047b82 */ /* 0x000e220000000a00 */
[----:B---3--:R-:W-:-:S07]  /*b380*/  ISETP.EQ.U32.AND P0, PT, R12, R3, PT ;  /* 0x000000030c00720c */ /* 0x008fce0003f02070 */
[----:B------:R-:W3:Y:S06]  /*b390*/  LDC.64 R2, c[0x0][0x3b0] ;  /* 0x0000ec00ff027b82 */ /* 0x000eec0000000a00 */
[----:B----4-:R-:W4:Y:S04]  /*b3a0*/  @P0 ATOMG.E.ADD.STRONG.GPU PT, R13, desc[UR36][R6.64], R11 ;  /* 0x8000000b060d09a8 */ /* 0x010f2800081ef124 */
[----:B-1----:R-:W2:Y:S01]  /*b3b0*/  @P0 ATOMG.E.ADD.STRONG.GPU PT, R17, desc[UR36][R8.64], R11 ;  /* 0x8000000b081109a8 */ /* 0x002ea200081ef124 */
[----:B-----5:R-:W-:-:S04]  /*b3c0*/  LOP3.LUT R14, R14, UR4, RZ, 0xc0, !PT ;  /* 0x000000040e0e7c12 */ /* 0x020fc8000f8ec0ff */
[----:B------:R-:W1:Y:S01]  /*b3d0*/  POPC R15, R14 ;  /* 0x0000000e000f7309 */ /* 0x000e620000000000 */
[----:B----4-:R-:W1:Y:S04]  /*b3e0*/  SHFL.IDX PT, R0, R13, R12, 0x1f ;  /* 0x00001f0c0d007589 */ /* 0x010e6800000e0000 */
[----:B--2---:R-:W2:Y:S01]  /*b3f0*/  SHFL.IDX PT, R10, R17, R12, 0x1f ;  /* 0x00001f0c110a7589 */ /* 0x004ea200000e0000 */
[----:B-1----:R-:W-:Y:S01]  /*b400*/  IMAD.IADD R0, R0, 0x1, R15 ;  /* 0x0000000100007824 */ /* 0x002fe200078e020f */
[----:B--2---:R-:W-:-:S03]  /*b410*/  IADD3 R10, PT, PT, R15, R10, RZ ;  /* 0x0000000a0f0a7210 */ /* 0x004fc60007ffe0ff */
[----:B------:R-:W-:Y:S01]  /*b420*/  IMAD.SHL.U32 R9, R0, 0x2, RZ ;  /* 0x0000000200097824 */ /* 0x000fe200078e00ff */
[----:B------:R-:W-:-:S03]  /*b430*/  SHF.L.U32 R7, R10, 0x1, RZ ;  /* 0x000000010a077819 */ /* 0x000fc600000006ff */
[----:B0-----:R-:W-:-:S04]  /*b440*/  IMAD.WIDE R4, R9, 0x4, R4 ;  /* 0x0000000409047825 */ /* 0x001fc800078e0204 */
[----:B---3--:R-:W-:-:S05]  /*b450*/  IMAD.WIDE R2, R7, 0x4, R2 ;  /* 0x0000000407027825 */ /* 0x008fca00078e0202 */
[----:B------:R3:W-:Y:S04]  /*b460*/  STG.E desc[UR36][R2.64], R23 ;  /* 0x0000001702007986 */ /* 0x0007e8000c101924 */
[----:B------:R3:W-:Y:S04]  /*b470*/  STG.E desc[UR36][R2.64+0x4], R25 ;  /* 0x0000041902007986 */ /* 0x0007e8000c101924 */
[----:B------:R3:W-:Y:S04]  /*b480*/  STG.E desc[UR36][R4.64+0x4], R25 ;  /* 0x0000041904007986 */ /* 0x0007e8000c101924 */
[----:B------:R3:W-:Y:S02]  /*b490*/  STG.E desc[UR36][R4.64], R23 ;  /* 0x0000001704007986 */ /* 0x0007e4000c101924 */
.L_x_1031:
[----:B------:R-:W-:Y:S05]  /*b4a0*/  BSYNC.RECONVERGENT B9 ;  /* 0x0000000000097941 */ /* 0x000fea0003800200 */
.L_x_1030:
[----:B------:R-:W-:-:S13]  /*b4b0*/  ISETP.NE.AND P0, PT, R28, R27, PT ;  /* 0x0000001b1c00720c */ /* 0x000fda0003f05270 */
[----:B------:R-:W-:Y:S05]  /*b4c0*/  @!P0 EXIT ;  /* 0x000000000000894d */ /* 0x000fea0003800000 */
[----:B------:R-:W-:Y:S01]  /*b4d0*/  IADD3 R28, PT, PT, R28, 0x1, RZ ;  /* 0x000000011c1c7810 */ /* 0x000fe20007ffe0ff */
[----:B------:R-:W-:Y:S06]  /*b4e0*/  BRA `(.L_x_1054) ;  /* 0xfffffff000987947 */ /* 0x000fec000383ffff */
.L_x_1055:
        /* <DEDUP_REMOVED lines=9> */
.L_x_1624:


//--------------------- .text._Z49run_single_step_vectorvertex_embedding_per_vertexILm3EEvPviP3CSRS0_S0_PiS0_S3_PV13BUFFER_STATUSS0_S3_S6_PViS3_S3_i --------------------------
	.section	.text._Z49run_single_step_vectorvertex_embedding_per_vertexILm3EEvPviP3CSRS0_S0_PiS0_S3_PV13BUFFER_STATUSS0_S3_S6_PViS3_S3_i,"ax",@progbits
	.align	128
        .global         _Z49run_single_step_vectorvertex_embedding_per_vertexILm3EEvPviP3CSRS0_S0_PiS0_S3_PV13BUFFER_STATUSS0_S3_S6_PViS3_S3_i
        .type           _Z49run_single_step_vectorvertex_embedding_per_vertexILm3EEvPviP3CSRS0_S0_PiS0_S3_PV13BUFFER_STATUSS0_S3_S6_PViS3_S3_i,@function
        .size           _Z49run_single_step_vectorvertex_embedding_per_vertexILm3EEvPviP3CSRS0_S0_PiS0_S3_PV13BUFFER_STATUSS0_S3_S6_PViS3_S3_i,(.L_x_1625 - _Z49run_single_step_vectorvertex_embedding_per_vertexILm3EEvPviP3CSRS0_S0_PiS0_S3_PV13BUFFER_STATUSS0_S3_S6_PViS3_S3_i)
        .other          _Z49run_single_step_vectorvertex_embedding_per_vertexILm3EEvPviP3CSRS0_S0_PiS0_S3_PV13BUFFER_STATUSS0_S3_S6_PViS3_S3_i,@"STO_CUDA_ENTRY STV_DEFAULT"
_Z49run_single_step_vectorvertex_embedding_per_vertexILm3EEvPviP3CSRS0_S0_PiS0_S3_PV13BUFFER_STATUSS0_S3_S6_PViS3_S3_i:
.text._Z49run_single_step_vectorvertex_embedding_per_vertexILm3EEvPviP3CSRS0_S0_PiS0_S3_PV13BUFFER_STATUSS0_S3_S6_PViS3_S3_i:
        /* <DEDUP_REMOVED lines=18> */
[----:B------:R-:W0:Y:S01]  /*0120*/  LDCU.64 UR38, c[0x0][0x390] ;  /* 0x00007200ff2677ac */ /* 0x000e220008000a00 */
[----:B------:R-:W-:Y:S01]  /*0130*/  IMAD.MOV.U32 R25, RZ, RZ, RZ ;  /* 0x000000ffff197224 */ /* 0x000fe200078e00ff */
[----:B0-----:R-:W-:-:S04]  /*0140*/  UIADD3 UR38, UP0, UPT, UR38, 0xcf00, URZ ;  /* 0x0000cf0026267890 */ /* 0x001fc8000ff1e0ff */
[----:B------:R-:W-:-:S12]  /*0150*/  UIADD3.X UR39, UPT, UPT, URZ, UR39, URZ, UP0, !UPT ;  /* 0x00000027ff277290 */ /* 0x000fd800087fe4ff */
.L_x_1138:
        /* <DEDUP_REMOVED lines=9> */
[----:B------:R-:W2:Y:S04]  /*01f0*/  LDG.E.U8 R11, desc[UR36][R8.64+0xc] ;  /* 0x00000c24080b7981 */ /* 0x000ea8000c1e1100 */
[----:B------:R-:W4:Y:S04]  /*0200*/  LDG.E.U8 R16, desc[UR36][R8.64+0x7] ;  /* 0x0000072408107981 */ /* 0x000f28000c1e1100 */
        /* <DEDUP_REMOVED lines=12> */
[----:B------:R-:W5:Y:S01]  /*02d0*/  LDG.E.U8 R27, desc[UR36][R8.64] ;  /* 0x00000024081b7981 */ /* 0x000f62000c1e1100 */
[----:B------:R-:W0:Y:S01]  /*02e0*/  LDC.64 R4, c[0x0][0x390] ;  /* 0x0000e400ff047b82 */ /* 0x000e220000000a00 */
[----:B---3--:R-:W-:-:S02]  /*02f0*/  LEA R7, R7, R22, 0x2 ;  /* 0x0000001607077211 */ /* 0x008fc400078e10ff */
[----:B--2---:R-:W-:Y:S02]  /*0300*/  PRMT R11, R11, 0x3340, R10 ;  /* 0x000033400b0b7816 */ /* 0x004fe4000000000a */
[----:B----4-:R-:W-:Y:S02]  /*0310*/  PRMT R17, R17, 0x3340, R16 ;  /* 0x0000334011117816 */ /* 0x010fe40000000010 */
[----:B-----5:R-:W-:Y:S02]  /*0320*/  PRMT R0, R3, 0x3340, R0 ;  /* 0x0000334003007816 */ /* 0x020fe40000000000 */
[----:B------:R-:W-:Y:S02]  /*0330*/  PRMT R12, R13, 0x3340, R12 ;  /* 0x000033400d0c7816 */ /* 0x000fe4000000000c */
[----:B------:R-:W-:Y:S02]  /*0340*/  PRMT R15, R15, 0x3340, R14 ;  /* 0x000033400f0f7816 */ /* 0x000fe4000000000e */
[----:B------:R-:W-:-:S02]  /*0350*/  PRMT R10, R19, 0x3340, R18 ;  /* 0x00003340130a7816 */ /* 0x000fc40000000012 */
[----:B------:R-:W-:Y:S02]  /*0360*/  PRMT R19, R11, 0x5410, R0 ;  /* 0x000054100b137816 */ /* 0x000fe40000000000 */
[----:B------:R-:W-:Y:S02]  /*0370*/  PRMT R18, R15, 0x5410, R12 ;  /* 0x000054100f127816 */ /* 0x000fe4000000000c */
[----:B------:R-:W-:Y:S02]  /*0380*/  PRMT R16, R21, 0x3340, R20 ;  /* 0x0000334015107816 */ /* 0x000fe40000000014 */
[----:B------:R-:W-:Y:S02]  /*0390*/  PRMT R17, R10, 0x5410, R17 ;  /* 0x000054100a117816 */ /* 0x000fe40000000011 */
[----:B------:R-:W-:-:S04]  /*03a0*/  PRMT R27, R27, 0x3340, R26 ;  /* 0x000033401b1b7816 */ /* 0x000fc8000000001a */
[----:B------:R-:W-:Y:S02]  /*03b0*/  PRMT R16, R27, 0x5410, R16 ;  /* 0x000054101b107816 */ /* 0x000fe40000000010 */
[----:B0-----:R-:W2:Y:S04]  /*03c0*/  LDG.E R27, desc[UR36][R4.64+0x15cc8] ;  /* 0x015cc824041b7981 */ /* 0x001ea8000c1e1900 */
[----:B------:R0:W-:Y:S04]  /*03d0*/  STL.128 [R1+0x10], R16 ;  /* 0x0000101001007387 */ /* 0x0001e80000100c00 */
[----:B------:R-:W3:Y:S01]  /*03e0*/  LDL R26, [R7] ;  /* 0x00000000071a7983 */ /* 0x000ee20000100800 */
[----:B------:R-:W-:Y:S01]  /*03f0*/  BSSY.RECONVERGENT B6, `(.L_x_1057) ;  /* 0x0000022000067945 */ /* 0x000fe20003800200 */
[----:B------:R-:W-:Y:S01]  /*0400*/  VIADD R25, R25, 0x1 ;  /* 0x0000000119197836 */ /* 0x000fe20000000000 */
[----:B---3--:R-:W-:-:S02]  /*0410*/  ISETP.GT.AND P1, PT, R26, -0x1, PT ;  /* 0xffffffff1a00780c */ /* 0x008fc40003f24270 */
[----:B--2---:R-:W-:Y:S02]  /*0420*/  ISETP.LT.AND P0, PT, R26, R27, PT ;  /* 0x0000001b1a00720c */ /* 0x004fe40003f01270 */
[----:B0-----:R-:W-:-:S11]  /*0430*/  P2R R17, PR, RZ, 0x2 ;  /* 0x00000002ff117803 */ /* 0x001fd60000000000 */
[----:B------:R-:W-:Y:S05]  /*0440*/  @P1 BRA P0, `(.L_x_1058) ;  /* 0x0000000000701947 */ /* 0x000fea0000000000 */
[----:B------:R-:W-:Y:S01]  /*0450*/  MOV R0, 0x0 ;  /* 0x0000000000007802 */ /* 0x000fe20000000f00 */
[----:B------:R0:W-:Y:S01]  /*0460*/  STL.64 [R1], R26 ;  /* 0x0000001a01007387 */ /* 0x0001e20000100a00 */
[----:B------:R-:W1:Y:S01]  /*0470*/  LDCU.64 UR4, c[0x4][0x40] ;  /* 0x01000800ff0477ac */ /* 0x000e620008000a00 */
[----:B------:R-:W-:Y:S01]  /*0480*/  IMAD.MOV.U32 R6, RZ, RZ, R23 ;  /* 0x000000ffff067224 */ /* 0x000fe200078e0017 */
[----:B------:R0:W2:Y:S01]  /*0490*/  LDC.64 R8, c[0x4][R0] ;  /* 0x0100000000087b82 */ /* 0x0000a20000000a00 */
[----:B------:R-:W-:Y:S01]  /*04a0*/  MOV R7, R2 ;  /* 0x0000000200077202 */ /* 0x000fe20000000f00 */
[----:B-1----:R-:W-:Y:S02]  /*04b0*/  IMAD.U32 R4, RZ, RZ, UR4 ;  /* 0x00000004ff047e24 */ /* 0x002fe4000f8e00ff */
[----:B0-----:R-:W-:-:S07]  /*04c0*/  IMAD.U32 R5, RZ, RZ, UR5 ;  /* 0x00000005ff057e24 */ /* 0x001fce000f8e00ff */
[----:B------:R-:W-:-:S07]  /*04d0*/  LEPC R20, `(.L_x_1059) ;  /* 0x000000001014794e */ /* 0x000fce0000000000 */
[----:B--2---:R-:W-:Y:S05]  /*04e0*/  CALL.ABS.NOINC R8 ;  /* 0x0000000008007343 */ /* 0x004fea0003c00000 */
.L_x_1059:
[----:B------:R-:W-:Y:S01]  /*04f0*/  MOV R14, 0x8 ;  /* 0x00000008000e7802 */ /* 0x000fe20000000f00 */
[----:B------:R-:W0:Y:S01]  /*0500*/  LDCU.64 UR4, c[0x4][0x48] ;  /* 0x01000900ff0477ac */ /* 0x000e220008000a00 */
[----:B------:R-:W-:Y:S02]  /*0510*/  IMAD.MOV.U32 R8, RZ, RZ, 0xbe ;  /* 0x000000beff087424 */ /* 0x000fe400078e00ff */
[----:B------:R-:W-:Y:S01]  /*0520*/  IMAD.MOV.U32 R12, RZ, RZ, 0x1 ;  /* 0x00000001ff0c7424 */ /* 0x000fe200078e00ff */
[----:B------:R-:W1:Y:S01]  /*0530*/  LDCU.64 UR6, c[0x4][0x38] ;  /* 0x01000700ff0677ac */ /* 0x000e620008000a00 */
[----:B------:R-:W2:Y:S01]  /*0540*/  LDC.64 R14, c[0x4][R14] ;  /* 0x010000000e0e7b82 */ /* 0x000ea20000000a00 */
[----:B------:R-:W-:Y:S01]  /*0550*/  IMAD.MOV.U32 R13, RZ, RZ, RZ ;  /* 0x000000ffff0d7224 */ /* 0x000fe200078e00ff */
[----:B------:R-:W3:Y:S01]  /*0560*/  LDCU.64 UR8, c[0x4][0x10] ;  /* 0x01000200ff0877ac */ /* 0x000ee20008000a00 */
[----:B0-----:R-:W-:Y:S02]  /*0570*/  IMAD.U32 R4, RZ, RZ, UR4 ;  /* 0x00000004ff047e24 */ /* 0x001fe4000f8e00ff */
[----:B------:R-:W-:-:S02]  /*0580*/  IMAD.U32 R5, RZ, RZ, UR5 ;  /* 0x00000005ff057e24 */ /* 0x000fc4000f8e00ff */
[----:B-1----:R-:W-:Y:S02]  /*0590*/  IMAD.U32 R6, RZ, RZ, UR6 ;  /* 0x00000006ff067e24 */ /* 0x002fe4000f8e00ff */
[----:B------:R-:W-:Y:S01]  /*05a0*/  IMAD.U32 R7, RZ, RZ, UR7 ;  /* 0x00000007ff077e24 */ /* 0x000fe2000f8e00ff */
[----:B---3--:R-:W-:Y:S01]  /*05b0*/  MOV R10, UR8 ;  /* 0x00000008000a7c02 */ /* 0x008fe20008000f00 */
[----:B------:R-:W-:-:S07]  /*05c0*/  IMAD.U32 R11, RZ, RZ, UR9 ;  /* 0x00000009ff0b7e24 */ /* 0x000fce000f8e00ff */
[----:B------:R-:W-:-:S07]  /*05d0*/  LEPC R20, `(.L_x_1060) ;  /* 0x000000001014794e */ /* 0x000fce0000000000 */
[----:B--2---:R-:W-:Y:S05]  /*05e0*/  CALL.ABS.NOINC R14 ;  /* 0x000000000e007343 */ /* 0x004fea0003c00000 */
.L_x_1060:
[----:B------:R-:W0:Y:S02]  /*05f0*/  LDC.64 R4, c[0x0][0x390] ;  /* 0x0000e400ff047b82 */ /* 0x000e240000000a00 */
[----:B0-----:R0:W5:Y:S02]  /*0600*/  LDG.E R27, desc[UR36][R4.64+0x15cc8] ;  /* 0x015cc824041b7981 */ /* 0x001164000c1e1900 */
.L_x_1058:
[----:B------:R-:W-:Y:S05]  /*0610*/  BSYNC.RECONVERGENT B6 ;  /* 0x0000000000067941 */ /* 0x000fea0003800200 */
.L_x_1057:
[----:B------:R-:W1:Y:S01]  /*0620*/  LDC.64 R30, c[0x0][0x390] ;  /* 0x0000e400ff1e7b82 */ /* 0x000e620000000a00 */
[----:B------:R-:W-:Y:S01]  /*0630*/  ISETP.NE.AND P1, PT, R17, RZ, PT ;  /* 0x000000ff1100720c */ /* 0x000fe20003f25270 */
[----:B-1----:R-:W-:-:S05]  /*0640*/  IMAD.WIDE R30, R26, 0x10, R30 ;  /* 0x000000101a1e7825 */ /* 0x002fca00078e021e */
[----:B------:R1:W5:Y:S02]  /*0650*/  LDG.E R29, desc[UR36][R30.64+0x8] ;  /* 0x000008241e1d7981 */ /* 0x000364000c1e1900 */
[----:B-----5:R-:W-:Y:S01]  /*0660*/  ISETP.LT.AND P0, PT, R26, R27, PT ;  /* 0x0000001b1a00720c */ /* 0x020fe20003f01270 */
[----:B------:R-:W-:-:S12]  /*0670*/  BSSY.RECONVERGENT B6, `(.L_x_1061) ;  /* 0x0000012000067945 */ /* 0x000fd80003800200 */
[----:B-1----:R-:W-:Y:S05]  /*0680*/  @P1 BRA P0, `(.L_x_1062) ;  /* 0x0000000000401947 */ /* 0x002fea0000000000 */
        /* <DEDUP_REMOVED lines=8> */
[----:B0-----:R-:W-:Y:S01]  /*0710*/  MOV R4, UR4 ;  /* 0x0000000400047c02 */ /* 0x001fe20008000f00 */
[----:B------:R-:W-:-:S02]  /*0720*/  IMAD.U32 R5, RZ, RZ, UR5 ;  /* 0x00000005ff057e24 */ /* 0x000fc4000f8e00ff */
[----:B-1----:R-:W-:Y:S02]  /*0730*/  IMAD.U32 R6, RZ, RZ, UR8 ;  /* 0x00000008ff067e24 */ /* 0x002fe4000f8e00ff */
[----:B------:R-:W-:Y:S02]  /*0740*/  IMAD.U32 R7, RZ, RZ, UR9 ;  /* 0x00000009ff077e24 */ /* 0x000fe4000f8e00ff */
[----:B---3--:R-:W-:Y:S01]  /*0750*/  IMAD.U32 R10, RZ, RZ, UR6 ;  /* 0x00000006ff0a7e24 */ /* 0x008fe2000f8e00ff */
[----:B------:R-:W-:-:S07]  /*0760*/  MOV R11, UR7 ;  /* 0x00000007000b7c02 */ /* 0x000fce0008000f00 */
[----:B------:R-:W-:-:S07]  /*0770*/  LEPC R20, `(.L_x_1062) ;  /* 0x000000001014794e */ /* 0x000fce0000000000 */
[----:B--2---:R-:W-:Y:S05]  /*0780*/  CALL.ABS.NOINC R14 ;  /* 0x000000000e007343 */ /* 0x004fea0003c00000 */
.L_x_1062:
[----:B------:R-:W-:Y:S05]  /*0790*/  BSYNC.RECONVERGENT B6 ;  /* 0x0000000000067941 */ /* 0x000fea0003800200 */
.L_x_1061:
[----:B------:R-:W2:Y:S01]  /*07a0*/  LDG.E R18, desc[UR36][R30.64+0xc] ;  /* 0x00000c241e127981 */ /* 0x000ea2000c1e1900 */
[----:B------:R-:W-:Y:S01]  /*07b0*/  BSSY B10, `(.L_x_1063) ;  /* 0x000036d0000a7945 */ /* 0x000fe20003800000 */
[----:B--2---:R-:W-:-:S13]  /*07c0*/  ISETP.GT.AND P0, PT, R29, R18, PT ;  /* 0x000000121d00720c */ /* 0x004fda0003f04270 */
[----:B------:R-:W-:Y:S05]  /*07d0*/  @P0 BRA `(.L_x_1064) ;  /* 0x0000003400a80947 */ /* 0x000fea0003800000 */
.L_x_1137:
        /* <DEDUP_REMOVED lines=8> */
[----:B--2---:R-:W-:-:S13]  /*0860*/  ISETP.GT.AND P0, PT, R16, R17, PT ;  /* 0x000000111000720c */ /* 0x004fda0003f04270 */
[----:B-1----:R-:W-:Y:S05]  /*0870*/  @P0 BRA `(.L_x_1066) ;  /* 0x0000003400740947 */ /* 0x002fea0003800000 */
[----:B------:R-:W-:-:S13]  /*0880*/  ISETP.NE.AND P0, PT, R19, RZ, PT ;  /* 0x000000ff1300720c */ /* 0x000fda0003f05270 */
[----:B------:R-:W-:Y:S05]  /*0890*/  @!P0 BRA `(.L_x_1067) ;  /* 0x0000000800d48947 */ /* 0x000fea0003800000 */
[----:B------:R-:W-:Y:S01]  /*08a0*/  HFMA2 R30, -RZ, RZ, 0, 0 ;  /* 0x00000000ff1e7431 */ /* 0x000fe200000001ff */
[----:B------:R-:W-:Y:S01]  /*08b0*/  BSSY.RELIABLE B8, `(.L_x_1068) ;  /* 0x000005a000087945 */ /* 0x000fe20003800100 */
[----:B------:R-:W-:-:S07]  /*08c0*/  PRMT R31, RZ, 0x7610, R31 ;  /* 0x00007610ff1f7816 */ /* 0x000fce000000001f */
.L_x_1078:
        /* <DEDUP_REMOVED lines=18> */
[----:B-1----:R-:W-:Y:S02]  /*09f0*/  IMAD.U32 R4, RZ, RZ, UR4 ;  /* 0x00000004ff047e24 */ /* 0x002fe4000f8e00ff */
[----:B0-----:R-:W-:-:S07]  /*0a00*/  IMAD.U32 R5, RZ, RZ, UR5 ;  /* 0x00000005ff057e24 */ /* 0x001fce000f8e00ff */
[----:B------:R-:W-:-:S07]  /*0a10*/  LEPC R20, `(.L_x_1073) ;  /* 0x000000001014794e */ /* 0x000fce0000000000 */
[----:B--2---:R-:W-:Y:S05]  /*0a20*/  CALL.ABS.NOINC R8 ;  /* 0x0000000008007343 */ /* 0x004fea0003c00000 */
.L_x_1073:
        /* <DEDUP_REMOVED lines=16> */
.L_x_1072:
[----:B------:R-:W-:Y:S05]  /*0b30*/  BSYNC.RECONVERGENT B6 ;  /* 0x0000000000067941 */ /* 0x000fea0003800200 */
.L_x_1071:
[----:B------:R-:W0:Y:S02]  /*0b40*/  LDC.64 R34, c[0x0][0x390] ;  /* 0x0000e400ff227b82 */ /* 0x000e240000000a00 */
[----:B0-----:R-:W-:-:S05]  /*0b50*/  IMAD.WIDE R34, R26, 0x10, R34 ;  /* 0x000000101a227825 */ /* 0x001fca00078e0222 */
[----:B------:R0:W5:Y:S02]  /*0b60*/  LDG.E R27, desc[UR36][R34.64+0x8] ;  /* 0x00000824221b7981 */ /* 0x000164000c1e1900 */
.L_x_1077:
        /* <DEDUP_REMOVED lines=8> */
[----:B------:R-:W-:Y:S02]  /*0bf0*/  IMAD.MOV.U32 R8, RZ, RZ, 0xc6 ;  /* 0x000000c6ff087424 */ /* 0x000fe400078e00ff */
[----:B------:R-:W-:Y:S01]  /*0c00*/  IMAD.MOV.U32 R12, RZ, RZ, 0x1 ;  /* 0x00000001ff0c7424 */ /* 0x000fe200078e00ff */
[----:B------:R-:W2:Y:S01]  /*0c10*/  LDCU.64 UR6, c[0x4][0x38] ;  /* 0x01000700ff0677ac */ /* 0x000ea20008000a00 */
[----:B------:R-:W3:Y:S01]  /*0c20*/  LDC.64 R14, c[0x4][R14] ;  /* 0x010000000e0e7b82 */ /* 0x000ee20000000a00 */
[----:B------:R-:W-:Y:S01]  /*0c30*/  IMAD.MOV.U32 R13, RZ, RZ, RZ ;  /* 0x000000ffff0d7224 */ /* 0x000fe200078e00ff */
[----:B------:R-:W4:Y:S01]  /*0c40*/  LDCU.64 UR8, c[0x4][0x18] ;  /* 0x01000300ff0877ac */ /* 0x000f220008000a00 */
[----:B-1----:R-:W-:Y:S01]  /*0c50*/  MOV R4, UR4 ;  /* 0x0000000400047c02 */ /* 0x002fe20008000f00 */
[----:B------:R-:W-:-:S02]  /*0c60*/  IMAD.U32 R5, RZ, RZ, UR5 ;  /* 0x00000005ff057e24 */ /* 0x000fc4000f8e00ff */
[----:B--2---:R-:W-:Y:S02]  /*0c70*/  IMAD.U32 R6, RZ, RZ, UR6 ;  /* 0x00000006ff067e24 */ /* 0x004fe4000f8e00ff */
[----:B------:R-:W-:Y:S02]  /*0c80*/  IMAD.U32 R7, RZ, RZ, UR7 ;  /* 0x00000007ff077e24 */ /* 0x000fe4000f8e00ff */
[----:B----4-:R-:W-:Y:S01]  /*0c90*/  IMAD.U32 R10, RZ, RZ, UR8 ;  /* 0x00000008ff0a7e24 */ /* 0x010fe2000f8e00ff */
[----:B------:R-:W-:-:S07]  /*0ca0*/  MOV R11, UR9 ;  /* 0x00000009000b7c02 */ /* 0x000fce0008000f00 */
[----:B------:R-:W-:-:S07]  /*0cb0*/  LEPC R20, `(.L_x_1075) ;  /* 0x000000001014794e */ /* 0x000fce0000000000 */
[----:B0--3-5:R-:W-:Y:S05]  /*0cc0*/  CALL.ABS.NOINC R14 ;  /* 0x000000000e007343 */ /* 0x029fea0003c00000 */
.L_x_1075:
[----:B------:R-:W-:Y:S05]  /*0cd0*/  BSYNC.RECONVERGENT B6 ;  /* 0x0000000000067941 */ /* 0x000fea0003800200 */
.L_x_1074:
        /* <DEDUP_REMOVED lines=12> */
.L_x_1070:
[----:B-----5:R-:W-:Y:S02]  /*0da0*/  ISETP.GT.AND P1, PT, R26, R17, PT ;  /* 0x000000111a00720c */ /* 0x020fe40003f24270 */
[C---:B------:R-:W-:Y:S02]  /*0db0*/  LOP3.LUT P0, RZ, R31.reuse, 0xff, RZ, 0xc0, !PT ;  /* 0x000000ff1fff7812 */ /* 0x040fe4000780c0ff */
[----:B------:R-:W-:-:S11]  /*0dc0*/  PRMT R0, R31, 0x7610, R0 ;  /* 0x000076101f007816 */ /* 0x000fd60000000000 */
[----:B------:R-:W-:Y:S05]  /*0dd0*/  @P0 BREAK.RELIABLE P1, B7 ;  /* 0x0000000000070942 */ /* 0x000fea0000800100 */
[----:B------:R-:W-:Y:S05]  /*0de0*/  @P0 BREAK.RELIABLE P1, B8 ;  /* 0x0000000000080942 */ /* 0x000fea0000800100 */
[----:B------:R-:W-:Y:S05]  /*0df0*/  @P0 BRA P1, `(.L_x_1066) ;  /* 0x0000003000140947 */ /* 0x000fea0000800000 */
.L_x_1076:
[----:B------:R-:W-:Y:S05]  /*0e00*/  BSYNC.RELIABLE B7 ;  /* 0x0000000000077941 */ /* 0x000fea0003800100 */
.L_x_1069:
[----:B------:R-:W-:Y:S01]  /*0e10*/  VIADD R30, R30, 0x1 ;  /* 0x000000011e1e7836 */ /* 0x000fe20000000000 */
[----:B------:R-:W-:-:S04]  /*0e20*/  PRMT R31, R0, 0x7610, R31 ;  /* 0x00007610001f7816 */ /* 0x000fc8000000001f */
[----:B------:R-:W-:-:S13]  /*0e30*/  ISETP.NE.AND P0, PT, R30, R19, PT ;  /* 0x000000131e00720c */ /* 0x000fda0003f05270 */
[----:B------:R-:W-:Y:S05]  /*0e40*/  @P0 BRA `(.L_x_1078) ;  /* 0xfffffff800a00947 */ /* 0x000fea000383ffff */
[----:B------:R-:W-:Y:S05]  /*0e50*/  BSYNC.RELIABLE B8 ;  /* 0x0000000000087941 */ /* 0x000fea0003800100 */
.L_x_1068:
[----:B------:R-:W-:Y:S01]  /*0e60*/  BSSY.RELIABLE B0, `(.L_x_1079) ;  /* 0x000000a000007945 */ /* 0x000fe20003800100 */
[----:B------:R-:W-:-:S07]  /*0e70*/  IMAD.MOV.U32 R0, RZ, RZ, RZ ;  /* 0x000000ffff007224 */ /* 0x000fce00078e00ff */
.L_x_1080:
        /* <DEDUP_REMOVED lines=9> */
.L_x_1079:
[----:B------:R-:W-:-:S07]  /*0f10*/  IMAD.MOV.U32 R33, RZ, RZ, RZ ;  /* 0x000000ffff217224 */ /* 0x000fce00078e00ff */
.L_x_1088:
[----:B-1----:R-:W1:Y:S01]  /*0f20*/  LDC.64 R4, c[0x0][0x390] ;  /* 0x0000e400ff047b82 */ /* 0x002e620000000a00 */
[----:B------:R-:W-:-:S06]  /*0f30*/  IMAD R26, R33, 0x4, R22 ;  /* 0x00000004211a7824 */ /* 0x000fcc00078e0216 */
[----:B------:R-:W2:Y:S04]  /*0f40*/  LDL R26, [R26] ;  /* 0x000000001a1a7983 */ /* 0x000ea80000100800 */
[----:B-1----:R-:W3:Y:S01]  /*0f50*/  LDG.E R27, desc[UR36][R4.64+0x15cc8] ;  /* 0x015cc824041b7981 */ /* 0x002ee2000c1e1900 */
        /* <DEDUP_REMOVED lines=15> */
.L_x_1083:
        /* <DEDUP_REMOVED lines=8> */
[----:B0-----:R-:W-:Y:S02]  /*10d0*/  IMAD.U32 R4, RZ, RZ, UR4 ;  /* 0x00000004ff047e24 */ /* 0x001fe4000f8e00ff */
[----:B------:R-:W-:Y:S01]  /*10e0*/  IMAD.U32 R5, RZ, RZ, UR5 ;  /* 0x00000005ff057e24 */ /* 0x000fe2000f8e00ff */
[----:B-1----:R-:W-:Y:S01]  /*10f0*/  MOV R6, UR6 ;  /* 0x0000000600067c02 */ /* 0x002fe20008000f00 */
[----:B------:R-:W-:-:S02]  /*1100*/  IMAD.U32 R7, RZ, RZ, UR7 ;  /* 0x00000007ff077e24 */ /* 0x000fc4000f8e00ff */
[----:B---3--:R-:W-:Y:S02]  /*1110*/  IMAD.U32 R10, RZ, RZ, UR8 ;  /* 0x00000008ff0a7e24 */ /* 0x008fe4000f8e00ff */
[----:B------:R-:W-:-:S07]  /*1120*/  IMAD.U32 R11, RZ, RZ, UR9 ;  /* 0x00000009ff0b7e24 */ /* 0x000fce000f8e00ff */
[----:B------:R-:W-:-:S07]  /*1130*/  LEPC R20, `(.L_x_1082) ;  /* 0x000000001014794e */ /* 0x000fce0000000000 */
[----:B--2---:R-:W-:Y:S05]  /*1140*/  CALL.ABS.NOINC R14 ;  /* 0x000000000e007343 */ /* 0x004fea0003c00000 */
.L_x_1082:
[----:B------:R-:W-:Y:S05]  /*1150*/  BSYNC.RECONVERGENT B6 ;  /* 0x0000000000067941 */ /* 0x000fea0003800200 */
.L_x_1081:
[----:B------:R-:W1:Y:S02]  /*1160*/  LDC.64 R30, c[0x0][0x390] ;  /* 0x0000e400ff1e7b82 */ /* 0x000e640000000a00 */
[----:B-1----:R-:W-:-:S05]  /*1170*/  IMAD.WIDE R30, R26, 0x10, R30 ;  /* 0x000000101a1e7825 */ /* 0x002fca00078e021e */
[----:B------:R1:W5:Y:S01]  /*1180*/  LDG.E R27, desc[UR36][R30.64+0x8] ;  /* 0x000008241e1b7981 */ /* 0x000362000c1e1900 */
[----:B------:R-:W-:Y:S01]  /*1190*/  BSSY.RELIABLE B7, `(.L_x_1084) ;  /* 0x0000022000077945 */ /* 0x000fe20003800100 */
.L_x_1087:
        /* <DEDUP_REMOVED lines=15> */
[----:B------:R-:W-:-:S02]  /*1290*/  IMAD.U32 R5, RZ, RZ, UR5 ;  /* 0x00000005ff057e24 */ /* 0x000fc4000f8e00ff */
[----:B---3--:R-:W-:Y:S01]  /*12a0*/  IMAD.U32 R6, RZ, RZ, UR6 ;  /* 0x00000006ff067e24 */ /* 0x008fe2000f8e00ff */
[----:B------:R-:W-:Y:S01]  /*12b0*/  MOV R7, UR7 ;  /* 0x0000000700077c02 */ /* 0x000fe20008000f00 */
[----:B0-----:R-:W-:Y:S02]  /*12c0*/  IMAD.U32 R10, RZ, RZ, UR8 ;  /* 0x00000008ff0a7e24 */ /* 0x001fe4000f8e00ff */
[----:B------:R-:W-:-:S07]  /*12d0*/  IMAD.U32 R11, RZ, RZ, UR9 ;  /* 0x00000009ff0b7e24 */ /* 0x000fce000f8e00ff */
[----:B------:R-:W-:-:S07]  /*12e0*/  LEPC R20, `(.L_x_1086) ;  /* 0x000000001014794e */ /* 0x000fce0000000000 */
[----:B-1--45:R-:W-:Y:S05]  /*12f0*/  CALL.ABS.NOINC R14 ;  /* 0x000000000e007343 */ /* 0x032fea0003c00000 */
.L_x_1086:
[----:B------:R-:W-:Y:S05]  /*1300*/  BSYNC.RECONVERGENT B6 ;  /* 0x0000000000067941 */ /* 0x000fea0003800200 */
.L_x_1085:
        /* <DEDUP_REMOVED lines=11> */
.L_x_1084:
[----:B------:R-:W-:-:S05]  /*13c0*/  VIADD R33, R33, 0x1 ;  /* 0x0000000121217836 */ /* 0x000fca0000000000 */
[----:B------:R-:W-:-:S13]  /*13d0*/  ISETP.NE.AND P0, PT, R33, R19, PT ;  /* 0x000000132100720c */ /* 0x000fda0003f05270 */
[----:B------:R-:W-:Y:S05]  /*13e0*/  @P0 BRA `(.L_x_1088) ;  /* 0xfffffff800cc0947 */ /* 0x000fea000383ffff */
.L_x_1067:
[----:B------:R-:W2:Y:S02]  /*13f0*/  LDC.64 R4, c[0x0][0x3e0] ;  /* 0x0000f800ff047b82 */ /* 0x000ea40000000a00 */
[----:B--2---:R-:W2:Y:S01]  /*1400*/  LDG.E.STRONG.SYS R4, desc[UR36][R4.64] ;  /* 0x0000002404047981 */ /* 0x004ea2000c1f5900 */
        /* <DEDUP_REMOVED lines=22> */
.L_x_1097:
        /* <DEDUP_REMOVED lines=13> */
.L_x_1094:
        /* <DEDUP_REMOVED lines=18> */
[----:B---3--:R-:W-:Y:S01]  /*1760*/  IADD3 R9, PT, PT, R9, R12, RZ ;  /* 0x0000000c09097210 */ /* 0x008fe20007ffe0ff */
[----:B------:R-:W-:Y:S06]  /*1770*/  BRA `(.L_x_1095) ;  /* 0x0000000000747947 */ /* 0x000fec0003800000 */
.L_x_1093:
        /* <DEDUP_REMOVED lines=9> */
.L_x_1096:
[----:B--23--:R-:W2:Y:S01]  /*1810*/  LDG.E.STRONG.SYS R3, desc[UR36][R10.64] ;  /* 0x000000240a037981 */ /* 0x00cea2000c1f5900 */
[----:B------:R-:W-:Y:S05]  /*1820*/  YIELD ;  /* 0x0000000000007946 */ /* 0x000fea0003800000 */
[----:B--2---:R-:W-:-:S13]  /*1830*/  ISETP.NE.AND P1, PT, R3, 0x1, PT ;  /* 0x000000010300780c */ /* 0x004fda0003f25270 */
[----:B------:R-:W-:Y:S05]  /*1840*/  @!P1 BRA `(.L_x_1096) ;  /* 0xfffffffc00f09947 */ /* 0x000fea000383ffff */
[----:B------:R-:W-:Y:S01]  /*1850*/  VOTEU.ANY UR4, UPT, PT ;  /* 0x0000000000047886 */ /* 0x000fe200038e0100 */
[----:B------:R-:W2:Y:S01]  /*1860*/  LDC.64 R6, c[0x0][0x3e0] ;  /* 0x0000f800ff067b82 */ /* 0x000ea20000000a00 */
[----:B------:R-:W3:Y:S01]  /*1870*/  FLO.U32 R15, UR4 ;  /* 0x00000004000f7d00 */ /* 0x000ee200080e0000 */
[----:B------:R-:W-:Y:S01]  /*1880*/  IMAD.MOV.U32 R21, RZ, RZ, 0x1 ;  /* 0x00000001ff157424 */ /* 0x000fe200078e00ff */
        /* <DEDUP_REMOVED lines=12> */
.L_x_1095:
[----:B------:R-:W-:Y:S05]  /*1950*/  BSYNC B1 ;  /* 0x0000000000017941 */ /* 0x000fea0003800000 */
.L_x_1092:
[----:B------:R-:W-:-:S13]  /*1960*/  ISETP.GT.U32.AND P2, PT, R9, 0x1ff, PT ;  /* 0x000001ff0900780c */ /* 0x000fda0003f44070 */
[----:B------:R-:W-:Y:S05]  /*1970*/  @P2 BRA `(.L_x_1097) ;  /* 0xfffffff800fc2947 */ /* 0x000fea000383ffff */
.L_x_1091:
[----:B------:R-:W-:Y:S05]  /*1980*/  BSYNC B0 ;  /* 0x0000000000007941 */ /* 0x000fea0003800000 */
.L_x_1090:
        /* <DEDUP_REMOVED lines=10> */
[----:B------:R-:W-:Y:S01]  /*1a30*/  HFMA2 R26, -RZ, RZ, 0, 0 ;  /* 0x00000000ff1a7431 */ /* 0x000fe200000001ff */
[----:B------:R-:W-:Y:S01]  /*1a40*/  BSSY.RECONVERGENT B2, `(.L_x_1102) ;  /* 0x000001b000027945 */ /* 0x000fe20003800200 */
[----:B------:R-:W-:-:S07]  /*1a50*/  LOP3.LUT R9, R19, 0xfffffffc, RZ, 0xc0, !PT ;  /* 0xfffffffc13097812 */ /* 0x000fce00078ec0ff */
.L_x_1103:
[----:B---3--:R-:W2:Y:S01]  /*1a60*/  LDG.E R13, desc[UR36][R10.64+0x10] ;  /* 0x000010240a0d7981 */ /* 0x008ea2000c1e1900 */
[----:B------:R-:W-:-:S06]  /*1a70*/  IMAD R4, R26, 0x4, R22 ;  /* 0x000000041a047824 */ /* 0x000fcc00078e0216 */
[----:B------:R-:W3:Y:S01]  /*1a80*/  LDL.128 R4, [R4] ;  /* 0x0000000004047983 */ /* 0x000ee20000100c00 */
[C---:B--2---:R-:W-:Y:S02]  /*1a90*/  VIADD R27, R13.reuse, 0x1 ;  /* 0x000000010d1b7836 */ /* 0x044fe40000000000 */
[----:B------:R-:W-:-:S03]  /*1aa0*/  IMAD.WIDE.U32 R12, R13, 0x4, R10 ;  /* 0x000000040d0c7825 */ /* 0x000fc600078e000a */
[----:B------:R-:W-:Y:S04]  /*1ab0*/  STG.E desc[UR36][R10.64+0x10], R27 ;  /* 0x0000101b0a007986 */ /* 0x000fe8000c101924 */
[----:B---3--:R2:W-:Y:S04]  /*1ac0*/  STG.E desc[UR36][R12.64], R4 ;  /* 0x000000040c007986 */ /* 0x0085e8000c101924 */
[----:B------:R-:W1:Y:S02]  /*1ad0*/  LDG.E R15, desc[UR36][R10.64+0x10] ;  /* 0x000010240a0f7981 */ /* 0x000e64000c1e1900 */
[----:B-1----:R-:W-:-:S02]  /*1ae0*/  VIADD R31, R15, 0x1 ;  /* 0x000000010f1f7836 */ /* 0x002fc40000000000 */
[----:B------:R-:W-:-:S03]  /*1af0*/  IMAD.WIDE.U32 R14, R15, 0x4, R10 ;  /* 0x000000040f0e7825 */ /* 0x000fc600078e000a */
[----:B------:R3:W-:Y:S04]  /*1b00*/  STG.E desc[UR36][R10.64+0x10], R31 ;  /* 0x0000101f0a007986 */ /* 0x0007e8000c101924 */
[----:B------:R3:W-:Y:S04]  /*1b10*/  STG.E desc[UR36][R14.64], R5 ;  /* 0x000000050e007986 */ /* 0x0007e8000c101924 */
[----:B------:R-:W4:Y:S02]  /*1b20*/  LDG.E R21, desc[UR36][R10.64+0x10] ;  /* 0x000010240a157981 */ /* 0x000f24000c1e1900 */
[----:B----4-:R-:W-:-:S02]  /*1b30*/  VIADD R33, R21, 0x1 ;  /* 0x0000000115217836 */ /* 0x010fc40000000000 */
[----:B------:R-:W-:-:S03]  /*1b40*/  IMAD.WIDE.U32 R20, R21, 0x4, R10 ;  /* 0x0000000415147825 */ /* 0x000fc600078e000a */
[----:B------:R3:W-:Y:S04]  /*1b50*/  STG.E desc[UR36][R10.64+0x10], R33 ;  /* 0x000010210a007986 */ /* 0x0007e8000c101924 */
[----:B------:R3:W-:Y:S04]  /*1b60*/  STG.E desc[UR36][R20.64], R6 ;  /* 0x0000000614007986 */ /* 0x0007e8000c101924 */
[----:B--2---:R-:W2:Y:S01]  /*1b70*/  LDG.E R13, desc[UR36][R10.64+0x10] ;  /* 0x000010240a0d7981 */ /* 0x004ea2000c1e1900 */
[----:B------:R-:W-:-:S05]  /*1b80*/  VIADD R26, R26, 0x4 ;  /* 0x000000041a1a7836 */ /* 0x000fca0000000000 */
[----:B------:R-:W-:Y:S02]  /*1b90*/  ISETP.NE.AND P0, PT, R26, R9, PT ;  /* 0x000000091a00720c */ /* 0x000fe40003f05270 */
[C---:B--2---:R-:W-:Y:S01]  /*1ba0*/  IADD3 R27, PT, PT, R13.reuse, 0x1, RZ ;  /* 0x000000010d1b7810 */ /* 0x044fe20007ffe0ff */
[----:B------:R-:W-:-:S04]  /*1bb0*/  IMAD.WIDE.U32 R12, R13, 0x4, R10 ;  /* 0x000000040d0c7825 */ /* 0x000fc800078e000a */
[----:B------:R3:W-:Y:S04]  /*1bc0*/  STG.E desc[UR36][R10.64+0x10], R27 ;  /* 0x0000101b0a007986 */ /* 0x0007e8000c101924 */
[----:B------:R3:W-:Y:S02]  /*1bd0*/  STG.E desc[UR36][R12.64], R7 ;  /* 0x000000070c007986 */ /* 0x0007e4000c101924 */
[----:B------:R-:W-:Y:S05]  /*1be0*/  @P0 BRA `(.L_x_1103) ;  /* 0xfffffffc009c0947 */ /* 0x000fea000383ffff */
[----:B------:R-:W-:Y:S05]  /*1bf0*/  BSYNC.RECONVERGENT B2 ;  /* 0x0000000000027941 */ /* 0x000fea0003800200 */
.L_x_1102:
[----:B------:R-:W-:Y:S05]  /*1c00*/  BSYNC.RECONVERGENT B1 ;  /* 0x0000000000017941 */ /* 0x000fea0003800200 */
.L_x_1101:
        /* <DEDUP_REMOVED lines=12> */
[----:B------:R-:W-:-:S03]  /*1cd0*/  ISETP.NE.AND P0, PT, R8, 0x2, PT ;  /* 0x000000020800780c */ /* 0x000fc60003f05270 */
[----:B------:R-:W3:Y:S01]  /*1ce0*/  LDL R21, [R12+0x8] ;  /* 0x000008000c157983 */ /* 0x000ee20000100800 */
[C---:B--2---:R-:W-:Y:S02]  /*1cf0*/  VIADD R13, R7.reuse, 0x1 ;  /* 0x00000001070d7836 */ /* 0x044fe40000000000 */
[----:B------:R-:W-:-:S03]  /*1d00*/  IMAD.WIDE.U32 R6, R7, 0x4, R10 ;  /* 0x0000000407067825 */ /* 0x000fc600078e000a */
[----:B------:R4:W-:Y:S04]  /*1d10*/  STG.E desc[UR36][R10.64+0x10], R13 ;  /* 0x0000100d0a007986 */ /* 0x0009e8000c101924 */
[----:B------:R4:W-:Y:S04]  /*1d20*/  STG.E desc[UR36][R6.64], R5 ;  /* 0x0000000506007986 */ /* 0x0009e8000c101924 */
[----:B------:R-:W2:Y:S02]  /*1d30*/  @P0 LDG.E R9, desc[UR36][R10.64+0x10] ;  /* 0x000010240a090981 */ /* 0x000ea4000c1e1900 */
[C---:B--2---:R-:W-:Y:S01]  /*1d40*/  @P0 IADD3 R15, PT, PT, R9.reuse, 0x1, RZ ;  /* 0x00000001090f0810 */ /* 0x044fe20007ffe0ff */
[----:B------:R-:W-:-:S04]  /*1d50*/  @P0 IMAD.WIDE.U32 R8, R9, 0x4, R10 ;  /* 0x0000000409080825 */ /* 0x000fc800078e000a */
[----:B------:R4:W-:Y:S04]  /*1d60*/  @P0 STG.E desc[UR36][R10.64+0x10], R15 ;  /* 0x0000100f0a000986 */ /* 0x0009e8000c101924 */
[----:B---3--:R4:W-:Y:S02]  /*1d70*/  @P0 STG.E desc[UR36][R8.64], R21 ;  /* 0x0000001508000986 */ /* 0x0089e4000c101924 */
.L_x_1100:
[----:B------:R-:W-:Y:S05]  /*1d80*/  BSYNC.RECONVERGENT B0 ;  /* 0x0000000000007941 */ /* 0x000fea0003800200 */
.L_x_1099:
[----:B--234-:R-:W2:Y:S01]  /*1d90*/  LDG.E R7, desc[UR36][R10.64+0x10] ;  /* 0x000010240a077981 */ /* 0x01cea2000c1e1900 */
[----:B------:R-:W-:Y:S01]  /*1da0*/  VOTEU.ANY UR4, UPT, PT ;  /* 0x0000000000047886 */ /* 0x000fe200038e0100 */
[----:B------:R-:W3:Y:S01]  /*1db0*/  LDC.64 R4, c[0x0][0x3e8] ;  /* 0x0000fa00ff047b82 */ /* 0x000ee20000000a00 */
        /* <DEDUP_REMOVED lines=8> */
[----:B------:R-:W-:-:S06]  /*1e40*/  LOP3.LUT R3, R3, UR4, RZ, 0xc0, !PT ;  /* 0x0000000403037c12 */ /* 0x000fcc000f8ec0ff */
[----:B------:R-:W3:Y:S01]  /*1e50*/  POPC R3, R3 ;  /* 0x0000000300037309 */ /* 0x000ee20000000000 */
[----:B--2---:R-:W3:Y:S02]  /*1e60*/  SHFL.IDX PT, R0, R4, R15, 0x1f ;  /* 0x00001f0f04007589 */ /* 0x004ee400000e0000 */
[----:B---3--:R-:W-:-:S05]  /*1e70*/  IMAD.IADD R0, R0, 0x1, R3 ;  /* 0x0000000100007824 */ /* 0x008fca00078e0203 */
[----:B------:R-:W-:-:S13]  /*1e80*/  ISETP.GE.U32.AND P0, PT, R0, 0x200, PT ;  /* 0x000002000000780c */ /* 0x000fda0003f06070 */
[----:B------:R-:W-:Y:S05]  /*1e90*/  @!P0 BRA `(.L_x_1066) ;  /* 0x0000001c00ec8947 */ /* 0x000fea0003800000 */
[----:B------:R-:W2:Y:S01]  /*1ea0*/  LDC.64 R4, c[0x0][0x3c0] ;  /* 0x0000f000ff047b82 */ /* 0x000ea20000000a00 */
[----:B------:R-:W-:-:S05]  /*1eb0*/  IMAD.MOV.U32 R3, RZ, RZ, 0x1 ;  /* 0x00000001ff037424 */ /* 0x000fca00078e00ff */
[----:B--2---:R2:W-:Y:S01]  /*1ec0*/  STG.E.STRONG.SYS desc[UR36][R4.64], R3 ;  /* 0x0000000304007986 */ /* 0x0045e2000c115924 */
[----:B------:R-:W-:Y:S05]  /*1ed0*/  BRA `(.L_x_1066) ;  /* 0x0000001c00dc7947 */ /* 0x000fea0003800000 */
.L_x_1098:
        /* <DEDUP_REMOVED lines=12> */
.L_x_1108:
        /* <DEDUP_REMOVED lines=26> */
.L_x_1107:
[----:B------:R-:W-:Y:S05]  /*2140*/  BSYNC.RECONVERGENT B1 ;  /* 0x0000000000017941 */ /* 0x000fea0003800200 */
.L_x_1106:
        /* <DEDUP_REMOVED lines=23> */
.L_x_1105:
[----:B------:R-:W-:Y:S05]  /*22c0*/  BSYNC.RECONVERGENT B0 ;  /* 0x0000000000007941 */ /* 0x000fea0003800200 */
.L_x_1104:
        /* <DEDUP_REMOVED lines=21> */
.L_x_1089:
        /* <DEDUP_REMOVED lines=10> */
[----:B---3--:R-:W-:-:S04]  /*24c0*/  LOP3.LUT R10, R0, UR4, RZ, 0xc0, !PT ;  /* 0x00000004000a7c12 */ /* 0x008fc8000f8ec0ff */
[----:B------:R-:W3:Y:S01]  /*24d0*/  POPC R9, R10 ;  /* 0x0000000a00097309 */ /* 0x000ee20000000000 */
[----:B--2---:R-:W3:Y:S02]  /*24e0*/  SHFL.IDX PT, R6, R5, R6, 0x1f ;  /* 0x00001f0605067589 */ /* 0x004ee400000e0000 */
[----:B---3--:R-:W-:-:S05]  /*24f0*/  IMAD.IADD R9, R6, 0x1, R9 ;  /* 0x0000000106097824 */ /* 0x008fca00078e0209 */
[----:B------:R-:W-:-:S13]  /*2500*/  ISETP.GE.U32.AND P0, PT, R9, 0x200, PT ;  /* 0x000002000900780c */ /* 0x000fda0003f06070 */
[----:B------:R-:W-:Y:S05]  /*2510*/  @!P0 BRA `(.L_x_1110) ;  /* 0x0000000400088947 */ /* 0x000fea0003800000 */
[----:B------:R-:W-:-:S13]  /*2520*/  PLOP3.LUT P0, PT, PT, PT, PT, 0x8, 0x80 ;  /* 0x000000000080781c */ /* 0x000fda0003f0e170 */
.L_x_1116:
        /* <DEDUP_REMOVED lines=13> */
.L_x_1113:
[----:B---3--:R-:W3:Y:S01]  /*2600*/  LDG.E.STRONG.SYS R0, desc[UR36][R4.64] ;  /* 0x0000002404007981 */ /* 0x008ee2000c1f5900 */
[----:B------:R-:W-:Y:S05]  /*2610*/  YIELD ;  /* 0x0000000000007946 */ /* 0x000fea0003800000 */
[----:B---3--:R-:W-:-:S13]  /*2620*/  ISETP.NE.AND P0, PT, R0, 0x1, PT ;  /* 0x000000010000780c */ /* 0x008fda0003f05270 */
[----:B------:R-:W-:Y:S05]  /*2630*/  @!P0 BRA `(.L_x_1113) ;  /* 0xfffffffc00f08947 */ /* 0x000fea000383ffff */
[----:B------:R-:W-:Y:S01]  /*2640*/  VOTEU.ANY UR4, UPT, PT ;  /* 0x0000000000047886 */ /* 0x000fe200038e0100 */
[----:B--2---:R-:W2:Y:S01]  /*2650*/  LDC.64 R6, c[0x0][0x3e0] ;  /* 0x0000f800ff067b82 */ /* 0x004ea20000000a00 */
        /* <DEDUP_REMOVED lines=14> */
.L_x_1112:
        /* <DEDUP_REMOVED lines=9> */
.L_x_1115:
[----:B---3--:R-:W3:Y:S01]  /*27d0*/  LDG.E.STRONG.SYS R0, desc[UR36][R6.64] ;  /* 0x0000002406007981 */ /* 0x008ee2000c1f5900 */
[----:B------:R-:W-:Y:S05]  /*27e0*/  YIELD ;  /* 0x0000000000007946 */ /* 0x000fea0003800000 */
[----:B---3--:R-:W-:-:S13]  /*27f0*/  ISETP.NE.AND P0, PT, R0, 0x1, PT ;  /* 0x000000010000780c */ /* 0x008fda0003f05270 */
[----:B------:R-:W-:Y:S05]  /*2800*/  @!P0 BRA `(.L_x_1115) ;  /* 0xfffffffc00f08947 */ /* 0x000fea000383ffff */
[----:B------:R-:W-:Y:S01]  /*2810*/  VOTEU.ANY UR4, UPT, PT ;  /* 0x0000000000047886 */ /* 0x000fe200038e0100 */
[----:B------:R-:W3:Y:S01]  /*2820*/  LDC.64 R10, c[0x0][0x3e0] ;  /* 0x0000f800ff0a7b82 */ /* 0x000ee20000000a00 */
[----:B------:R-:W4:Y:S01]  /*2830*/  FLO.U32 R12, UR4 ;  /* 0x00000004000c7d00 */ /* 0x000f2200080e0000 */
[----:B------:R-:W-:-:S06]  /*2840*/  IMAD.MOV.U32 R15, RZ, RZ, 0x1 ;  /* 0x00000001ff0f7424 */ /* 0x000fcc00078e00ff */
[----:B--2---:R-:W2:Y:S01]  /*2850*/  LDC.64 R4, c[0x0][0x3d0] ;  /* 0x0000f400ff047b82 */ /* 0x004ea20000000a00 */
[----:B------:R-:W2:Y:S01]  /*2860*/  POPC R13, UR4 ;  /* 0x00000004000d7d09 */ /* 0x000ea20008000000 */
[----:B----4-:R-:W-:Y:S01]  /*2870*/  ISETP.EQ.U32.AND P0, PT, R12, R3, PT ;  /* 0x000000030c00720c */ /* 0x010fe20003f02070 */
[----:B---3--:R-:W-:Y:S04]  /*2880*/  STG.E.STRONG.SYS desc[UR36][R10.64], R15 ;  /* 0x0000000f0a007986 */ /* 0x008fe8000c115924 */
[----:B------:R-:W-:Y:S08]  /*2890*/  STG.E.STRONG.SYS desc[UR36][R6.64], RZ ;  /* 0x000000ff06007986 */ /* 0x000ff0000c115924 */
[----:B--2---:R-:W2:Y:S01]  /*28a0*/  @P0 ATOMG.E.ADD.STRONG.GPU PT, R5, desc[UR36][R4.64], R13 ;  /* 0x8000000d040509a8 */ /* 0x004ea200081ef124 */
[----:B------:R-:W-:Y:S01]  /*28b0*/  PLOP3.LUT P0, PT, PT, PT, PT, 0x80, 0x8 ;  /* 0x000000000008781c */ /* 0x000fe20003f0f070 */
[----:B------:R-:W3:Y:S02]  /*28c0*/  S2R R0, SR_LTMASK ;  /* 0x0000000000007919 */ /* 0x000ee40000003900 */
[----:B---3--:R-:W-:-:S06]  /*28d0*/  LOP3.LUT R14, R0, UR4, RZ, 0xc0, !PT ;  /* 0x00000004000e7c12 */ /* 0x008fcc000f8ec0ff */
[----:B------:R-:W3:Y:S01]  /*28e0*/  POPC R14, R14 ;  /* 0x0000000e000e7309 */ /* 0x000ee20000000000 */
[----:B--2---:R-:W3:Y:S02]  /*28f0*/  SHFL.IDX PT, R9, R5, R12, 0x1f ;  /* 0x00001f0c05097589 */ /* 0x004ee400000e0000 */
[----:B---3--:R-:W-:-:S07]  /*2900*/  IMAD.IADD R9, R9, 0x1, R14 ;  /* 0x0000000109097824 */ /* 0x008fce00078e020e */
.L_x_1114:
[----:B------:R-:W-:Y:S05]  /*2910*/  BSYNC B1 ;  /* 0x0000000000017941 */ /* 0x000fea0003800000 */
.L_x_1111:
[----:B------:R-:W-:-:S13]  /*2920*/  ISETP.GT.U32.AND P2, PT, R9, 0x1ff, PT ;  /* 0x000001ff0900780c */ /* 0x000fda0003f44070 */
[----:B------:R-:W-:Y:S05]  /*2930*/  @P2 BRA `(.L_x_1116) ;  /* 0xfffffff800fc2947 */ /* 0x000fea000383ffff */
.L_x_1110:
[----:B------:R-:W-:Y:S05]  /*2940*/  BSYNC B0 ;  /* 0x0000000000007941 */ /* 0x000fea0003800000 */
.L_x_1109:
        /* <DEDUP_REMOVED lines=8> */
[----:B------:R-:W-:-:S11]  /*29d0*/  HFMA2 R5, -RZ, RZ, 0, 0 ;  /* 0x00000000ff057431 */ /* 0x000fd600000001ff */
[----:B------:R-:W-:Y:S05]  /*29e0*/  @!P0 BRA `(.L_x_1121) ;  /* 0x0000000c00108947 */ /* 0x000fea0003800000 */
[----:B------:R-:W-:Y:S01]  /*29f0*/  VIMNMX.U32 R12, PT, PT, R19, 0x1, !PT ;  /* 0x00000001130c7848 */ /* 0x000fe20007fe0000 */
[----:B------:R-:W-:Y:S01]  /*2a00*/  BSSY.RELIABLE B0, `(.L_x_1122) ;  /* 0x00000a6000007945 */ /* 0x000fe20003800100 */
[----:B------:R-:W-:Y:S02]  /*2a10*/  IMAD.MOV.U32 R13, RZ, RZ, RZ ;  /* 0x000000ffff0d7224 */ /* 0x000fe400078e00ff */
        /* <DEDUP_REMOVED lines=11> */
.L_x_1127:
[----:B--2---:R-:W2:Y:S01]  /*2ad0*/  LDG.E R11, desc[UR36][R14.64+0x10] ;  /* 0x000010240e0b7981 */ /* 0x004ea2000c1e1900 */
[----:B------:R-:W-:-:S06]  /*2ae0*/  IMAD R4, R13, 0x4, R22 ;  /* 0x000000040d047824 */ /* 0x000fcc00078e0216 */
[----:B------:R-:W3:Y:S01]  /*2af0*/  LDL.128 R4, [R4] ;  /* 0x0000000004047983 */ /* 0x000ee20000100c00 */
[C---:B--2---:R-:W-:Y:S01]  /*2b00*/  IADD3 R21, PT, PT, R11.reuse, 0x1, RZ ;  /* 0x000000010b157810 */ /* 0x044fe20007ffe0ff */
[----:B------:R-:W-:-:S04]  /*2b10*/  IMAD.WIDE.U32 R10, R11, 0x4, R14 ;  /* 0x000000040b0a7825 */ /* 0x000fc800078e000e */
[----:B------:R-:W-:Y:S04]  /*2b20*/  STG.E desc[UR36][R14.64+0x10], R21 ;  /* 0x000010150e007986 */ /* 0x000fe8000c101924 */
[----:B---3--:R2:W-:Y:S04]  /*2b30*/  STG.E desc[UR36][R10.64], R4 ;  /* 0x000000040a007986 */ /* 0x0085e8000c101924 */
[----:B------:R-:W3:Y:S02]  /*2b40*/  LDG.E R9, desc[UR36][R14.64+0x10] ;  /* 0x000010240e097981 */ /* 0x000ee4000c1e1900 */
[----:B---3--:R-:W-:-:S02]  /*2b50*/  VIADD R33, R9, 0x1 ;  /* 0x0000000109217836 */ /* 0x008fc40000000000 */
[----:B------:R-:W-:-:S03]  /*2b60*/  IMAD.WIDE.U32 R8, R9, 0x4, R14 ;  /* 0x0000000409087825 */ /* 0x000fc600078e000e */
[----:B------:R-:W-:Y:S04]  /*2b70*/  STG.E desc[UR36][R14.64+0x10], R33 ;  /* 0x000010210e007986 */ /* 0x000fe8000c101924 */
[----:B------:R3:W-:Y:S04]  /*2b80*/  STG.E desc[UR36][R8.64], R5 ;  /* 0x0000000508007986 */ /* 0x0007e8000c101924 */
[----:B------:R-:W0:Y:S02]  /*2b90*/  LDG.E R27, desc[UR36][R14.64+0x10] ;  /* 0x000010240e1b7981 */ /* 0x000e24000c1e1900 */
[----:B0-----:R-:W-:-:S02]  /*2ba0*/  VIADD R35, R27, 0x1 ;  /* 0x000000011b237836 */ /* 0x001fc40000000000 */
[----:B------:R-:W-:-:S03]  /*2bb0*/  IMAD.WIDE.U32 R26, R27, 0x4, R14 ;  /* 0x000000041b1a7825 */ /* 0x000fc600078e000e */
[----:B------:R0:W-:Y:S04]  /*2bc0*/  STG.E desc[UR36][R14.64+0x10], R35 ;  /* 0x000010230e007986 */ /* 0x0001e8000c101924 */
[----:B------:R4:W-:Y:S04]  /*2bd0*/  STG.E desc[UR36][R26.64], R6 ;  /* 0x000000061a007986 */ /* 0x0009e8000c101924 */
[----:B-1----:R-:W5:Y:S01]  /*2be0*/  LDG.E R31, desc[UR36][R14.64+0x10] ;  /* 0x000010240e1f7981 */ /* 0x002f62000c1e1900 */
[----:B--2---:R-:W-:-:S05]  /*2bf0*/  VIADD R11, R13, 0x4 ;  /* 0x000000040d0b7836 */ /* 0x004fca0000000000 */
[----:B------:R-:W-:-:S06]  /*2c00*/  LEA R11, R11, R22, 0x2 ;  /* 0x000000160b0b7211 */ /* 0x000fcc00078e10ff */
[----:B---3--:R-:W2:Y:S01]  /*2c10*/  LDL.128 R8, [R11] ;  /* 0x000000000b087983 */ /* 0x008ea20000100c00 */
[C---:B-----5:R-:W-:Y:S02]  /*2c20*/  VIADD R21, R31.reuse, 0x1 ;  /* 0x000000011f157836 */ /* 0x060fe40000000000 */
[----:B------:R-:W-:-:S03]  /*2c30*/  IMAD.WIDE.U32 R30, R31, 0x4, R14 ;  /* 0x000000041f1e7825 */ /* 0x000fc600078e000e */
[----:B------:R1:W-:Y:S04]  /*2c40*/  STG.E desc[UR36][R14.64+0x10], R21 ;  /* 0x000010150e007986 */ /* 0x0003e8000c101924 */
[----:B------:R3:W-:Y:S04]  /*2c50*/  STG.E desc[UR36][R30.64], R7 ;  /* 0x000000071e007986 */ /* 0x0007e8000c101924 */
[----:B------:R-:W0:Y:S02]  /*2c60*/  LDG.E R5, desc[UR36][R14.64+0x10] ;  /* 0x000010240e057981 */ /* 0x000e24000c1e1900 */
[----:B0-----:R-:W-:-:S02]  /*2c70*/  VIADD R35, R5, 0x1 ;  /* 0x0000000105237836 */ /* 0x001fc40000000000 */
[----:B----4-:R-:W-:-:S03]  /*2c80*/  IMAD.WIDE.U32 R26, R5, 0x4, R14 ;  /* 0x00000004051a7825 */ /* 0x010fc600078e000e */
[----:B------:R-:W-:Y:S04]  /*2c90*/  STG.E desc[UR36][R14.64+0x10], R35 ;  /* 0x000010230e007986 */ /* 0x000fe8000c101924 */
[----:B--2---:R-:W-:Y:S04]  /*2ca0*/  STG.E desc[UR36][R26.64], R8 ;  /* 0x000000081a007986 */ /* 0x004fe8000c101924 */
[----:B------:R-:W2:Y:S02]  /*2cb0*/  LDG.E R5, desc[UR36][R14.64+0x10] ;  /* 0x000010240e057981 */ /* 0x000ea4000c1e1900 */
[----:B--2---:R-:W-:-:S02]  /*2cc0*/  VIADD R37, R5, 0x1 ;  /* 0x0000000105257836 */ /* 0x004fc40000000000 */
[----:B------:R-:W-:-:S03]  /*2cd0*/  IMAD.WIDE.U32 R4, R5, 0x4, R14 ;  /* 0x0000000405047825 */ /* 0x000fc600078e000e */
[----:B------:R-:W-:Y:S04]  /*2ce0*/  STG.E desc[UR36][R14.64+0x10], R37 ;  /* 0x000010250e007986 */ /* 0x000fe8000c101924 */
[----:B------:R0:W-:Y:S04]  /*2cf0*/  STG.E desc[UR36][R4.64], R9 ;  /* 0x0000000904007986 */ /* 0x0001e8000c101924 */
[----:B------:R-:W1:Y:S02]  /*2d00*/  LDG.E R33, desc[UR36][R14.64+0x10] ;  /* 0x000010240e217981 */ /* 0x000e64000c1e1900 */
[----:B-1----:R-:W-:-:S02]  /*2d10*/  VIADD R21, R33, 0x1 ;  /* 0x0000000121157836 */ /* 0x002fc40000000000 */
[----:B------:R-:W-:-:S03]  /*2d20*/  IMAD.WIDE.U32 R32, R33, 0x4, R14 ;  /* 0x0000000421207825 */ /* 0x000fc600078e000e */
[----:B------:R1:W-:Y:S04]  /*2d30*/  STG.E desc[UR36][R14.64+0x10], R21 ;  /* 0x000010150e007986 */ /* 0x0003e8000c101924 */
[----:B------:R2:W-:Y:S04]  /*2d40*/  STG.E desc[UR36][R32.64], R10 ;  /* 0x0000000a20007986 */ /* 0x0005e8000c101924 */
[----:B---3--:R-:W3:Y:S01]  /*2d50*/  LDG.E R31, desc[UR36][R14.64+0x10] ;  /* 0x000010240e1f7981 */ /* 0x008ee2000c1e1900 */
[----:B------:R-:W-:-:S05]  /*2d60*/  IADD3 R7, PT, PT, R13, 0x8, RZ ;  /* 0x000000080d077810 */ /* 0x000fca0007ffe0ff */
[----:B------:R-:W-:-:S06]  /*2d70*/  IMAD R7, R7, 0x4, R22 ;  /* 0x0000000407077824 */ /* 0x000fcc00078e0216 */
[----:B0-----:R-:W4:Y:S01]  /*2d80*/  LDL.128 R4, [R7] ;  /* 0x0000000007047983 */ /* 0x001f220000100c00 */
[C---:B---3--:R-:W-:Y:S02]  /*2d90*/  VIADD R35, R31.reuse, 0x1 ;  /* 0x000000011f237836 */ /* 0x048fe40000000000 */
[----:B------:R-:W-:-:S03]  /*2da0*/  IMAD.WIDE.U32 R30, R31, 0x4, R14 ;  /* 0x000000041f1e7825 */ /* 0x000fc600078e000e */
[----:B------:R0:W-:Y:S04]  /*2db0*/  STG.E desc[UR36][R14.64+0x10], R35 ;  /* 0x000010230e007986 */ /* 0x0001e8000c101924 */
[----:B------:R3:W-:Y:S04]  /*2dc0*/  STG.E desc[UR36][R30.64], R11 ;  /* 0x0000000b1e007986 */ /* 0x0007e8000c101924 */
[----:B------:R-:W1:Y:S02]  /*2dd0*/  LDG.E R27, desc[UR36][R14.64+0x10] ;  /* 0x000010240e1b7981 */ /* 0x000e64000c1e1900 */
[----:B-1----:R-:W-:-:S02]  /*2de0*/  VIADD R21, R27, 0x1 ;  /* 0x000000011b157836 */ /* 0x002fc40000000000 */
[----:B------:R-:W-:-:S03]  /*2df0*/  IMAD.WIDE.U32 R26, R27, 0x4, R14 ;  /* 0x000000041b1a7825 */ /* 0x000fc600078e000e */
[----:B------:R-:W-:Y:S04]  /*2e00*/  STG.E desc[UR36][R14.64+0x10], R21 ;  /* 0x000010150e007986 */ /* 0x000fe8000c101924 */
[----:B----4-:R-:W-:Y:S04]  /*2e10*/  STG.E desc[UR36][R26.64], R4 ;  /* 0x000000041a007986 */ /* 0x010fe8000c101924 */
[----:B------:R-:W4:Y:S02]  /*2e20*/  LDG.E R9, desc[UR36][R14.64+0x10] ;  /* 0x000010240e097981 */ /* 0x000f24000c1e1900 */
[----:B----4-:R-:W-:-:S02]  /*2e30*/  VIADD R37, R9, 0x1 ;  /* 0x0000000109257836 */ /* 0x010fc40000000000 */
[----:B------:R-:W-:-:S03]  /*2e40*/  IMAD.WIDE.U32 R8, R9, 0x4, R14 ;  /* 0x0000000409087825 */ /* 0x000fc600078e000e */
[----:B------:R-:W-:Y:S04]  /*2e50*/  STG.E desc[UR36][R14.64+0x10], R37 ;  /* 0x000010250e007986 */ /* 0x000fe8000c101924 */
[----:B------:R1:W-:Y:S04]  /*2e60*/  STG.E desc[UR36][R8.64], R5 ;  /* 0x0000000508007986 */ /* 0x0003e8000c101924 */
[----:B--2---:R-:W0:Y:S02]  /*2e70*/  LDG.E R33, desc[UR36][R14.64+0x10] ;  /* 0x000010240e217981 */ /* 0x004e24000c1e1900 */
[----:B0-----:R-:W-:-:S02]  /*2e80*/  VIADD R35, R33, 0x1 ;  /* 0x0000000121237836 */ /* 0x001fc40000000000 */
[----:B------:R-:W-:-:S03]  /*2e90*/  IMAD.WIDE.U32 R32, R33, 0x4, R14 ;  /* 0x0000000421207825 */ /* 0x000fc600078e000e */
[----:B------:R0:W-:Y:S04]  /*2ea0*/  STG.E desc[UR36][R14.64+0x10], R35 ;  /* 0x000010230e007986 */ /* 0x0001e8000c101924 */
[----:B------:R2:W-:Y:S04]  /*2eb0*/  STG.E desc[UR36][R32.64], R6 ;  /* 0x0000000620007986 */ /* 0x0005e8000c101924 */
[----:B---3--:R-:W3:Y:S01]  /*2ec0*/  LDG.E R31, desc[UR36][R14.64+0x10] ;  /* 0x000010240e1f7981 */ /* 0x008ee2000c1e1900 */
[----:B------:R-:W-:-:S04]  /*2ed0*/  VIADD R11, R13, 0xc ;  /* 0x0000000c0d0b7836 */ /* 0x000fc80000000000 */
[----:B------:R-:W-:-:S06]  /*2ee0*/  IMAD R11, R11, 0x4, R22 ;  /* 0x000000040b0b7824 */ /* 0x000fcc00078e0216 */
[----:B-1----:R-:W4:Y:S01]  /*2ef0*/  LDL.128 R8, [R11] ;  /* 0x000000000b087983 */ /* 0x002f220000100c00 */
[C---:B---3--:R-:W-:Y:S01]  /*2f00*/  IADD3 R21, PT, PT, R31.reuse, 0x1, RZ ;  /* 0x000000011f157810 */ /* 0x048fe20007ffe0ff */
[----:B------:R-:W-:-:S04]  /*2f10*/  IMAD.WIDE.U32 R30, R31, 0x4, R14 ;  /* 0x000000041f1e7825 */ /* 0x000fc800078e000e */
[----:B------:R-:W-:Y:S04]  /*2f20*/  STG.E desc[UR36][R14.64+0x10], R21 ;  /* 0x000010150e007986 */ /* 0x000fe8000c101924 */
[----:B------:R1:W-:Y:S04]  /*2f30*/  STG.E desc[UR36][R30.64], R7 ;  /* 0x000000071e007986 */ /* 0x0003e8000c101924 */
[----:B------:R-:W0:Y:S02]  /*2f40*/  LDG.E R27, desc[UR36][R14.64+0x10] ;  /* 0x000010240e1b7981 */ /* 0x000e24000c1e1900 */
[----:B0-----:R-:W-:-:S02]  /*2f50*/  VIADD R35, R27, 0x1 ;  /* 0x000000011b237836 */ /* 0x001fc40000000000 */
[----:B------:R-:W-:-:S03]  /*2f60*/  IMAD.WIDE.U32 R26, R27, 0x4, R14 ;  /* 0x000000041b1a7825 */ /* 0x000fc600078e000e */
[----:B------:R-:W-:Y:S04]  /*2f70*/  STG.E desc[UR36][R14.64+0x10], R35 ;  /* 0x000010230e007986 */ /* 0x000fe8000c101924 */
[----:B----4-:R0:W-:Y:S04]  /*2f80*/  STG.E desc[UR36][R26.64], R8 ;  /* 0x000000081a007986 */ /* 0x0101e8000c101924 */
[----:B------:R-:W2:Y:S02]  /*2f90*/  LDG.E R5, desc[UR36][R14.64+0x10] ;  /* 0x000010240e057981 */ /* 0x000ea4000c1e1900 */
[----:B--2---:R-:W-:-:S02]  /*2fa0*/  VIADD R33, R5, 0x1 ;  /* 0x0000000105217836 */ /* 0x004fc40000000000 */
[----:B------:R-:W-:-:S03]  /*2fb0*/  IMAD.WIDE.U32 R4, R5, 0x4, R14 ;  /* 0x0000000405047825 */ /* 0x000fc600078e000e */
[----:B------:R2:W-:Y:S04]  /*2fc0*/  STG.E desc[UR36][R14.64+0x10], R33 ;  /* 0x000010210e007986 */ /* 0x0005e8000c101924 */
[----:B------:R2:W-:Y:S04]  /*2fd0*/  STG.E desc[UR36][R4.64], R9 ;  /* 0x0000000904007986 */ /* 0x0005e8000c101924 */
[----:B-1----:R-:W3:Y:S02]  /*2fe0*/  LDG.E R31, desc[UR36][R14.64+0x10] ;  /* 0x000010240e1f7981 */ /* 0x002ee4000c1e1900 */
[C---:B---3--:R-:W-:Y:S01]  /*2ff0*/  IADD3 R21, PT, PT, R31.reuse, 0x1, RZ ;  /* 0x000000011f157810 */ /* 0x048fe20007ffe0ff */
[----:B------:R-:W-:-:S04]  /*3000*/  IMAD.WIDE.U32 R30, R31, 0x4, R14 ;  /* 0x000000041f1e7825 */ /* 0x000fc800078e000e */
[----:B------:R2:W-:Y:S04]  /*3010*/  STG.E desc[UR36][R14.64+0x10], R21 ;  /* 0x000010150e007986 */ /* 0x0005e8000c101924 */
[----:B------:R2:W-:Y:S04]  /*3020*/  STG.E desc[UR36][R30.64], R10 ;  /* 0x0000000a1e007986 */ /* 0x0005e8000c101924 */
[----:B------:R-:W0:Y:S01]  /*3030*/  LDG.E R7, desc[UR36][R14.64+0x10] ;  /* 0x000010240e077981 */ /* 0x000e22000c1e1900 */
[----:B------:R-:W-:-:S05]  /*3040*/  VIADD R13, R13, 0x10 ;  /* 0x000000100d0d7836 */ /* 0x000fca0000000000 */
[----:B------:R-:W-:Y:S01]  /*3050*/  ISETP.GE.AND P1, PT, R13, R20, PT ;  /* 0x000000140d00720c */ /* 0x000fe20003f26270 */
[C---:B0-----:R-:W-:Y:S02]  /*3060*/  VIADD R27, R7.reuse, 0x1 ;  /* 0x00000001071b7836 */ /* 0x041fe40000000000 */
[----:B------:R-:W-:-:S03]  /*3070*/  IMAD.WIDE.U32 R6, R7, 0x4, R14 ;  /* 0x0000000407067825 */ /* 0x000fc600078e000e */
[----:B------:R2:W-:Y:S04]  /*3080*/  STG.E desc[UR36][R14.64+0x10], R27 ;  /* 0x0000101b0e007986 */ /* 0x0005e8000c101924 */
[----:B------:R2:W-:Y:S03]  /*3090*/  STG.E desc[UR36][R6.64], R11 ;  /* 0x0000000b06007986 */ /* 0x0005e6000c101924 */
[----:B------:R-:W-:Y:S05]  /*30a0*/  @!P1 BRA `(.L_x_1127) ;  /* 0xfffffff800889947 */ /* 0x000fea000383ffff */
[----:B------:R-:W-:Y:S05]  /*30b0*/  BSYNC.RECONVERGENT B4 ;  /* 0x0000000000047941 */ /* 0x000fea0003800200 */
.L_x_1126:
[----:B--2---:R-:W-:-:S07]  /*30c0*/  IMAD.MOV.U32 R5, RZ, RZ, R12 ;  /* 0x000000ffff057224 */ /* 0x004fce00078e000c */
.L_x_1125:
[----:B------:R-:W-:Y:S05]  /*30d0*/  BSYNC.RECONVERGENT B3 ;  /* 0x0000000000037941 */ /* 0x000fea0003800200 */
.L_x_1124:
[----:B------:R-:W-:Y:S01]  /*30e0*/  IMAD.IADD R4, R12, 0x1, -R13 ;  /* 0x000000010c047824 */ /* 0x000fe200078e0a0d */
[----:B------:R-:W-:Y:S04]  /*30f0*/  BSSY.RECONVERGENT B3, `(.L_x_1128) ;  /* 0x0000033000037945 */ /* 0x000fe80003800200 */
[----:B------:R-:W-:-:S13]  /*3100*/  ISETP.GT.AND P1, PT, R4, 0x4, PT ;  /* 0x000000040400780c */ /* 0x000fda0003f24270 */
[----:B------:R-:W-:Y:S05]  /*3110*/  @!P1 BRA `(.L_x_1129) ;  /* 0x0000000000c09947 */ /* 0x000fea0003800000 */
[----:B------:R-:W2:Y:S01]  /*3120*/  LDG.E R11, desc[UR36][R14.64+0x10] ;  /* 0x000010240e0b7981 */ /* 0x000ea2000c1e1900 */
[----:B------:R-:W-:-:S06]  /*3130*/  LEA R4, R13, R22, 0x2 ;  /* 0x000000160d047211 */ /* 0x000fcc00078e10ff */
[----:B------:R-:W3:Y:S01]  /*3140*/  LDL.128 R4, [R4] ;  /* 0x0000000004047983 */ /* 0x000ee20000100c00 */
[C---:B--2---:R-:W-:Y:S02]  /*3150*/  VIADD R27, R11.reuse, 0x1 ;  /* 0x000000010b1b7836 */ /* 0x044fe40000000000 */
[----:B------:R-:W-:-:S03]  /*3160*/  IMAD.WIDE.U32 R10, R11, 0x4, R14 ;  /* 0x000000040b0a7825 */ /* 0x000fc600078e000e */
[----:B------:R2:W-:Y:S04]  /*3170*/  STG.E desc[UR36][R14.64+0x10], R27 ;  /* 0x0000101b0e007986 */ /* 0x0005e8000c101924 */
[----:B---3--:R3:W-:Y:S04]  /*3180*/  STG.E desc[UR36][R10.64], R4 ;  /* 0x000000040a007986 */ /* 0x0087e8000c101924 */
[----:B------:R-:W1:Y:S02]  /*3190*/  LDG.E R9, desc[UR36][R14.64+0x10] ;  /* 0x000010240e097981 */ /* 0x000e64000c1e1900 */
[----:B-1----:R-:W-:-:S02]  /*31a0*/  VIADD R31, R9, 0x1 ;  /* 0x00000001091f7836 */ /* 0x002fc40000000000 */
[----:B------:R-:W-:-:S03]  /*31b0*/  IMAD.WIDE.U32 R8, R9, 0x4, R14 ;  /* 0x0000000409087825 */ /* 0x000fc600078e000e */
[----:B------:R-:W-:Y:S04]  /*31c0*/  STG.E desc[UR36][R14.64+0x10], R31 ;  /* 0x0000101f0e007986 */ /* 0x000fe8000c101924 */
[----:B------:R1:W-:Y:S04]  /*31d0*/  STG.E desc[UR36][R8.64], R5 ;  /* 0x0000000508007986 */ /* 0x0003e8000c101924 */
[----:B------:R-:W4:Y:S02]  /*31e0*/  LDG.E R21, desc[UR36][R14.64+0x10] ;  /* 0x000010240e157981 */ /* 0x000f24000c1e1900 */
[----:B----4-:R-:W-:-:S02]  /*31f0*/  VIADD R33, R21, 0x1 ;  /* 0x0000000115217836 */ /* 0x010fc40000000000 */
[----:B------:R-:W-:-:S03]  /*3200*/  IMAD.WIDE.U32 R20, R21, 0x4, R14 ;  /* 0x0000000415147825 */ /* 0x000fc600078e000e */
[----:B------:R-:W-:Y:S04]  /*3210*/  STG.E desc[UR36][R14.64+0x10], R33 ;  /* 0x000010210e007986 */ /* 0x000fe8000c101924 */
[----:B------:R4:W-:Y:S04]  /*3220*/  STG.E desc[UR36][R20.64], R6 ;  /* 0x0000000614007986 */ /* 0x0009e8000c101924 */
[----:B--2---:R-:W0:Y:S01]  /*3230*/  LDG.E R27, desc[UR36][R14.64+0x10] ;  /* 0x000010240e1b7981 */ /* 0x004e22000c1e1900 */
[----:B---3--:R-:W-:-:S05]  /*3240*/  IADD3 R11, PT, PT, R13, 0x4, RZ ;  /* 0x000000040d0b7810 */ /* 0x008fca0007ffe0ff */
[----:B------:R-:W-:-:S06]  /*3250*/  IMAD R11, R11, 0x4, R22 ;  /* 0x000000040b0b7824 */ /* 0x000fcc00078e0216 */
[----:B-1----:R-:W2:Y:S01]  /*3260*/  LDL.128 R8, [R11] ;  /* 0x000000000b087983 */ /* 0x002ea20000100c00 */
[C---:B0-----:R-:W-:Y:S02]  /*3270*/  VIADD R35, R27.reuse, 0x1 ;  /* 0x000000011b237836 */ /* 0x041fe40000000000 */
[----:B------:R-:W-:-:S03]  /*3280*/  IMAD.WIDE.U32 R26, R27, 0x4, R14 ;  /* 0x000000041b1a7825 */ /* 0x000fc600078e000e */
[----:B------:R-:W-:Y:S04]  /*3290*/  STG.E desc[UR36][R14.64+0x10], R35 ;  /* 0x000010230e007986 */ /* 0x000fe8000c101924 */
[----:B------:R0:W-:Y:S04]  /*32a0*/  STG.E desc[UR36][R26.64], R7 ;  /* 0x000000071a007986 */ /* 0x0001e8000c101924 */
[----:B------:R-:W3:Y:S02]  /*32b0*/  LDG.E R5, desc[UR36][R14.64+0x10] ;  /* 0x000010240e057981 */ /* 0x000ee4000c1e1900 */
[----:B---3--:R-:W-:-:S02]  /*32c0*/  VIADD R31, R5, 0x1 ;  /* 0x00000001051f7836 */ /* 0x008fc40000000000 */
[----:B----4-:R-:W-:-:S03]  /*32d0*/  IMAD.WIDE.U32 R20, R5, 0x4, R14 ;  /* 0x0000000405147825 */ /* 0x010fc600078e000e */
[----:B------:R-:W-:Y:S04]  /*32e0*/  STG.E desc[UR36][R14.64+0x10], R31 ;  /* 0x0000101f0e007986 */ /* 0x000fe8000c101924 */
[----:B--2---:R1:W-:Y:S04]  /*32f0*/  STG.E desc[UR36][R20.64], R8 ;  /* 0x0000000814007986 */ /* 0x0043e8000c101924 */
[----:B------:R-:W2:Y:S02]  /*3300*/  LDG.E R5, desc[UR36][R14.64+0x10] ;  /* 0x000010240e057981 */ /* 0x000ea4000c1e1900 */
[----:B--2---:R-:W-:-:S02]  /*3310*/  VIADD R33, R5, 0x1 ;  /* 0x0000000105217836 */ /* 0x004fc40000000000 */
[----:B------:R-:W-:-:S03]  /*3320*/  IMAD.WIDE.U32 R4, R5, 0x4, R14 ;  /* 0x0000000405047825 */ /* 0x000fc600078e000e */
[----:B------:R-:W-:Y:S04]  /*3330*/  STG.E desc[UR36][R14.64+0x10], R33 ;  /* 0x000010210e007986 */ /* 0x000fe8000c101924 */
[----:B------:R2:W-:Y:S04]  /*3340*/  STG.E desc[UR36][R4.64], R9 ;  /* 0x0000000904007986 */ /* 0x0005e8000c101924 */
[----:B0-----:R-:W3:Y:S02]  /*3350*/  LDG.E R7, desc[UR36][R14.64+0x10] ;  /* 0x000010240e077981 */ /* 0x001ee4000c1e1900 */
[----:B---3--:R-:W-:-:S02]  /*3360*/  VIADD R27, R7, 0x1 ;  /* 0x00000001071b7836 */ /* 0x008fc40000000000 */
[----:B------:R-:W-:-:S03]  /*3370*/  IMAD.WIDE.U32 R6, R7, 0x4, R14 ;  /* 0x0000000407067825 */ /* 0x000fc600078e000e */
[----:B------:R3:W-:Y:S04]  /*3380*/  STG.E desc[UR36][R14.64+0x10], R27 ;  /* 0x0000101b0e007986 */ /* 0x0007e8000c101924 */
[----:B------:R3:W-:Y:S04]  /*3390*/  STG.E desc[UR36][R6.64], R10 ;  /* 0x0000000a06007986 */ /* 0x0007e8000c101924 */
[----:B-1----:R-:W4:Y:S01]  /*33a0*/  LDG.E R21, desc[UR36][R14.64+0x10] ;  /* 0x000010240e157981 */ /* 0x002f22000c1e1900 */
[----:B------:R-:W-:Y:S01]  /*33b0*/  PLOP3.LUT P0, PT, PT, PT, PT, 0x8, 0x80 ;  /* 0x000000000080781c */ /* 0x000fe20003f0e170 */
[----:B--2---:R-:W-:-:S02]  /*33c0*/  IMAD.MOV.U32 R5, RZ, RZ, R12 ;  /* 0x000000ffff057224 */ /* 0x004fc400078e000c */
[----:B------:R-:W-:Y:S01]  /*33d0*/  VIADD R13, R13, 0x8 ;  /* 0x000000080d0d7836 */ /* 0x000fe20000000000 */
[C---:B----4-:R-:W-:Y:S01]  /*33e0*/  IADD3 R31, PT, PT, R21.reuse, 0x1, RZ ;  /* 0x00000001151f7810 */ /* 0x050fe20007ffe0ff */
[----:B------:R-:W-:-:S04]  /*33f0*/  IMAD.WIDE.U32 R20, R21, 0x4, R14 ;  /* 0x0000000415147825 */ /* 0x000fc800078e000e */
[----:B------:R3:W-:Y:S04]  /*3400*/  STG.E desc[UR36][R14.64+0x10], R31 ;  /* 0x0000101f0e007986 */ /* 0x0007e8000c101924 */
[----:B------:R3:W-:Y:S02]  /*3410*/  STG.E desc[UR36][R20.64], R11 ;  /* 0x0000000b14007986 */ /* 0x0007e4000c101924 */
.L_x_1129:
[----:B------:R-:W-:Y:S05]  /*3420*/  BSYNC.RECONVERGENT B3 ;  /* 0x0000000000037941 */ /* 0x000fea0003800200 */
.L_x_1128:
[----:B------:R-:W-:-:S13]  /*3430*/  ISETP.NE.OR P0, PT, R13, R12, P0 ;  /* 0x0000000c0d00720c */ /* 0x000fda0000705670 */
[----:B------:R-:W-:Y:S05]  /*3440*/  @!P0 BREAK.RELIABLE B0 ;  /* 0x0000000000008942 */ /* 0x000fea0003800100 */
[----:B------:R-:W-:Y:S05]  /*3450*/  @!P0 BRA `(.L_x_1121) ;  /* 0x0000000000748947 */ /* 0x000fea0003800000 */
.L_x_1123:
[----:B------:R-:W-:Y:S05]  /*3460*/  BSYNC.RELIABLE B0 ;  /* 0x0000000000007941 */ /* 0x000fea0003800100 */
.L_x_1122:
[----:B------:R-:W-:Y:S01]  /*3470*/  BSSY.RECONVERGENT B0, `(.L_x_1130) ;  /* 0x000001a000007945 */ /* 0x000fe20003800200 */
.L_x_1131:
[----:B---34-:R-:W2:Y:S01]  /*3480*/  LDG.E R11, desc[UR36][R14.64+0x10] ;  /* 0x000010240e0b7981 */ /* 0x018ea2000c1e1900 */
[----:B------:R-:W-:-:S06]  /*3490*/  IMAD R4, R13, 0x4, R22 ;  /* 0x000000040d047824 */ /* 0x000fcc00078e0216 */
[----:B------:R-:W3:Y:S01]  /*34a0*/  LDL.128 R4, [R4] ;  /* 0x0000000004047983 */ /* 0x000ee20000100c00 */
[C---:B--2---:R-:W-:Y:S02]  /*34b0*/  VIADD R27, R11.reuse, 0x1 ;  /* 0x000000010b1b7836 */ /* 0x044fe40000000000 */
[----:B------:R-:W-:-:S03]  /*34c0*/  IMAD.WIDE.U32 R10, R11, 0x4, R14 ;  /* 0x000000040b0a7825 */ /* 0x000fc600078e000e */
[----:B------:R-:W-:Y:S04]  /*34d0*/  STG.E desc[UR36][R14.64+0x10], R27 ;  /* 0x0000101b0e007986 */ /* 0x000fe8000c101924 */
[----:B---3--:R2:W-:Y:S04]  /*34e0*/  STG.E desc[UR36][R10.64], R4 ;  /* 0x000000040a007986 */ /* 0x0085e8000c101924 */
[----:B------:R-:W1:Y:S02]  /*34f0*/  LDG.E R9, desc[UR36][R14.64+0x10] ;  /* 0x000010240e097981 */ /* 0x000e64000c1e1900 */
[C---:B-1----:R-:W-:Y:S01]  /*3500*/  IADD3 R31, PT, PT, R9.reuse, 0x1, RZ ;  /* 0x00000001091f7810 */ /* 0x042fe20007ffe0ff */
[----:B------:R-:W-:-:S04]  /*3510*/  IMAD.WIDE.U32 R8, R9, 0x4, R14 ;  /* 0x0000000409087825 */ /* 0x000fc800078e000e */
[----:B------:R4:W-:Y:S04]  /*3520*/  STG.E desc[UR36][R14.64+0x10], R31 ;  /* 0x0000101f0e007986 */ /* 0x0009e8000c101924 */
[----:B------:R4:W-:Y:S04]  /*3530*/  STG.E desc[UR36][R8.64], R5 ;  /* 0x0000000508007986 */ /* 0x0009e8000c101924 */
[----:B------:R-:W3:Y:S02]  /*3540*/  LDG.E R21, desc[UR36][R14.64+0x10] ;  /* 0x000010240e157981 */ /* 0x000ee4000c1e1900 */
[----:B---3--:R-:W-:-:S02]  /*3550*/  VIADD R33, R21, 0x1 ;  /* 0x0000000115217836 */ /* 0x008fc40000000000 */
[----:B------:R-:W-:-:S03]  /*3560*/  IMAD.WIDE.U32 R20, R21, 0x4, R14 ;  /* 0x0000000415147825 */ /* 0x000fc600078e000e */
[----:B------:R4:W-:Y:S04]  /*3570*/  STG.E desc[UR36][R14.64+0x10], R33 ;  /* 0x000010210e007986 */ /* 0x0009e8000c101924 */
[----:B------:R4:W-:Y:S04]  /*3580*/  STG.E desc[UR36][R20.64], R6 ;  /* 0x0000000614007986 */ /* 0x0009e8000c101924 */
        /* <DEDUP_REMOVED lines=9> */
.L_x_1130:
[----:B----4-:R-:W-:-:S07]  /*3620*/  IMAD.MOV.U32 R5, RZ, RZ, R12 ;  /* 0x000000ffff057224 */ /* 0x010fce00078e000c */
.L_x_1121:
[----:B------:R-:W-:Y:S05]  /*3630*/  BSYNC.RECONVERGENT B1 ;  /* 0x0000000000017941 */ /* 0x000fea0003800200 */
.L_x_1120:
[----:B------:R-:W-:-:S04]  /*3640*/  VIMNMX.U32 R4, PT, PT, R19, 0x1, !PT ;  /* 0x0000000113047848 */ /* 0x000fc80007fe0000 */
[----:B------:R-:W-:-:S04]  /*3650*/  LOP3.LUT R8, R4, 0x3, RZ, 0xc0, !PT ;  /* 0x0000000304087812 */ /* 0x000fc800078ec0ff */
[----:B------:R-:W-:-:S13]  /*3660*/  ISETP.NE.AND P0, PT, R8, RZ, PT ;  /* 0x000000ff0800720c */ /* 0x000fda0003f05270 */
[----:B------:R-:W-:Y:S05]  /*3670*/  @!P0 BRA `(.L_x_1119) ;  /* 0x0000000000548947 */ /* 0x000fea0003800000 */
[----:B---3--:R-:W2:Y:S01]  /*3680*/  LDG.E R7, desc[UR36][R14.64+0x10] ;  /* 0x000010240e077981 */ /* 0x008ea2000c1e1900 */
[----:B------:R-:W-:-:S05]  /*3690*/  LEA R10, R5, R22, 0x2 ;  /* 0x00000016050a7211 */ /* 0x000fca00078e10ff */
        /* <DEDUP_REMOVED lines=15> */
[----:B--2---:R-:W-:-:S02]  /*3790*/  @P0 VIADD R13, R9, 0x1 ;  /* 0x00000001090d0836 */ /* 0x004fc40000000000 */
[----:B------:R-:W-:-:S03]  /*37a0*/  @P0 IMAD.WIDE.U32 R8, R9, 0x4, R14 ;  /* 0x0000000409080825 */ /* 0x000fc600078e000e */
[----:B------:R4:W-:Y:S04]  /*37b0*/  @P0 STG.E desc[UR36][R14.64+0x10], R13 ;  /* 0x0000100d0e000986 */ /* 0x0009e8000c101924 */
[----:B---3--:R4:W-:Y:S02]  /*37c0*/  @P0 STG.E desc[UR36][R8.64], R21 ;  /* 0x0000001508000986 */ /* 0x0089e4000c101924 */
.L_x_1119:
[----:B------:R-:W-:Y:S05]  /*37d0*/  BSYNC.RECONVERGENT B2 ;  /* 0x0000000000027941 */ /* 0x000fea0003800200 */
.L_x_1118:
        /* <DEDUP_REMOVED lines=21> */
.L_x_1117:
        /* <DEDUP_REMOVED lines=9> */
[----:B------:R-:W-:Y:S01]  /*39c0*/  BSSY.RECONVERGENT B2, `(.L_x_1135) ;  /* 0x000001c000027945 */ /* 0x000fe20003800200 */
[----:B------:R-:W-:Y:S01]  /*39d0*/  IMAD.MOV.U32 R26, RZ, RZ, RZ ;  /* 0x000000ffff1a7224 */ /* 0x000fe200078e00ff */
[----:B------:R-:W-:-:S07]  /*39e0*/  LOP3.LUT R9, R19, 0xfffffffc, RZ, 0xc0, !PT ;  /* 0xfffffffc13097812 */ /* 0x000fce00078ec0ff */
.L_x_1136:
[----:B---3--:R-:W2:Y:S01]  /*39f0*/  LDG.E R13, desc[UR36][R10.64+0x10] ;  /* 0x000010240a0d7981 */ /* 0x008ea2000c1e1900 */
[----:B------:R-:W-:-:S06]  /*3a00*/  IMAD R4, R26, 0x4, R22 ;  /* 0x000000041a047824 */ /* 0x000fcc00078e0216 */
[----:B------:R-:W3:Y:S01]  /*3a10*/  LDL.128 R4, [R4] ;  /* 0x0000000004047983 */ /* 0x000ee20000100c00 */
[C---:B--2---:R-:W-:Y:S01]  /*3a20*/  IADD3 R27, PT, PT, R13.reuse, 0x1, RZ ;  /* 0x000000010d1b7810 */ /* 0x044fe20007ffe0ff */
[----:B------:R-:W-:-:S04]  /*3a30*/  IMAD.WIDE.U32 R12, R13, 0x4, R10 ;  /* 0x000000040d0c7825 */ /* 0x000fc800078e000a */
        /* <DEDUP_REMOVED lines=21> */
.L_x_1135:
[----:B------:R-:W-:Y:S05]  /*3b90*/  BSYNC.RECONVERGENT B1 ;  /* 0x0000000000017941 */ /* 0x000fea0003800200 */
.L_x_1134:
        /* <DEDUP_REMOVED lines=23> */
.L_x_1133:
[----:B------:R-:W-:Y:S05]  /*3d10*/  BSYNC.RECONVERGENT B0 ;  /* 0x0000000000007941 */ /* 0x000fea0003800200 */
.L_x_1132:
[----:B--234-:R-:W2:Y:S01]  /*3d20*/  LDG.E R7, desc[UR36][R10.64+0x10] ;  /* 0x000010240a077981 */ /* 0x01cea2000c1e1900 */
[----:B------:R-:W-:Y:S01]  /*3d30*/  VOTEU.ANY UR4, UPT, PT ;  /* 0x0000000000047886 */ /* 0x000fe200038e0100 */
[----:B------:R-:W3:Y:S01]  /*3d40*/  LDC.64 R4, c[0x0][0x3f0] ;  /* 0x0000fc00ff047b82 */ /* 0x000ee20000000a00 */
[----:B------:R-:W4:Y:S08]  /*3d50*/  FLO.U32 R12, UR4 ;  /* 0x00000004000c7d00 */ /* 0x000f3000080e0000 */
[----:B------:R-:W3:Y:S01]  /*3d60*/  POPC R13, UR4 ;  /* 0x00000004000d7d09 */ /* 0x000ee20008000000 */
[----:B----4-:R-:W-:-:S02]  /*3d70*/  ISETP.EQ.U32.AND P0, PT, R12, R3, PT ;  /* 0x000000030c00720c */ /* 0x010fc40003f02070 */
[C---:B--2---:R-:W-:Y:S01]  /*3d80*/  IADD3 R3, PT, PT, R7.reuse, 0x1, RZ ;  /* 0x0000000107037810 */ /* 0x044fe20007ffe0ff */
[----:B------:R-:W-:-:S04]  /*3d90*/  IMAD.WIDE.U32 R6, R7, 0x4, R10 ;  /* 0x0000000407067825 */ /* 0x000fc800078e000a */
[----:B------:R-:W-:Y:S04]  /*3da0*/  STG.E desc[UR36][R10.64+0x10], R3 ;  /* 0x000010030a007986 */ /* 0x000fe8000c101924 */
[----:B------:R-:W-:Y:S04]  /*3db0*/  STG.E desc[UR36][R6.64], R17 ;  /* 0x0000001106007986 */ /* 0x000fe8000c101924 */
[----:B---3--:R-:W2:Y:S01]  /*3dc0*/  @P0 ATOMG.E.ADD.STRONG.GPU PT, R5, desc[UR36][R4.64], R13 ;  /* 0x8000000d040509a8 */ /* 0x008ea200081ef124 */
[----:B------:R-:W-:-:S04]  /*3dd0*/  LOP3.LUT R14, R0, UR4, RZ, 0xc0, !PT ;  /* 0x00000004000e7c12 */ /* 0x000fc8000f8ec0ff */
[----:B------:R-:W3:Y:S01]  /*3de0*/  POPC R9, R14 ;  /* 0x0000000e00097309 */ /* 0x000ee20000000000 */
[----:B--2---:R-:W3:Y:S02]  /*3df0*/  SHFL.IDX PT, R12, R5, R12, 0x1f ;  /* 0x00001f0c050c7589 */ /* 0x004ee400000e0000 */
[----:B---3--:R-:W-:-:S05]  /*3e00*/  IMAD.IADD R0, R12, 0x1, R9 ;  /* 0x000000010c007824 */ /* 0x008fca00078e0209 */
[----:B------:R-:W-:-:S13]  /*3e10*/  ISETP.GE.U32.AND P0, PT, R0, 0x200, PT ;  /* 0x000002000000780c */ /* 0x000fda0003f06070 */
[----:B------:R-:W2:Y:S01]  /*3e20*/  @P0 LDC.64 R8, c[0x0][0x3d8] ;  /* 0x0000f600ff080b82 */ /* 0x000ea20000000a00 */
[----:B------:R-:W-:-:S05]  /*3e30*/  @P0 IMAD.MOV.U32 R15, RZ, RZ, 0x1 ;  /* 0x00000001ff0f0424 */ /* 0x000fca00078e00ff */
[----:B--2---:R2:W-:Y:S02]  /*3e40*/  @P0 STG.E.STRONG.SYS desc[UR36][R8.64], R15 ;  /* 0x0000000f08000986 */ /* 0x0045e4000c115924 */
.L_x_1066:
[----:B------:R-:W-:Y:S05]  /*3e50*/  BSYNC B9 ;  /* 0x0000000000097941 */ /* 0x000fea0003800000 */
.L_x_1065:
[----:B------:R-:W-:-:S13]  /*3e60*/  ISETP.NE.AND P0, PT, R28, RZ, PT ;  /* 0x000000ff1c00720c */ /* 0x000fda0003f05270 */
[----:B------:R-:W-:Y:S05]  /*3e70*/  @P0 BRA `(.L_x_1137) ;  /* 0xffffffc800580947 */ /* 0x000fea000383ffff */
.L_x_1064:
[----:B------:R-:W-:Y:S05]  /*3e80*/  BSYNC B10 ;  /* 0x00000000000a7941 */ /* 0x000fea0003800000 */
.L_x_1063:
[----:B------:R-:W-:-:S13]  /*3e90*/  ISETP.NE.AND P0, PT, R25, 0x3, PT ;  /* 0x000000031900780c */ /* 0x000fda0003f05270 */
[----:B------:R-:W-:Y:S05]  /*3ea0*/  @!P0 EXIT ;  /* 0x000000000000894d */ /* 0x000fea0003800000 */
[----:B------:R-:W-:Y:S05]  /*3eb0*/  BRA `(.L_x_1138) ;  /* 0xffffffc000a87947 */ /* 0x000fea000383ffff */
.L_x_1056:
[----:B------:R-:W0:Y:S08]  /*3ec0*/  LDC.64 R26, c[0x0][0x398] ;  /* 0x0000e600ff1a7b82 */ /* 0x000e300000000a00 */
[----:B------:R-:W1:Y:S01]  /*3ed0*/  LDC.64 R6, c[0x0][0x380] ;  /* 0x0000e000ff067b82 */ /* 0x000e620000000a00 */
[----:B0-----:R-:W-:-:S05]  /*3ee0*/  IMAD.WIDE R26, R24, 0x8, R26 ;  /* 0x00000008181a7825 */ /* 0x001fca00078e021a */
[----:B------:R-:W1:Y:S04]  /*3ef0*/  LDG.E R3, desc[UR36][R26.64] ;  /* 0x000000241a037981 */ /* 0x000e68000c1e1900 */
[----:B------:R-:W2:Y:S01]  /*3f00*/  LDG.E R25, desc[UR36][R26.64+0x4] ;  /* 0x000004241a197981 */ /* 0x000ea2000c1e1900 */
[----:B------:R-:W0:Y:S03]  /*3f10*/  LDC.64 R4, c[0x0][0x390] ;  /* 0x0000e400ff047b82 */ /* 0x000e260000000a00 */
[----:B0-----:R-:W3:Y:S01]  /*3f20*/  LDG.E R29, desc[UR36][R4.64+0x15cc8] ;  /* 0x015cc824041d7981 */ /* 0x001ee2000c1e1900 */
[----:B-1----:R-:W-:-:S05]  /*3f30*/  IMAD.WIDE R6, R3, 0x10, R6 ;  /* 0x0000001003067825 */ /* 0x002fca00078e0206 */
[----:B------:R-:W4:Y:S04]  /*3f40*/  LDG.E.U8 R16, desc[UR36][R6.64+0x5] ;  /* 0x0000052406107981 */ /* 0x000f28000c1e1100 */
[----:B------:R-:W4:Y:S04]  /*3f50*/  LDG.E.U8 R17, desc[UR36][R6.64+0x4] ;  /* 0x0000042406117981 */ /* 0x000f28000c1e1100 */
[----:B------:R-:W5:Y:S04]  /*3f60*/  LDG.E.U8 R0, desc[UR36][R6.64+0xf] ;  /* 0x00000f2406007981 */ /* 0x000f68000c1e1100 */
        /* <DEDUP_REMOVED lines=12> */
[----:B------:R-:W3:Y:S01]  /*4030*/  LDG.E.U8 R21, desc[UR36][R6.64] ;  /* 0x0000002406157981 */ /* 0x000ee2000c1e1100 */
[----:B--2---:R-:W-:Y:S01]  /*4040*/  IMAD R25, R25, 0x4, R22 ;  /* 0x0000000419197824 */ /* 0x004fe200078e0216 */
[----:B----4-:R-:W-:-:S02]  /*4050*/  PRMT R17, R17, 0x3340, R16 ;  /* 0x0000334011117816 */ /* 0x010fc40000000010 */
[----:B-----5:R-:W-:Y:S02]  /*4060*/  PRMT R0, R3, 0x3340, R0 ;  /* 0x0000334003007816 */ /* 0x020fe40000000000 */
[----:B---3--:R-:W-:Y:S02]  /*4070*/  PRMT R9, R9, 0x3340, R8 ;  /* 0x0000334009097816 */ /* 0x008fe40000000008 */
[----:B------:R-:W-:Y:S02]  /*4080*/  PRMT R10, R11, 0x3340, R10 ;  /* 0x000033400b0a7816 */ /* 0x000fe4000000000a */
[----:B------:R-:W-:Y:S02]  /*4090*/  PRMT R13, R13, 0x3340, R12 ;  /* 0x000033400d0d7816 */ /* 0x000fe4000000000c */
[----:B------:R-:W-:-:S04]  /*40a0*/  PRMT R14, R15, 0x3340, R14 ;  /* 0x000033400f0e7816 */ /* 0x000fc8000000000e */
[----:B------:R-:W-:Y:S02]  /*40b0*/  PRMT R17, R17, 0x5410, R14 ;  /* 0x0000541011117816 */ /* 0x000fe4000000000e */
[----:B------:R-:W-:Y:S02]  /*40c0*/  PRMT R16, R19, 0x3340, R18 ;  /* 0x0000334013107816 */ /* 0x000fe40000000012 */
[----:B------:R-:W-:Y:S02]  /*40d0*/  PRMT R19, R9, 0x5410, R0 ;  /* 0x0000541009137816 */ /* 0x000fe40000000000 */
[----:B------:R-:W-:Y:S02]  /*40e0*/  PRMT R18, R13, 0x5410, R10 ;  /* 0x000054100d127816 */ /* 0x000fe4000000000a */
[----:B------:R-:W-:-:S04]  /*40f0*/  PRMT R21, R21, 0x3340, R20 ;  /* 0x0000334015157816 */ /* 0x000fc80000000014 */
[----:B------:R-:W-:-:S05]  /*4100*/  PRMT R16, R21, 0x5410, R16 ;  /* 0x0000541015107816 */ /* 0x000fca0000000010 */
[----:B------:R0:W-:Y:S04]  /*4110*/  STL.128 [R1+0x10], R16 ;  /* 0x0000101001007387 */ /* 0x0001e80000100c00 */
[----:B------:R-:W2:Y:S01]  /*4120*/  LDL R28, [R25] ;  /* 0x00000000191c7983 */ /* 0x000ea20000100800 */
[----:B------:R-:W-:Y:S01]  /*4130*/  BSSY.RECONVERGENT B6, `(.L_x_1139) ;  /* 0x0000020000067945 */ /* 0x000fe20003800200 */
[C---:B--2---:R-:W-:Y:S02]  /*4140*/  ISETP.GE.AND P0, PT, R28.reuse, R29, PT ;  /* 0x0000001d1c00720c */ /* 0x044fe40003f06270 */
[----:B------:R-:W-:-:S13]  /*4150*/  ISETP.GT.AND P1, PT, R28, -0x1, PT ;  /* 0xffffffff1c00780c */ /* 0x000fda0003f24270 */
[----:B0-----:R-:W-:Y:S05]  /*4160*/  @!P0 BRA P1, `(.L_x_1140) ;  /* 0x0000000000708947 */ /* 0x001fea0000800000 */
[----:B------:R-:W-:Y:S01]  /*4170*/  MOV R0, 0x0 ;  /* 0x0000000000007802 */ /* 0x000fe20000000f00 */
[----:B------:R0:W-:Y:S01]  /*4180*/  STL.64 [R1], R28 ;  /* 0x0000001c01007387 */ /* 0x0001e20000100a00 */
[----:B------:R-:W1:Y:S01]  /*4190*/  LDCU.64 UR4, c[0x4][0x40] ;  /* 0x01000800ff0477ac */ /* 0x000e620008000a00 */
[----:B------:R-:W-:Y:S01]  /*41a0*/  IMAD.MOV.U32 R6, RZ, RZ, R23 ;  /* 0x000000ffff067224 */ /* 0x000fe200078e0017 */
[----:B------:R0:W2:Y:S01]  /*41b0*/  LDC.64 R8, c[0x4][R0] ;  /* 0x0100000000087b82 */ /* 0x0000a20000000a00 */
[----:B------:R-:W-:Y:S01]  /*41c0*/  IMAD.MOV.U32 R7, RZ, RZ, R2 ;  /* 0x000000ffff077224 */ /* 0x000fe200078e0002 */
[----:B-1----:R-:W-:Y:S01]  /*41d0*/  MOV R4, UR4 ;  /* 0x0000000400047c02 */ /* 0x002fe20008000f00 */
[----:B0-----:R-:W-:-:S07]  /*41e0*/  IMAD.U32 R5, RZ, RZ, UR5 ;  /* 0x00000005ff057e24 */ /* 0x001fce000f8e00ff */
[----:B------:R-:W-:-:S07]  /*41f0*/  LEPC R20, `(.L_x_1141) ;  /* 0x000000001014794e */ /* 0x000fce0000000000 */
[----:B--2---:R-:W-:Y:S05]  /*4200*/  CALL.ABS.NOINC R8 ;  /* 0x0000000008007343 */ /* 0x004fea0003c00000 */
.L_x_1141:
        /* <DEDUP_REMOVED lines=16> */
.L_x_1142:
[----:B------:R-:W0:Y:S02]  /*4310*/  LDC.64 R4, c[0x0][0x390] ;  /* 0x0000e400ff047b82 */ /* 0x000e240000000a00 */
[----:B0-----:R0:W5:Y:S02]  /*4320*/  LDG.E R29, desc[UR36][R4.64+0x15cc8] ;  /* 0x015cc824041d7981 */ /* 0x001164000c1e1900 */
.L_x_1140:
[----:B------:R-:W-:Y:S05]  /*4330*/  BSYNC.RECONVERGENT B6 ;  /* 0x0000000000067941 */ /* 0x000fea0003800200 */
.L_x_1139:
[----:B------:R-:W1:Y:S02]  /*4340*/  LDC.64 R30, c[0x0][0x390] ;  /* 0x0000e400ff1e7b82 */ /* 0x000e640000000a00 */
[----:B-1----:R-:W-:-:S05]  /*4350*/  IMAD.WIDE R30, R28, 0x10, R30 ;  /* 0x000000101c1e7825 */ /* 0x002fca00078e021e */
[----:B------:R1:W5:Y:S02]  /*4360*/  LDG.E R17, desc[UR36][R30.64+0x8] ;  /* 0x000008241e117981 */ /* 0x000364000c1e1900 */
[C---:B-----5:R-:W-:Y:S01]  /*4370*/  ISETP.GE.AND P0, PT, R28.reuse, R29, PT ;  /* 0x0000001d1c00720c */ /* 0x060fe20003f06270 */
[----:B------:R-:W-:Y:S01]  /*4380*/  BSSY.RECONVERGENT B6, `(.L_x_1143) ;  /* 0x0000013000067945 */ /* 0x000fe20003800200 */
[----:B------:R-:W-:-:S13]  /*4390*/  ISETP.GT.AND P1, PT, R28, -0x1, PT ;  /* 0xffffffff1c00780c */ /* 0x000fda0003f24270 */
[----:B-1----:R-:W-:Y:S05]  /*43a0*/  @!P0 BRA P1, `(.L_x_1144) ;  /* 0x0000000000408947 */ /* 0x002fea0000800000 */
        /* <DEDUP_REMOVED lines=9> */
[----:B------:R-:W-:-:S02]  /*4440*/  IMAD.U32 R5, RZ, RZ, UR5 ;  /* 0x00000005ff057e24 */ /* 0x000fc4000f8e00ff */
[----:B-1----:R-:W-:Y:S01]  /*4450*/  IMAD.U32 R6, RZ, RZ, UR6 ;  /* 0x00000006ff067e24 */ /* 0x002fe2000f8e00ff */
[----:B------:R-:W-:Y:S01]  /*4460*/  MOV R7, UR7 ;  /* 0x0000000700077c02 */ /* 0x000fe20008000f00 */
[----:B---3--:R-:W-:Y:S02]  /*4470*/  IMAD.U32 R10, RZ, RZ, UR8 ;  /* 0x00000008ff0a7e24 */ /* 0x008fe4000f8e00ff */
[----:B------:R-:W-:-:S07]  /*4480*/  IMAD.U32 R11, RZ, RZ, UR9 ;  /* 0x00000009ff0b7e24 */ /* 0x000fce000f8e00ff */
[----:B------:R-:W-:-:S07]  /*4490*/  LEPC R20, `(.L_x_1144) ;  /* 0x000000001014794e */ /* 0x000fce0000000000 */
[----:B--2---:R-:W-:Y:S05]  /*44a0*/  CALL.ABS.NOINC R14 ;  /* 0x000000000e007343 */ /* 0x004fea0003c00000 */
.L_x_1144:
[----:B------:R-:W-:Y:S05]  /*44b0*/  BSYNC.RECONVERGENT B6 ;  /* 0x0000000000067941 */ /* 0x000fea0003800200 */
.L_x_1143:
[----:B------:R-:W2:Y:S01]  /*44c0*/  LDG.E R18, desc[UR36][R30.64+0xc] ;  /* 0x00000c241e127981 */ /* 0x000ea2000c1e1900 */
[----:B------:R-:W-:Y:S01]  /*44d0*/  BSSY B10, `(.L_x_1145) ;  /* 0x00000e00000a7945 */ /* 0x000fe20003800000 */
[----:B--2---:R-:W-:-:S13]  /*44e0*/  ISETP.GT.AND P0, PT, R17, R18, PT ;  /* 0x000000121100720c */ /* 0x004fda0003f04270 */
[----:B------:R-:W-:Y:S05]  /*44f0*/  @P0 BRA `(.L_x_1146) ;  /* 0x0000000c00740947 */ /* 0x000fea0003800000 */
.L_x_1171:
[----:B01----:R-:W0:Y:S02]  /*4500*/  LDC.64 R4, c[0x0][0x390] ;  /* 0x0000e400ff047b82 */ /* 0x003e240000000a00 */
[----:B0-----:R-:W-:-:S05]  /*4510*/  IMAD.WIDE R4, R17, 0x4, R4 ;  /* 0x0000000411047825 */ /* 0x001fca00078e0204 */
[----:B------:R-:W2:Y:S01]  /*4520*/  LDG.E R25, desc[UR36][R4.64+0xcf00] ;  /* 0x00cf002404197981 */ /* 0x000ea2000c1e1900 */
[C---:B------:R-:W-:Y:S01]  /*4530*/  ISETP.NE.AND P1, PT, R17.reuse, R18, PT ;  /* 0x000000121100720c */ /* 0x040fe20003f25270 */
[----:B------:R-:W-:Y:S05]  /*4540*/  YIELD ;  /* 0x0000000000007946 */ /* 0x000fea0003800000 */
[----:B------:R-:W-:Y:S01]  /*4550*/  BSSY.RECONVERGENT B9, `(.L_x_1147) ;  /* 0x00000d5000097945 */ /* 0x000fe20003800200 */
[----:B------:R-:W-:Y:S01]  /*4560*/  VIADD R17, R17, 0x1 ;  /* 0x0000000111117836 */ /* 0x000fe20000000000 */
[----:B------:R-:W-:Y:S02]  /*4570*/  P2R R30, PR, RZ, 0x2 ;  /* 0x00000002ff1e7803 */ /* 0x000fe40000000000 */
[----:B--2---:R-:W-:-:S13]  /*4580*/  ISETP.GT.AND P0, PT, R16, R25, PT ;  /* 0x000000191000720c */ /* 0x004fda0003f04270 */
[----:B------:R-:W-:Y:S05]  /*4590*/  @P0 BRA `(.L_x_1148) ;  /* 0x0000000c00400947 */ /* 0x000fea0003800000 */
[----:B------:R-:W-:-:S13]  /*45a0*/  ISETP.NE.AND P0, PT, R19, RZ, PT ;  /* 0x000000ff1300720c */ /* 0x000fda0003f05270 */
[----:B------:R-:W-:Y:S05]  /*45b0*/  @!P0 BRA `(.L_x_1149) ;  /* 0x0000000800d08947 */ /* 0x000fea0003800000 */
[----:B------:R-:W-:Y:S01]  /*45c0*/  BSSY.RELIABLE B8, `(.L_x_1150) ;  /* 0x000005a000087945 */ /* 0x000fe20003800100 */
[----:B------:R-:W-:Y:S01]  /*45d0*/  PRMT R32, RZ, 0x7610, R32 ;  /* 0x00007610ff207816 */ /* 0x000fe20000000020 */
[----:B------:R-:W-:-:S07]  /*45e0*/  IMAD.MOV.U32 R31, RZ, RZ, RZ ;  /* 0x000000ffff1f7224 */ /* 0x000fce00078e00ff */
.L_x_1160:
[----:B------:R-:W-:-:S06]  /*45f0*/  LEA R28, R31, R22, 0x2 ;  /* 0x000000161f1c7211 */ /* 0x000fcc00078e10ff */
        /* <DEDUP_REMOVED lines=21> */
.L_x_1155:
        /* <DEDUP_REMOVED lines=16> */
.L_x_1154:
[----:B------:R-:W-:Y:S05]  /*4850*/  BSYNC.RECONVERGENT B6 ;  /* 0x0000000000067941 */ /* 0x000fea0003800200 */
.L_x_1153:
[----:B------:R-:W0:Y:S02]  /*4860*/  LDC.64 R34, c[0x0][0x390] ;  /* 0x0000e400ff227b82 */ /* 0x000e240000000a00 */
[----:B0-----:R-:W-:-:S05]  /*4870*/  IMAD.WIDE R34, R28, 0x10, R34 ;  /* 0x000000101c227825 */ /* 0x001fca00078e0222 */
[----:B------:R0:W5:Y:S02]  /*4880*/  LDG.E R29, desc[UR36][R34.64+0x8] ;  /* 0x00000824221d7981 */ /* 0x000164000c1e1900 */
.L_x_1159:
        /* <DEDUP_REMOVED lines=14> */
[----:B-1----:R-:W-:Y:S02]  /*4970*/  IMAD.U32 R4, RZ, RZ, UR4 ;  /* 0x00000004ff047e24 */ /* 0x002fe4000f8e00ff */
[----:B------:R-:W-:Y:S01]  /*4980*/  IMAD.U32 R5, RZ, RZ, UR5 ;  /* 0x00000005ff057e24 */ /* 0x000fe2000f8e00ff */
[----:B--2---:R-:W-:Y:S01]  /*4990*/  MOV R6, UR6 ;  /* 0x0000000600067c02 */ /* 0x004fe20008000f00 */
[----:B------:R-:W-:-:S02]  /*49a0*/  IMAD.U32 R7, RZ, RZ, UR7 ;  /* 0x00000007ff077e24 */ /* 0x000fc4000f8e00ff */
[----:B----4-:R-:W-:Y:S02]  /*49b0*/  IMAD.U32 R10, RZ, RZ, UR8 ;  /* 0x00000008ff0a7e24 */ /* 0x010fe4000f8e00ff */
[----:B------:R-:W-:-:S07]  /*49c0*/  IMAD.U32 R11, RZ, RZ, UR9 ;  /* 0x00000009ff0b7e24 */ /* 0x000fce000f8e00ff */
[----:B------:R-:W-:-:S07]  /*49d0*/  LEPC R20, `(.L_x_1157) ;  /* 0x000000001014794e */ /* 0x000fce0000000000 */
[----:B0--3-5:R-:W-:Y:S05]  /*49e0*/  CALL.ABS.NOINC R14 ;  /* 0x000000000e007343 */ /* 0x029fea0003c00000 */
.L_x_1157:
[----:B------:R-:W-:Y:S05]  /*49f0*/  BSYNC.RECONVERGENT B6 ;  /* 0x0000000000067941 */ /* 0x000fea0003800200 */
.L_x_1156:
[----:B------:R-:W2:Y:S02]  /*4a00*/  LDG.E R0, desc[UR36][R34.64+0xc] ;  /* 0x00000c2422007981 */ /* 0x000ea4000c1e1900 */
[----:B--2--5:R-:W-:-:S13]  /*4a10*/  ISETP.GT.AND P0, PT, R29, R0, PT ;  /* 0x000000001d00720c */ /* 0x024fda0003f04270 */
[----:B------:R-:W-:Y:S05]  /*4a20*/  @P0 BRA `(.L_x_1152) ;  /* 0x0000000000200947 */ /* 0x000fea0003800000 */
[----:B------:R-:W1:Y:S02]  /*4a30*/  LDC.64 R4, c[0x0][0x390] ;  /* 0x0000e400ff047b82 */ /* 0x000e640000000a00 */
[----:B-1----:R-:W-:-:S06]  /*4a40*/  IMAD.WIDE R4, R29, 0x4, R4 ;  /* 0x000000041d047825 */ /* 0x002fcc00078e0204 */
[----:B------:R-:W2:Y:S01]  /*4a50*/  LDG.E R4, desc[UR36][R4.64+0xcf00] ;  /* 0x00cf002404047981 */ /* 0x000ea2000c1e1900 */
[----:B------:R-:W-:Y:S01]  /*4a60*/  IMAD.MOV.U32 R0, RZ, RZ, 0x1 ;  /* 0x00000001ff007424 */ /* 0x000fe200078e00ff */
[----:B--2---:R-:W-:-:S13]  /*4a70*/  ISETP.NE.AND P0, PT, R4, R25, PT ;  /* 0x000000190400720c */ /* 0x004fda0003f05270 */
[----:B------:R-:W-:Y:S05]  /*4a80*/  @!P0 BRA `(.L_x_1158) ;  /* 0x0000000000208947 */ /* 0x000fea0003800000 */
[----:B------:R-:W-:Y:S01]  /*4a90*/  IADD3 R29, PT, PT, R29, 0x1, RZ ;  /* 0x000000011d1d7810 */ /* 0x000fe20007ffe0ff */
[----:B------:R-:W-:Y:S06]  /*4aa0*/  BRA `(.L_x_1159) ;  /* 0xfffffffc00787947 */ /* 0x000fec000383ffff */
.L_x_1152:
[----:B-----5:R-:W-:Y:S02]  /*4ab0*/  ISETP.GT.AND P1, PT, R28, R25, PT ;  /* 0x000000191c00720c */ /* 0x020fe40003f24270 */
[C---:B------:R-:W-:Y:S02]  /*4ac0*/  LOP3.LUT P0, RZ, R32.reuse, 0xff, RZ, 0xc0, !PT ;  /* 0x000000ff20ff7812 */ /* 0x040fe4000780c0ff */
[----:B------:R-:W-:-:S11]  /*4ad0*/  PRMT R0, R32, 0x7610, R0 ;  /* 0x0000761020007816 */ /* 0x000fd60000000000 */
[----:B------:R-:W-:Y:S05]  /*4ae0*/  @P0 BREAK.RELIABLE P1, B7 ;  /* 0x0000000000070942 */ /* 0x000fea0000800100 */
[----:B------:R-:W-:Y:S05]  /*4af0*/  @P0 BREAK.RELIABLE P1, B8 ;  /* 0x0000000000080942 */ /* 0x000fea0000800100 */
[----:B------:R-:W-:Y:S05]  /*4b00*/  @P0 BRA P1, `(.L_x_1148) ;  /* 0x0000000400e40947 */ /* 0x000fea0000800000 */
.L_x_1158:
[----:B------:R-:W-:Y:S05]  /*4b10*/  BSYNC.RELIABLE B7 ;  /* 0x0000000000077941 */ /* 0x000fea0003800100 */
.L_x_1151:
[----:B------:R-:W-:Y:S01]  /*4b20*/  VIADD R31, R31, 0x1 ;  /* 0x000000011f1f7836 */ /* 0x000fe20000000000 */
[----:B------:R-:W-:-:S04]  /*4b30*/  PRMT R32, R0, 0x7610, R32 ;  /* 0x0000761000207816 */ /* 0x000fc80000000020 */
[----:B------:R-:W-:-:S13]  /*4b40*/  ISETP.NE.AND P0, PT, R31, R19, PT ;  /* 0x000000131f00720c */ /* 0x000fda0003f05270 */
[----:B------:R-:W-:Y:S05]  /*4b50*/  @P0 BRA `(.L_x_1160) ;  /* 0xfffffff800a40947 */ /* 0x000fea000383ffff */
[----:B------:R-:W-:Y:S05]  /*4b60*/  BSYNC.RELIABLE B8 ;  /* 0x0000000000087941 */ /* 0x000fea0003800100 */
.L_x_1150:
[----:B------:R-:W-:Y:S01]  /*4b70*/  BSSY.RELIABLE B0, `(.L_x_1161) ;  /* 0x000000a000007945 */ /* 0x000fe20003800100 */
[----:B------:R-:W-:-:S07]  /*4b80*/  IMAD.MOV.U32 R0, RZ, RZ, RZ ;  /* 0x000000ffff007224 */ /* 0x000fce00078e00ff */
.L_x_1162:
        /* <DEDUP_REMOVED lines=9> */
.L_x_1161:
[----:B------:R-:W-:-:S07]  /*4c20*/  IMAD.MOV.U32 R31, RZ, RZ, RZ ;  /* 0x000000ffff1f7224 */ /* 0x000fce00078e00ff */
.L_x_1170:
        /* <DEDUP_REMOVED lines=19> */
.L_x_1165:
        /* <DEDUP_REMOVED lines=11> */
[----:B------:R-:W-:Y:S02]  /*4e10*/  IMAD.U32 R7, RZ, RZ, UR7 ;  /* 0x00000007ff077e24 */ /* 0x000fe4000f8e00ff */
[----:B---3--:R-:W-:Y:S01]  /*4e20*/  IMAD.U32 R10, RZ, RZ, UR8 ;  /* 0x00000008ff0a7e24 */ /* 0x008fe2000f8e00ff */
[----:B------:R-:W-:-:S07]  /*4e30*/  MOV R11, UR9 ;  /* 0x00000009000b7c02 */ /* 0x000fce0008000f00 */
[----:B------:R-:W-:-:S07]  /*4e40*/  LEPC R20, `(.L_x_1164) ;  /* 0x000000001014794e */ /* 0x000fce0000000000 */
[----:B--2---:R-:W-:Y:S05]  /*4e50*/  CALL.ABS.NOINC R14 ;  /* 0x000000000e007343 */ /* 0x004fea0003c00000 */
.L_x_1164:
[----:B------:R-:W-:Y:S05]  /*4e60*/  BSYNC.RECONVERGENT B6 ;  /* 0x0000000000067941 */ /* 0x000fea0003800200 */
.L_x_1163:
[----:B0-----:R-:W0:Y:S02]  /*4e70*/  LDC.64 R34, c[0x0][0x390] ;  /* 0x0000e400ff227b82 */ /* 0x001e240000000a00 */
[----:B0-----:R-:W-:-:S05]  /*4e80*/  IMAD.WIDE R34, R28, 0x10, R34 ;  /* 0x000000101c227825 */ /* 0x001fca00078e0222 */
[----:B------:R0:W5:Y:S01]  /*4e90*/  LDG.E R29, desc[UR36][R34.64+0x8] ;  /* 0x00000824221d7981 */ /* 0x000162000c1e1900 */
[----:B------:R-:W-:Y:S01]  /*4ea0*/  BSSY.RELIABLE B7, `(.L_x_1166) ;  /* 0x0000022000077945 */ /* 0x000fe20003800100 */
.L_x_1169:
        /* <DEDUP_REMOVED lines=14> */
[----:B-1----:R-:W-:Y:S01]  /*4f90*/  MOV R4, UR4 ;  /* 0x0000000400047c02 */ /* 0x002fe20008000f00 */
[----:B------:R-:W-:-:S02]  /*4fa0*/  IMAD.U32 R5, RZ, RZ, UR5 ;  /* 0x00000005ff057e24 */ /* 0x000fc4000f8e00ff */
[----:B--2---:R-:W-:Y:S02]  /*4fb0*/  IMAD.U32 R6, RZ, RZ, UR6 ;  /* 0x00000006ff067e24 */ /* 0x004fe4000f8e00ff */
[----:B------:R-:W-:Y:S01]  /*4fc0*/  IMAD.U32 R7, RZ, RZ, UR7 ;  /* 0x00000007ff077e24 */ /* 0x000fe2000f8e00ff */
[----:B----4-:R-:W-:Y:S01]  /*4fd0*/  MOV R10, UR8 ;  /* 0x00000008000a7c02 */ /* 0x010fe20008000f00 */
[----:B------:R-:W-:-:S07]  /*4fe0*/  IMAD.U32 R11, RZ, RZ, UR9 ;  /* 0x00000009ff0b7e24 */ /* 0x000fce000f8e00ff */
[----:B------:R-:W-:-:S07]  /*4ff0*/  LEPC R20, `(.L_x_1168) ;  /* 0x000000001014794e */ /* 0x000fce0000000000 */
[----:B0--3-5:R-:W-:Y:S05]  /*5000*/  CALL.ABS.NOINC R14 ;  /* 0x000000000e007343 */ /* 0x029fea0003c00000 */
.L_x_1168:
[----:B------:R-:W-:Y:S05]  /*5010*/  BSYNC.RECONVERGENT B6 ;  /* 0x0000000000067941 */ /* 0x000fea0003800200 */
.L_x_1167:
        /* <DEDUP_REMOVED lines=11> */
.L_x_1166:
[----:B------:R-:W-:-:S05]  /*50d0*/  VIADD R31, R31, 0x1 ;  /* 0x000000011f1f7836 */ /* 0x000fca0000000000 */
[----:B------:R-:W-:-:S13]  /*50e0*/  ISETP.NE.AND P0, PT, R31, R19, PT ;  /* 0x000000131f00720c */ /* 0x000fda0003f05270 */
[----:B------:R-:W-:Y:S05]  /*50f0*/  @P0 BRA `(.L_x_1170) ;  /* 0xfffffff800cc0947 */ /* 0x000fea000383ffff */
.L_x_1149:
[----:B------:R-:W1:Y:S01]  /*5100*/  S2R R3, SR_LANEID ;  /* 0x0000000000037919 */ /* 0x000e620000000000 */
[----:B------:R-:W-:Y:S01]  /*5110*/  VOTEU.ANY UR4, UPT, PT ;  /* 0x0000000000047886 */ /* 0x000fe200038e0100 */
[----:B------:R-:W2:Y:S01]  /*5120*/  LDC.64 R8, c[0x0][0x3a8] ;  /* 0x0000ea00ff087b82 */ /* 0x000ea20000000a00 */
[----:B------:R-:W1:Y:S07]  /*5130*/  FLO.U32 R12, UR4 ;  /* 0x00000004000c7d00 */ /* 0x000e6e00080e0000 */
[----:B------:R-:W3:Y:S01]  /*5140*/  LDC.64 R10, c[0x0][0x3b8] ;  /* 0x0000ee00ff0a7b82 */ /* 0x000ee20000000a00 */
[----:B------:R-:W2:Y:S01]  /*5150*/  POPC R13, UR4 ;  /* 0x00000004000d7d09 */ /* 0x000ea20008000000 */
[----:B------:R-:W4:Y:S06]  /*5160*/  S2R R14, SR_LTMASK ;  /* 0x00000000000e7919 */ /* 0x000f2c0000003900 */
[----:B------:R-:W5:Y:S08]  /*5170*/  LDC.64 R6, c[0x0][0x3b0] ;  /* 0x0000ec00ff067b82 */ /* 0x000f700000000a00 */
[----:B------:R-:W0:Y:S01]  /*5180*/  LDC.64 R4, c[0x0][0x3a0] ;  /* 0x0000e800ff047b82 */ /* 0x000e220000000a00 */
[----:B-1----:R-:W-:-:S13]  /*5190*/  ISETP.EQ.U32.AND P0, PT, R12, R3, PT ;  /* 0x000000030c00720c */ /* 0x002fda0003f02070 */
[----:B--2---:R-:W2:Y:S04]  /*51a0*/  @P0 ATOMG.E.ADD.STRONG.GPU PT, R15, desc[UR36][R8.64], R13 ;  /* 0x8000000d080f09a8 */ /* 0x004ea800081ef124 */
[----:B---3--:R-:W3:Y:S01]  /*51b0*/  @P0 ATOMG.E.ADD.STRONG.GPU PT, R11, desc[UR36][R10.64], R13 ;  /* 0x8000000d0a0b09a8 */ /* 0x008ee200081ef124 */
[----:B----4-:R-:W-:-:S04]  /*51c0*/  LOP3.LUT R14, R14, UR4, RZ, 0xc0, !PT ;  /* 0x000000040e0e7c12 */ /* 0x010fc8000f8ec0ff */
[----:B------:R-:W1:Y:S01]  /*51d0*/  POPC R21, R14 ;  /* 0x0000000e00157309 */ /* 0x000e620000000000 */
[----:B--2---:R-:W1:Y:S04]  /*51e0*/  SHFL.IDX PT, R0, R15, R12, 0x1f ;  /* 0x00001f0c0f007589 */ /* 0x004e6800000e0000 */
[----:B---3--:R-:W2:Y:S01]  /*51f0*/  SHFL.IDX PT, R20, R11, R12, 0x1f ;  /* 0x00001f0c0b147589 */ /* 0x008ea200000e0000 */
[----:B-1----:R-:W-:Y:S01]  /*5200*/  IADD3 R0, PT, PT, R0, R21, RZ ;  /* 0x0000001500007210 */ /* 0x002fe20007ffe0ff */
[----:B--2---:R-:W-:-:S04]  /*5210*/  IMAD.IADD R3, R21, 0x1, R20 ;  /* 0x0000000115037824 */ /* 0x004fc800078e0214 */
[----:B------:R-:W-:Y:S02]  /*5220*/  IMAD.SHL.U32 R9, R0, 0x2, RZ ;  /* 0x0000000200097824 */ /* 0x000fe400078e00ff */
[----:B------:R-:W-:Y:S02]  /*5230*/  IMAD.SHL.U32 R3, R3, 0x2, RZ ;  /* 0x0000000203037824 */ /* 0x000fe400078e00ff */
[----:B0-----:R-:W-:-:S04]  /*5240*/  IMAD.WIDE R4, R9, 0x4, R4 ;  /* 0x0000000409047825 */ /* 0x001fc800078e0204 */
[----:B-----5:R-:W-:-:S05]  /*5250*/  IMAD.WIDE R6, R3, 0x4, R6 ;  /* 0x0000000403067825 */ /* 0x020fca00078e0206 */
[----:B------:R1:W-:Y:S04]  /*5260*/  STG.E desc[UR36][R6.64], R24 ;  /* 0x0000001806007986 */ /* 0x0003e8000c101924 */
[----:B------:R1:W-:Y:S04]  /*5270*/  STG.E desc[UR36][R6.64+0x4], R25 ;  /* 0x0000041906007986 */ /* 0x0003e8000c101924 */
[----:B------:R1:W-:Y:S04]  /*5280*/  STG.E desc[UR36][R4.64+0x4], R25 ;  /* 0x0000041904007986 */ /* 0x0003e8000c101924 */
[----:B------:R1:W-:Y:S02]  /*5290*/  STG.E desc[UR36][R4.64], R24 ;  /* 0x0000001804007986 */ /* 0x0003e4000c101924 */
.L_x_1148:
[----:B------:R-:W-:Y:S05]  /*52a0*/  BSYNC.RECONVERGENT B9 ;  /* 0x0000000000097941 */ /* 0x000fea0003800200 */
.L_x_1147:
[----:B------:R-:W-:-:S13]  /*52b0*/  ISETP.NE.AND P0, PT, R30, RZ, PT ;  /* 0x000000ff1e00720c */ /* 0x000fda0003f05270 */
[----:B------:R-:W-:Y:S05]  /*52c0*/  @P0 BRA `(.L_x_1171) ;  /* 0xfffffff0008c0947 */ /* 0x000fea000383ffff */
.L_x_1146:
[----:B------:R-:W-:Y:S05]  /*52d0*/  BSYNC B10 ;  /* 0x00000000000a7941 */ /* 0x000fea0003800000 */
.L_x_1145:
[----:B------:R-:W2:Y:S08]  /*52e0*/  LDC R3, c[0x0][0x388] ;  /* 0x0000e200ff037b82 */ /* 0x000eb00000000800 */
[----:B-1----:R-:W1:Y:S01]  /*52f0*/  LDC.64 R6, c[0x0][0x380] ;  /* 0x0000e000ff067b82 */ /* 0x002e620000000a00 */
[----:B--2---:R-:W-:-:S05]  /*5300*/  IMAD.WIDE R26, R3, 0x8, R26 ;  /* 0x00000008031a7825 */ /* 0x004fca00078e021a */
[----:B------:R-:W1:Y:S04]  /*5310*/  LDG.E R3, desc[UR36][R26.64] ;  /* 0x000000241a037981 */ /* 0x000e68000c1e1900 */
[----:B------:R-:W2:Y:S01]  /*5320*/  LDG.E R25, desc[UR36][R26.64+0x4] ;  /* 0x000004241a197981 */ /* 0x000ea2000c1e1900 */
[----:B0-----:R-:W0:Y:S03]  /*5330*/  LDC.64 R4, c[0x0][0x390] ;  /* 0x0000e400ff047b82 */ /* 0x001e260000000a00 */
        /* <DEDUP_REMOVED lines=47> */
.L_x_1174:
        /* <DEDUP_REMOVED lines=16> */
.L_x_1175:
[----:B------:R-:W0:Y:S02]  /*5730*/  LDC.64 R4, c[0x0][0x390] ;  /* 0x0000e400ff047b82 */ /* 0x000e240000000a00 */
[----:B0-----:R0:W5:Y:S02]  /*5740*/  LDG.E R29, desc[UR36][R4.64+0x15cc8] ;  /* 0x015cc824041d7981 */ /* 0x001164000c1e1900 */
.L_x_1173:
[----:B------:R-:W-:Y:S05]  /*5750*/  BSYNC.RECONVERGENT B6 ;  /* 0x0000000000067941 */ /* 0x000fea0003800200 */
.L_x_1172:
        /* <DEDUP_REMOVED lines=23> */
.L_x_1177:
[----:B------:R-:W-:Y:S05]  /*58d0*/  BSYNC.RECONVERGENT B6 ;  /* 0x0000000000067941 */ /* 0x000fea0003800200 */
.L_x_1176:
[----:B------:R-:W2:Y:S01]  /*58e0*/  LDG.E R18, desc[UR36][R30.64+0xc] ;  /* 0x00000c241e127981 */ /* 0x000ea2000c1e1900 */
[----:B------:R-:W-:Y:S01]  /*58f0*/  BSSY B10, `(.L_x_1178) ;  /* 0x00000e00000a7945 */ /* 0x000fe20003800000 */
[----:B--2---:R-:W-:-:S13]  /*5900*/  ISETP.GT.AND P0, PT, R17, R18, PT ;  /* 0x000000121100720c */ /* 0x004fda0003f04270 */
[----:B------:R-:W-:Y:S05]  /*5910*/  @P0 BRA `(.L_x_1179) ;  /* 0x0000000c00740947 */ /* 0x000fea0003800000 */
.L_x_1204:
        /* <DEDUP_REMOVED lines=15> */
.L_x_1193:
        /* <DEDUP_REMOVED lines=22> */
.L_x_1188:
        /* <DEDUP_REMOVED lines=16> */
.L_x_1187:
[----:B------:R-:W-:Y:S05]  /*5c70*/  BSYNC.RECONVERGENT B6 ;  /* 0x0000000000067941 */ /* 0x000fea0003800200 */
.L_x_1186:
[----:B------:R-:W0:Y:S02]  /*5c80*/  LDC.64 R34, c[0x0][0x390] ;  /* 0x0000e400ff227b82 */ /* 0x000e240000000a00 */
[----:B0-----:R-:W-:-:S05]  /*5c90*/  IMAD.WIDE R34, R28, 0x10, R34 ;  /* 0x000000101c227825 */ /* 0x001fca00078e0222 */
[----:B------:R0:W5:Y:S02]  /*5ca0*/  LDG.E R29, desc[UR36][R34.64+0x8] ;  /* 0x00000824221d7981 */ /* 0x000164000c1e1900 */
.L_x_1192:
        /* <DEDUP_REMOVED lines=22> */
.L_x_1190:
[----:B------:R-:W-:Y:S05]  /*5e10*/  BSYNC.RECONVERGENT B6 ;  /* 0x0000000000067941 */ /* 0x000fea0003800200 */
.L_x_1189:
        /* <DEDUP_REMOVED lines=11> */
.L_x_1185:
[----:B-----5:R-:W-:Y:S02]  /*5ed0*/  ISETP.GT.AND P1, PT, R28, R25, PT ;  /* 0x000000191c00720c */ /* 0x020fe40003f24270 */
[C---:B------:R-:W-:Y:S02]  /*5ee0*/  LOP3.LUT P0, RZ, R32.reuse, 0xff, RZ, 0xc0, !PT ;  /* 0x000000ff20ff7812 */ /* 0x040fe4000780c0ff */
[----:B------:R-:W-:-:S11]  /*5ef0*/  PRMT R0, R32, 0x7610, R0 ;  /* 0x0000761020007816 */ /* 0x000fd60000000000 */
[----:B------:R-:W-:Y:S05]  /*5f00*/  @P0 BREAK.RELIABLE P1, B7 ;  /* 0x0000000000070942 */ /* 0x000fea0000800100 */
[----:B------:R-:W-:Y:S05]  /*5f10*/  @P0 BREAK.RELIABLE P1, B8 ;  /* 0x0000000000080942 */ /* 0x000fea0000800100 */
[----:B------:R-:W-:Y:S05]  /*5f20*/  @P0 BRA P1, `(.L_x_1181) ;  /* 0x0000000400e40947 */ /* 0x000fea0000800000 */
.L_x_1191:
[----:B------:R-:W-:Y:S05]  /*5f30*/  BSYNC.RELIABLE B7 ;  /* 0x0000000000077941 */ /* 0x000fea0003800100 */
.L_x_1184:
[----:B------:R-:W-:Y:S01]  /*5f40*/  VIADD R31, R31, 0x1 ;  /* 0x000000011f1f7836 */ /* 0x000fe20000000000 */
[----:B------:R-:W-:-:S04]  /*5f50*/  PRMT R32, R0, 0x7610, R32 ;  /* 0x0000761000207816 */ /* 0x000fc80000000020 */
[----:B------:R-:W-:-:S13]  /*5f60*/  ISETP.NE.AND P0, PT, R31, R19, PT ;  /* 0x000000131f00720c */ /* 0x000fda0003f05270 */
[----:B------:R-:W-:Y:S05]  /*5f70*/  @P0 BRA `(.L_x_1193) ;  /* 0xfffffff800a40947 */ /* 0x000fea000383ffff */
[----:B------:R-:W-:Y:S05]  /*5f80*/  BSYNC.RELIABLE B8 ;  /* 0x0000000000087941 */ /* 0x000fea0003800100 */
.L_x_1183:
[----:B------:R-:W-:Y:S01]  /*5f90*/  BSSY.RELIABLE B0, `(.L_x_1194) ;  /* 0x000000a000007945 */ /* 0x000fe20003800100 */
[----:B------:R-:W-:-:S07]  /*5fa0*/  IMAD.MOV.U32 R0, RZ, RZ, RZ ;  /* 0x000000ffff007224 */ /* 0x000fce00078e00ff */
.L_x_1195:
        /* <DEDUP_REMOVED lines=9> */
.L_x_1194:
[----:B------:R-:W-:-:S07]  /*6040*/  IMAD.MOV.U32 R31, RZ, RZ, RZ ;  /* 0x000000ffff1f7224 */ /* 0x000fce00078e00ff */
.L_x_1203:
        /* <DEDUP_REMOVED lines=19> */
.L_x_1198:
        /* <DEDUP_REMOVED lines=16> */
.L_x_1197:
[----:B------:R-:W-:Y:S05]  /*6280*/  BSYNC.RECONVERGENT B6 ;  /* 0x0000000000067941 */ /* 0x000fea0003800200 */
.L_x_1196:
[----:B0-----:R-:W0:Y:S02]  /*6290*/  LDC.64 R34, c[0x0][0x390] ;  /* 0x0000e400ff227b82 */ /* 0x001e240000000a00 */
[----:B0-----:R-:W-:-:S05]  /*62a0*/  IMAD.WIDE R34, R28, 0x10, R34 ;  /* 0x000000101c227825 */ /* 0x001fca00078e0222 */
[----:B------:R0:W5:Y:S01]  /*62b0*/  LDG.E R29, desc[UR36][R34.64+0x8] ;  /* 0x00000824221d7981 */ /* 0x000162000c1e1900 */
[----:B------:R-:W-:Y:S01]  /*62c0*/  BSSY.RELIABLE B7, `(.L_x_1199) ;  /* 0x0000022000077945 */ /* 0x000fe20003800100 */
.L_x_1202:
        /* <DEDUP_REMOVED lines=22> */
.L_x_1201:
[----:B------:R-:W-:Y:S05]  /*6430*/  BSYNC.RECONVERGENT B6 ;  /* 0x0000000000067941 */ /* 0x000fea0003800200 */
.L_x_1200:
        /* <DEDUP_REMOVED lines=11> */
.L_x_1199:
[----:B------:R-:W-:-:S05]  /*64f0*/  VIADD R31, R31, 0x1 ;  /* 0x000000011f1f7836 */ /* 0x000fca0000000000 */
[----:B------:R-:W-:-:S13]  /*6500*/  ISETP.NE.AND P0, PT, R31, R19, PT ;  /* 0x000000131f00720c */ /* 0x000fda0003f05270 */
[----:B------:R-:W-:Y:S05]  /*6510*/  @P0 BRA `(.L_x_1203) ;  /* 0xfffffff800cc0947 */ /* 0x000fea000383ffff */
.L_x_1182:
        /* <DEDUP_REMOVED lines=26> */
.L_x_1181:
[----:B------:R-:W-:Y:S05]  /*66c0*/  BSYNC.RECONVERGENT B9 ;  /* 0x0000000000097941 */ /* 0x000fea0003800200 */
.L_x_1180:
[----:B------:R-:W-:-:S13]  /*66d0*/  ISETP.NE.AND P0, PT, R30, RZ, PT ;  /* 0x000000ff1e00720c */ /* 0x000fda0003f05270 */
[----:B------:R-:W-:Y:S05]  /*66e0*/  @P0 BRA `(.L_x_1204) ;  /* 0xfffffff0008c0947 */ /* 0x000fea000383ffff */
.L_x_1179:
[----:B------:R-:W-:Y:S05]  /*66f0*/  BSYNC B10 ;  /* 0x00000000000a7941 */ /* 0x000fea0003800000 */
.L_x_1178:
[----:B------:R-:W2:Y:S08]  /*6700*/  LDC R3, c[0x0][0x388] ;  /* 0x0000e200ff037b82 */ /* 0x000eb00000000800 */
[----:B-1----:R-:W1:Y:S01]  /*6710*/  LDC.64 R6, c[0x0][0x380] ;  /* 0x0000e000ff067b82 */ /* 0x002e620000000a00 */
[----:B--2---:R-:W-:-:S05]  /*6720*/  IMAD.WIDE R26, R3, 0x8, R26 ;  /* 0x00000008031a7825 */ /* 0x004fca00078e021a */
[----:B------:R-:W1:Y:S04]  /*6730*/  LDG.E R3, desc[UR36][R26.64] ;  /* 0x000000241a037981 */ /* 0x000e68000c1e1900 */
[----:B------:R-:W2:Y:S01]  /*6740*/  LDG.E R27, desc[UR36][R26.64+0x4] ;  /* 0x000004241a1b7981 */ /* 0x000ea2000c1e1900 */
[----:B-1----:R-:W-:-:S05]  /*6750*/  IMAD.WIDE R6, R3, 0x10, R6 ;  /* 0x0000001003067825 */ /* 0x002fca00078e0206 */
[----:B------:R-:W3:Y:S04]  /*6760*/  LDG.E.U8 R16, desc[UR36][R6.64+0x5] ;  /* 0x0000052406107981 */ /* 0x000ee8000c1e1100 */
[----:B------:R-:W3:Y:S04]  /*6770*/  LDG.E.U8 R17, desc[UR36][R6.64+0x4] ;  /* 0x0000042406117981 */ /* 0x000ee8000c1e1100 */
        /* <DEDUP_REMOVED lines=14> */
[----:B0-----:R-:W0:Y:S01]  /*6860*/  LDC.64 R4, c[0x0][0x390] ;  /* 0x0000e400ff047b82 */ /* 0x001e220000000a00 */
[----:B--2---:R-:W-:-:S02]  /*6870*/  IMAD R27, R27, 0x4, R22 ;  /* 0x000000041b1b7824 */ /* 0x004fc400078e0216 */
[----:B0-----:R-:W2:Y:S01]  /*6880*/  LDG.E R29, desc[UR36][R4.64+0x15cc8] ;  /* 0x015cc824041d7981 */ /* 0x001ea2000c1e1900 */
[----:B---3--:R-:W-:Y:S02]  /*6890*/  PRMT R17, R17, 0x3340, R16 ;  /* 0x0000334011117816 */ /* 0x008fe40000000010 */
[----:B----4-:R-:W-:Y:S02]  /*68a0*/  PRMT R0, R3, 0x3340, R0 ;  /* 0x0000334003007816 */ /* 0x010fe40000000000 */
[----:B-----5:R-:W-:Y:S02]  /*68b0*/  PRMT R9, R9, 0x3340, R8 ;  /* 0x0000334009097816 */ /* 0x020fe40000000008 */
        /* <DEDUP_REMOVED lines=10> */
[----:B------:R-:W3:Y:S01]  /*6960*/  LDL R28, [R27] ;  /* 0x000000001b1c7983 */ /* 0x000ee20000100800 */
[----:B------:R-:W-:Y:S01]  /*6970*/  BSSY.RECONVERGENT B6, `(.L_x_1205) ;  /* 0x0000020000067945 */ /* 0x000fe20003800200 */
[C---:B---3--:R-:W-:Y:S02]  /*6980*/  ISETP.GT.AND P1, PT, R28.reuse, -0x1, PT ;  /* 0xffffffff1c00780c */ /* 0x048fe40003f24270 */
[----:B--2---:R-:W-:-:S13]  /*6990*/  ISETP.GE.AND P0, PT, R28, R29, PT ;  /* 0x0000001d1c00720c */ /* 0x004fda0003f06270 */
        /* <DEDUP_REMOVED lines=11> */
.L_x_1207:
        /* <DEDUP_REMOVED lines=16> */
.L_x_1208:
[----:B------:R-:W0:Y:S02]  /*6b50*/  LDC.64 R4, c[0x0][0x390] ;  /* 0x0000e400ff047b82 */ /* 0x000e240000000a00 */
[----:B0-----:R0:W5:Y:S02]  /*6b60*/  LDG.E R29, desc[UR36][R4.64+0x15cc8] ;  /* 0x015cc824041d7981 */ /* 0x001164000c1e1900 */
.L_x_1206:
[----:B------:R-:W-:Y:S05]  /*6b70*/  BSYNC.RECONVERGENT B6 ;  /* 0x0000000000067941 */ /* 0x000fea0003800200 */
.L_x_1205:
        /* <DEDUP_REMOVED lines=23> */
.L_x_1210:
[----:B------:R-:W-:Y:S05]  /*6cf0*/  BSYNC.RECONVERGENT B6 ;  /* 0x0000000000067941 */ /* 0x000fea0003800200 */
.L_x_1209:
[----:B------:R-:W2:Y:S02]  /*6d00*/  LDG.E R18, desc[UR36][R26.64+0xc] ;  /* 0x00000c241a127981 */ /* 0x000ea4000c1e1900 */
[----:B--2---:R-:W-:-:S13]  /*6d10*/  ISETP.GT.AND P0, PT, R25, R18, PT ;  /* 0x000000121900720c */ /* 0x004fda0003f04270 */
[----:B------:R-:W-:Y:S05]  /*6d20*/  @P0 EXIT ;  /* 0x000000000000094d */ /* 0x000fea0003800000 */
.L_x_1235:
[----:B01----:R-:W0:Y:S02]  /*6d30*/  LDC.64 R4, c[0x0][0x390] ;  /* 0x0000e400ff047b82 */ /* 0x003e240000000a00 */
[----:B0-----:R-:W-:-:S05]  /*6d40*/  IMAD.WIDE R4, R25, 0x4, R4 ;  /* 0x0000000419047825 */ /* 0x001fca00078e0204 */
[----:B------:R-:W2:Y:S01]  /*6d50*/  LDG.E R17, desc[UR36][R4.64+0xcf00] ;  /* 0x00cf002404117981 */ /* 0x000ea2000c1e1900 */
[----:B------:R-:W-:Y:S05]  /*6d60*/  YIELD ;  /* 0x0000000000007946 */ /* 0x000fea0003800000 */
[----:B------:R-:W-:Y:S01]  /*6d70*/  BSSY.RECONVERGENT B9, `(.L_x_1211) ;  /* 0x00000d1000097945 */ /* 0x000fe20003800200 */
[----:B--2---:R-:W-:-:S13]  /*6d80*/  ISETP.GT.AND P0, PT, R16, R17, PT ;  /* 0x000000111000720c */ /* 0x004fda0003f04270 */
[----:B------:R-:W-:Y:S05]  /*6d90*/  @P0 BRA `(.L_x_1212) ;  /* 0x0000000c00380947 */ /* 0x000fea0003800000 */
[----:B------:R-:W-:-:S13]  /*6da0*/  ISETP.NE.AND P0, PT, R19, RZ, PT ;  /* 0x000000ff1300720c */ /* 0x000fda0003f05270 */
[----:B------:R-:W-:Y:S05]  /*6db0*/  @!P0 BRA `(.L_x_1213) ;  /* 0x0000000800c88947 */ /* 0x000fea0003800000 */
[----:B------:R-:W-:Y:S01]  /*6dc0*/  BSSY.RELIABLE B8, `(.L_x_1214) ;  /* 0x0000059000087945 */ /* 0x000fe20003800100 */
[----:B------:R-:W-:Y:S01]  /*6dd0*/  PRMT R32, RZ, 0x7610, R32 ;  /* 0x00007610ff207816 */ /* 0x000fe20000000020 */
[----:B------:R-:W-:-:S07]  /*6de0*/  IMAD.MOV.U32 R31, RZ, RZ, RZ ;  /* 0x000000ffff1f7224 */ /* 0x000fce00078e00ff */
.L_x_1224:
        /* <DEDUP_REMOVED lines=13> */
[----:B------:R-:W1:Y:S01]  /*6ec0*/  LDCU.64 UR4, c[0x4][0x40] ;  /* 0x01000800ff0477ac */ /* 0x000e620008000a00 */
[----:B------:R-:W-:Y:S02]  /*6ed0*/  IMAD.MOV.U32 R6, RZ, RZ, R23 ;  /* 0x000000ffff067224 */ /* 0x000fe400078e0017 */
[----:B------:R-:W-:Y:S01]  /*6ee0*/  IMAD.MOV.U32 R7, RZ, RZ, R2 ;  /* 0x000000ffff077224 */ /* 0x000fe200078e0002 */
[----:B------:R-:W2:Y:S01]  /*6ef0*/  LDC.64 R8, c[0x4][R8] ;  /* 0x0100000008087b82 */ /* 0x000ea20000000a00 */
[----:B-1----:R-:W-:Y:S01]  /*6f00*/  MOV R4, UR4 ;  /* 0x0000000400047c02 */ /* 0x002fe20008000f00 */
[----:B0-----:R-:W-:-:S07]  /*6f10*/  IMAD.U32 R5, RZ, RZ, UR5 ;  /* 0x00000005ff057e24 */ /* 0x001fce000f8e00ff */
[----:B------:R-:W-:-:S07]  /*6f20*/  LEPC R20, `(.L_x_1219) ;  /* 0x000000001014794e */ /* 0x000fce0000000000 */
[----:B--2---:R-:W-:Y:S05]  /*6f30*/  CALL.ABS.NOINC R8 ;  /* 0x0000000008007343 */ /* 0x004fea0003c00000 */
.L_x_1219:
        /* <DEDUP_REMOVED lines=16> */
.L_x_1218:
[----:B------:R-:W-:Y:S05]  /*7040*/  BSYNC.RECONVERGENT B6 ;  /* 0x0000000000067941 */ /* 0x000fea0003800200 */
.L_x_1217:
[----:B------:R-:W0:Y:S02]  /*7050*/  LDC.64 R26, c[0x0][0x390] ;  /* 0x0000e400ff1a7b82 */ /* 0x000e240000000a00 */
[----:B0-----:R-:W-:-:S05]  /*7060*/  IMAD.WIDE R26, R28, 0x10, R26 ;  /* 0x000000101c1a7825 */ /* 0x001fca00078e021a */
[----:B------:R0:W5:Y:S02]  /*7070*/  LDG.E R29, desc[UR36][R26.64+0x8] ;  /* 0x000008241a1d7981 */ /* 0x000164000c1e1900 */
.L_x_1223:
[----:B------:R-:W1:Y:S02]  /*7080*/  LDC.64 R4, c[0x0][0x390] ;  /* 0x0000e400ff047b82 */ /* 0x000e640000000a00 */
[----:B-1----:R-:W2:Y:S01]  /*7090*/  LDG.E R5, desc[UR36][R4.64+0x15cc8] ;  /* 0x015cc82404057981 */ /* 0x002ea2000c1e1900 */
[C---:B------:R-:W-:Y:S01]  /*70a0*/  ISETP.GT.AND P1, PT, R28.reuse, -0x1, PT ;  /* 0xffffffff1c00780c */ /* 0x040fe20003f24270 */
[----:B------:R-:W-:Y:S01]  /*70b0*/  BSSY.RECONVERGENT B6, `(.L_x_1220) ;  /* 0x0000013000067945 */ /* 0x000fe20003800200 */
[----:B--2---:R-:W-:-:S13]  /*70c0*/  ISETP.GE.AND P0, PT, R28, R5, PT ;  /* 0x000000051c00720c */ /* 0x004fda0003f06270 */
[----:B------:R-:W-:Y:S05]  /*70d0*/  @!P0 BRA P1, `(.L_x_1221) ;  /* 0x0000000000408947 */ /* 0x000fea0000800000 */
        /* <DEDUP_REMOVED lines=16> */
.L_x_1221:
[----:B------:R-:W-:Y:S05]  /*71e0*/  BSYNC.RECONVERGENT B6 ;  /* 0x0000000000067941 */ /* 0x000fea0003800200 */
.L_x_1220:
        /* <DEDUP_REMOVED lines=9> */
[----:B------:R-:W-:Y:S01]  /*7280*/  VIADD R29, R29, 0x1 ;  /* 0x000000011d1d7836 */ /* 0x000fe20000000000 */
[----:B------:R-:W-:Y:S06]  /*7290*/  BRA `(.L_x_1223) ;  /* 0xfffffffc00787947 */ /* 0x000fec000383ffff */
.L_x_1216:
[----:B-----5:R-:W-:Y:S02]  /*72a0*/  ISETP.GT.AND P0, PT, R28, R17, PT ;  /* 0x000000111c00720c */ /* 0x020fe40003f04270 */
[----:B------:R-:W-:Y:S02]  /*72b0*/  ISETP.NE.AND P1, PT, R30, RZ, PT ;  /* 0x000000ff1e00720c */ /* 0x000fe40003f25270 */
[----:B------:R-:W-:-:S11]  /*72c0*/  PRMT R0, R32, 0x7610, R0 ;  /* 0x0000761020007816 */ /* 0x000fd60000000000 */
[----:B------:R-:W-:Y:S05]  /*72d0*/  @P0 BREAK.RELIABLE P1, B7 ;  /* 0x0000000000070942 */ /* 0x000fea0000800100 */
[----:B------:R-:W-:Y:S05]  /*72e0*/  @P0 BREAK.RELIABLE P1, B8 ;  /* 0x0000000000080942 */ /* 0x000fea0000800100 */
[----:B------:R-:W-:Y:S05]  /*72f0*/  @P0 BRA P1, `(.L_x_1212) ;  /* 0x0000000400e00947 */ /* 0x000fea0000800000 */
.L_x_1222:
[----:B------:R-:W-:Y:S05]  /*7300*/  BSYNC.RELIABLE B7 ;  /* 0x0000000000077941 */ /* 0x000fea0003800100 */
.L_x_1215:
[----:B------:R-:W-:Y:S02]  /*7310*/  IADD3 R31, PT, PT, R31, 0x1, RZ ;  /* 0x000000011f1f7810 */ /* 0x000fe40007ffe0ff */
[----:B------:R-:W-:Y:S02]  /*7320*/  PRMT R32, R0, 0x7610, R32 ;  /* 0x0000761000207816 */ /* 0x000fe40000000020 */
[----:B------:R-:W-:-:S13]  /*7330*/  ISETP.NE.AND P0, PT, R31, R19, PT ;  /* 0x000000131f00720c */ /* 0x000fda0003f05270 */
[----:B------:R-:W-:Y:S05]  /*7340*/  @P0 BRA `(.L_x_1224) ;  /* 0xfffffff800a80947 */ /* 0x000fea000383ffff */
[----:B------:R-:W-:Y:S05]  /*7350*/  BSYNC.RELIABLE B8 ;  /* 0x0000000000087941 */ /* 0x000fea0003800100 */
.L_x_1214:
[----:B------:R-:W-:Y:S01]  /*7360*/  BSSY.RELIABLE B0, `(.L_x_1225) ;  /* 0x000000a000007945 */ /* 0x000fe20003800100 */
[----:B------:R-:W-:-:S07]  /*7370*/  IMAD.MOV.U32 R0, RZ, RZ, RZ ;  /* 0x000000ffff007224 */ /* 0x000fce00078e00ff */
.L_x_1226:
        /* <DEDUP_REMOVED lines=9> */
.L_x_1225:
[----:B------:R-:W-:-:S07]  /*7410*/  MOV R30, RZ ;  /* 0x000000ff001e7202 */ /* 0x000fce0000000f00 */
.L_x_1234:
[----:B------:R-:W1:Y:S01]  /*7420*/  LDC.64 R4, c[0x0][0x390] ;  /* 0x0000e400ff047b82 */ /* 0x000e620000000a00 */
[----:B------:R-:W-:-:S06]  /*7430*/  IMAD R28, R30, 0x4, R22 ;  /* 0x000000041e1c7824 */ /* 0x000fcc00078e0216 */
[----:B------:R-:W2:Y:S04]  /*7440*/  LDL R28, [R28] ;  /* 0x000000001c1c7983 */ /* 0x000ea80000100800 */
[----:B-1----:R-:W3:Y:S01]  /*7450*/  LDG.E R29, desc[UR36][R4.64+0x15cc8] ;  /* 0x015cc824041d7981 */ /* 0x002ee2000c1e1900 */
[----:B------:R-:W-:Y:S01]  /*7460*/  BSSY.RECONVERGENT B6, `(.L_x_1227) ;  /* 0x000001e000067945 */ /* 0x000fe20003800200 */
[C---:B--2---:R-:W-:Y:S02]  /*7470*/  ISETP.GT.AND P1, PT, R28.reuse, -0x1, PT ;  /* 0xffffffff1c00780c */ /* 0x044fe40003f24270 */
[----:B---3--:R-:W-:-:S13]  /*7480*/  ISETP.GE.AND P0, PT, R28, R29, PT ;  /* 0x0000001d1c00720c */ /* 0x008fda0003f06270 */
[----:B------:R-:W-:Y:S05]  /*7490*/  @!P0 BRA P1, `(.L_x_1228) ;  /* 0x0000000000688947 */ /* 0x000fea0000800000 */
        /* <DEDUP_REMOVED lines=10> */
.L_x_1229:
        /* <DEDUP_REMOVED lines=16> */
.L_x_1228:
[----:B------:R-:W-:Y:S05]  /*7640*/  BSYNC.RECONVERGENT B6 ;  /* 0x0000000000067941 */ /* 0x000fea0003800200 */
.L_x_1227:
[----:B0-----:R-:W0:Y:S02]  /*7650*/  LDC.64 R26, c[0x0][0x390] ;  /* 0x0000e400ff1a7b82 */ /* 0x001e240000000a00 */
[----:B0-----:R-:W-:-:S05]  /*7660*/  IMAD.WIDE R26, R28, 0x10, R26 ;  /* 0x000000101c1a7825 */ /* 0x001fca00078e021a */
[----:B------:R0:W5:Y:S01]  /*7670*/  LDG.E R29, desc[UR36][R26.64+0x8] ;  /* 0x000008241a1d7981 */ /* 0x000162000c1e1900 */
[----:B------:R-:W-:Y:S01]  /*7680*/  BSSY.RELIABLE B7, `(.L_x_1230) ;  /* 0x0000022000077945 */ /* 0x000fe20003800100 */
.L_x_1233:
        /* <DEDUP_REMOVED lines=17> */
[----:B------:R-:W-:Y:S02]  /*77a0*/  IMAD.U32 R7, RZ, RZ, UR7 ;  /* 0x00000007ff077e24 */ /* 0x000fe4000f8e00ff */
[----:B----4-:R-:W-:Y:S01]  /*77b0*/  IMAD.U32 R10, RZ, RZ, UR8 ;  /* 0x00000008ff0a7e24 */ /* 0x010fe2000f8e00ff */
[----:B------:R-:W-:-:S07]  /*77c0*/  MOV R11, UR9 ;  /* 0x00000009000b7c02 */ /* 0x000fce0008000f00 */
[----:B------:R-:W-:-:S07]  /*77d0*/  LEPC R20, `(.L_x_1232) ;  /* 0x000000001014794e */ /* 0x000fce0000000000 */
[----:B0--3-5:R-:W-:Y:S05]  /*77e0*/  CALL.ABS.NOINC R14 ;  /* 0x000000000e007343 */ /* 0x029fea0003c00000 */
.L_x_1232:
[----:B------:R-:W-:Y:S05]  /*77f0*/  BSYNC.RECONVERGENT B6 ;  /* 0x0000000000067941 */ /* 0x000fea0003800200 */
.L_x_1231:
        /* <DEDUP_REMOVED lines=11> */
.L_x_1230:
[----:B------:R-:W-:-:S05]  /*78b0*/  VIADD R30, R30, 0x1 ;  /* 0x000000011e1e7836 */ /* 0x000fca0000000000 */
[----:B------:R-:W-:-:S13]  /*78c0*/  ISETP.NE.AND P0, PT, R30, R19, PT ;  /* 0x000000131e00720c */ /* 0x000fda0003f05270 */
[----:B------:R-:W-:Y:S05]  /*78d0*/  @P0 BRA `(.L_x_1234) ;  /* 0xfffffff800d00947 */ /* 0x000fea000383ffff */
.L_x_1213:
        /* <DEDUP_REMOVED lines=16> */
[----:B-1----:R-:W-:Y:S02]  /*79e0*/  IMAD.IADD R0, R0, 0x1, R21 ;  /* 0x0000000100007824 */ /* 0x002fe400078e0215 */
[----:B--2---:R-:W-:Y:S02]  /*79f0*/  IMAD.IADD R3, R21, 0x1, R20 ;  /* 0x0000000115037824 */ /* 0x004fe400078e0214 */
[----:B------:R-:W-:-:S03]  /*7a00*/  IMAD.SHL.U32 R9, R0, 0x2, RZ ;  /* 0x0000000200097824 */ /* 0x000fc600078e00ff */
[----:B------:R-:W-:Y:S01]  /*7a10*/  SHF.L.U32 R3, R3, 0x1, RZ ;  /* 0x0000000103037819 */ /* 0x000fe200000006ff */
[----:B0-----:R-:W-:-:S04]  /*7a20*/  IMAD.WIDE R6, R9, 0x4, R6 ;  /* 0x0000000409067825 */ /* 0x001fc800078e0206 */
[----:B-----5:R-:W-:-:S05]  /*7a30*/  IMAD.WIDE R4, R3, 0x4, R4 ;  /* 0x0000000403047825 */ /* 0x020fca00078e0204 */
[----:B------:R1:W-:Y:S04]  /*7a40*/  STG.E desc[UR36][R4.64], R24 ;  /* 0x0000001804007986 */ /* 0x0003e8000c101924 */
[----:B------:R1:W-:Y:S04]  /*7a50*/  STG.E desc[UR36][R4.64+0x4], R17 ;  /* 0x0000041104007986 */ /* 0x0003e8000c101924 */
[----:B------:R1:W-:Y:S04]  /*7a60*/  STG.E desc[UR36][R6.64+0x4], R17 ;  /* 0x0000041106007986 */ /* 0x0003e8000c101924 */
[----:B------:R1:W-:Y:S02]  /*7a70*/  STG.E desc[UR36][R6.64], R24 ;  /* 0x0000001806007986 */ /* 0x0003e4000c101924 */
.L_x_1212:
[----:B------:R-:W-:Y:S05]  /*7a80*/  BSYNC.RECONVERGENT B9 ;  /* 0x0000000000097941 */ /* 0x000fea0003800200 */
.L_x_1211:
[----:B------:R-:W-:-:S13]  /*7a90*/  ISETP.NE.AND P0, PT, R25, R18, PT ;  /* 0x000000121900720c */ /* 0x000fda0003f05270 */
[----:B------:R-:W-:Y:S05]  /*7aa0*/  @!P0 EXIT ;  /* 0x000000000000894d */ /* 0x000fea0003800000 */
[----:B------:R-:W-:Y:S01]  /*7ab0*/  VIADD R25, R25, 0x1 ;  /* 0x0000000119197836 */ /* 0x000fe20000000000 */
[----:B------:R-:W-:Y:S06]  /*7ac0*/  BRA `(.L_x_1235) ;  /* 0xfffffff000987947 */ /* 0x000fec000383ffff */
.L_x_1236:
        /* <DEDUP_REMOVED lines=11> */
.L_x_1625:


//--------------------- .text._Z49run_single_step_vectorvertex_embedding_per_vertexILm2EEvPviP3CSRS0_S0_PiS0_S3_PV13BUFFER_STATUSS0_S3_S6_PViS3_S3_i --------------------------
	.section	.text._Z49run_single_step_vectorvertex_embedding_per_vertexILm2EEvPviP3CSRS0_S0_PiS0_S3_PV13BUFFER_STATUSS0_S3_S6_PViS3_S3_i,"ax",@progbits
	.align	128
        .global         _Z49run_single_step_vectorvertex_embedding_per_vertexILm2EEvPviP3CSRS0_S0_PiS0_S3_PV13BUFFER_STATUSS0_S3_S6_PViS3_S3_i
        .type           _Z49run_single_step_vectorvertex_embedding_per_vertexILm2EEvPviP3CSRS0_S0_PiS0_S3_PV13BUFFER_STATUSS0_S3_S6_PViS3_S3_i,@function
        .size           _Z49run_single_step_vectorvertex_embedding_per_vertexILm2EEvPviP3CSRS0_S0_PiS0_S3_PV13BUFFER_STATUSS0_S3_S6_PViS3_S3_i,(.L_x_1626 - _Z49run_single_step_vectorvertex_embedding_per_vertexILm2EEvPviP3CSRS0_S0_PiS0_S3_PV13BUFFER_STATUSS0_S3_S6_PViS3_S3_i)
        .other          _Z49run_single_step_vectorvertex_embedding_per_vertexILm2EEvPviP3CSRS0_S0_PiS0_S3_PV13BUFFER_STATUSS0_S3_S6_PViS3_S3_i,@"STO_CUDA_ENTRY STV_DEFAULT"
_Z49run_single_step_vectorvertex_embedding_per_vertexILm2EEvPviP3CSRS0_S0_PiS0_S3_PV13BUFFER_STATUSS0_S3_S6_PViS3_S3_i:
.text._Z49run_single_step_vectorvertex_embedding_per_vertexILm2EEvPviP3CSRS0_S0_PiS0_S3_PV13BUFFER_STATUSS0_S3_S6_PViS3_S3_i:
        /* <DEDUP_REMOVED lines=18> */
[----:B------:R-:W0:Y:S02]  /*0120*/  LDC.64 R2, c[0x0][0x398] ;  /* 0x0000e600ff027b82 */ /* 0x000e240000000a00 */
[----:B0-----:R-:W-:-:S06]  /*0130*/  IMAD.WIDE R26, R26, 0x8, R2 ;  /* 0x000000081a1a7825 */ /* 0x001fcc00078e0202 */
[----:B------:R-:W0:Y:S01]  /*0140*/  LDC.64 R2, c[0x0][0x380] ;  /* 0x0000e000ff027b82 */ /* 0x000e220000000a00 */
[----:B------:R-:W0:Y:S04]  /*0150*/  LDG.E R5, desc[UR36][R26.64] ;  /* 0x000000241a057981 */ /* 0x000e28000c1e1900 */
[----:B------:R-:W2:Y:S01]  /*0160*/  LDG.E R20, desc[UR36][R26.64+0x4] ;  /* 0x000004241a147981 */ /* 0x000ea2000c1e1900 */
[----:B0-----:R-:W-:-:S05]  /*0170*/  IMAD.WIDE R2, R5, 0xc, R2 ;  /* 0x0000000c05027825 */ /* 0x001fca00078e0202 */
        /* <DEDUP_REMOVED lines=13> */
[----:B------:R-:W-:Y:S01]  /*0250*/  PRMT R9, R1, 0x3340, R1 ;  /* 0x0000334001097816 */ /* 0x000fe20000000001 */
[----:B--2---:R-:W-:Y:S01]  /*0260*/  IMAD R20, R20, 0x4, R25 ;  /* 0x0000000414147824 */ /* 0x004fe200078e0219 */
[----:B-1----:R-:W2:Y:S01]  /*0270*/  LDG.E R31, desc[UR36][R4.64+0x15cc8] ;  /* 0x015cc824041f7981 */ /* 0x002ea2000c1e1900 */
[----:B---3--:R-:W-:-:S04]  /*0280*/  PRMT R0, R0, 0x3340, R1 ;  /* 0x0000334000007816 */ /* 0x008fc80000000001 */
[----:B------:R-:W-:-:S04]  /*0290*/  PRMT R9, R0, 0x5410, R9 ;  /* 0x0000541000097816 */ /* 0x000fc80000000009 */
[----:B----4-:R-:W-:Y:S02]  /*02a0*/  PRMT R6, R6, 0x7604, R9 ;  /* 0x0000760406067816 */ /* 0x010fe40000000009 */
[----:B-----5:R-:W-:Y:S02]  /*02b0*/  PRMT R11, R11, 0x3340, R10 ;  /* 0x000033400b0b7816 */ /* 0x020fe4000000000a */
[----:B------:R-:W-:Y:S02]  /*02c0*/  PRMT R12, R13, 0x3340, R12 ;  /* 0x000033400d0c7816 */ /* 0x000fe4000000000c */
[----:B------:R-:W-:Y:S02]  /*02d0*/  PRMT R7, R7, 0x7054, R6 ;  /* 0x0000705407077816 */ /* 0x000fe40000000006 */
[----:B0-----:R-:W-:Y:S02]  /*02e0*/  PRMT R3, R11, 0x5410, R12 ;  /* 0x000054100b037816 */ /* 0x001fe4000000000c */
[----:B------:R-:W-:-:S02]  /*02f0*/  PRMT R15, R15, 0x3340, R14 ;  /* 0x000033400f0f7816 */ /* 0x000fc4000000000e */
[----:B------:R-:W-:Y:S02]  /*0300*/  PRMT R16, R17, 0x3340, R16 ;  /* 0x0000334011107816 */ /* 0x000fe40000000010 */
[----:B------:R-:W-:Y:S02]  /*0310*/  PRMT R2, R8, 0x654, R7 ;  /* 0x0000065408027816 */ /* 0x000fe40000000007 */
[----:B------:R-:W-:-:S03]  /*0320*/  PRMT R18, R15, 0x5410, R16 ;  /* 0x000054100f127816 */ /* 0x000fc60000000010 */
[----:B------:R0:W-:Y:S04]  /*0330*/  STL.64 [R1+0x8], R2 ;  /* 0x0000080201007387 */ /* 0x0001e80000100a00 */
[----:B------:R0:W-:Y:S04]  /*0340*/  STL [R1+0x10], R18 ;  /* 0x0000101201007387 */ /* 0x0001e80000100800 */
[----:B------:R-:W3:Y:S01]  /*0350*/  LDL R30, [R20] ;  /* 0x00000000141e7983 */ /* 0x000ee20000100800 */
[----:B------:R-:W-:Y:S01]  /*0360*/  BSSY.RECONVERGENT B6, `(.L_x_1238) ;  /* 0x0000021000067945 */ /* 0x000fe20003800200 */
[----:B---3--:R-:W-:-:S02]  /*0370*/  ISETP.GT.AND P1, PT, R30, -0x1, PT ;  /* 0xffffffff1e00780c */ /* 0x008fc40003f24270 */
[----:B--2---:R-:W-:Y:S02]  /*0380*/  ISETP.LT.AND P0, PT, R30, R31, PT ;  /* 0x0000001f1e00720c */ /* 0x004fe40003f01270 */
[----:B------:R-:W-:-:S11]  /*0390*/  P2R R0, PR, RZ, 0x2 ;  /* 0x00000002ff007803 */ /* 0x000fd60000000000 */
[----:B0-----:R-:W-:Y:S05]  /*03a0*/  @P1 BRA P0, `(.L_x_1239) ;  /* 0x0000000000701947 */ /* 0x001fea0000000000 */
        /* <DEDUP_REMOVED lines=10> */
.L_x_1240:
        /* <DEDUP_REMOVED lines=16> */
.L_x_1241:
[----:B------:R-:W0:Y:S02]  /*0550*/  LDC.64 R4, c[0x0][0x390] ;  /* 0x0000e400ff047b82 */ /* 0x000e240000000a00 */
[----:B0-----:R0:W5:Y:S02]  /*0560*/  LDG.E R31, desc[UR36][R4.64+0x15cc8] ;  /* 0x015cc824041f7981 */ /* 0x001164000c1e1900 */
.L_x_1239:
[----:B------:R-:W-:Y:S05]  /*0570*/  BSYNC.RECONVERGENT B6 ;  /* 0x0000000000067941 */ /* 0x000fea0003800200 */
.L_x_1238:
[----:B------:R-:W1:Y:S01]  /*0580*/  LDC.64 R16, c[0x0][0x390] ;  /* 0x0000e400ff107b82 */ /* 0x000e620000000a00 */
[C---:B------:R-:W-:Y:S01]  /*0590*/  ISETP.GT.AND P1, PT, R30.reuse, -0x1, PT ;  /* 0xffffffff1e00780c */ /* 0x040fe20003f24270 */
[----:B-1----:R-:W-:-:S05]  /*05a0*/  IMAD.WIDE R16, R30, 0x10, R16 ;  /* 0x000000101e107825 */ /* 0x002fca00078e0210 */
[----:B------:R1:W5:Y:S02]  /*05b0*/  LDG.E R29, desc[UR36][R16.64+0x8] ;  /* 0x00000824101d7981 */ /* 0x000364000c1e1900 */
[----:B-----5:R-:W-:Y:S01]  /*05c0*/  ISETP.LT.AND P0, PT, R30, R31, PT ;  /* 0x0000001f1e00720c */ /* 0x020fe20003f01270 */
[----:B------:R-:W-:-:S12]  /*05d0*/  BSSY.RECONVERGENT B6, `(.L_x_1242) ;  /* 0x0000012000067945 */ /* 0x000fd80003800200 */
[----:B-1----:R-:W-:Y:S05]  /*05e0*/  @P1 BRA P0, `(.L_x_1243) ;  /* 0x0000000000401947 */ /* 0x002fea0000000000 */
[----:B------:R-:W-:Y:S01]  /*05f0*/  MOV R14, 0x8 ;  /* 0x00000008000e7802 */ /* 0x000fe20000000f00 */
        /* <DEDUP_REMOVED lines=15> */
.L_x_1243:
[----:B------:R-:W-:Y:S05]  /*06f0*/  BSYNC.RECONVERGENT B6 ;  /* 0x0000000000067941 */ /* 0x000fea0003800200 */
.L_x_1242:
[----:B------:R-:W2:Y:S01]  /*0700*/  LDG.E R22, desc[UR36][R16.64+0xc] ;  /* 0x00000c2410167981 */ /* 0x000ea2000c1e1900 */
[----:B------:R-:W-:Y:S01]  /*0710*/  BSSY B10, `(.L_x_1244) ;  /* 0x00005790000a7945 */ /* 0x000fe20003800000 */
[----:B--2---:R-:W-:-:S13]  /*0720*/  ISETP.GT.AND P0, PT, R29, R22, PT ;  /* 0x000000161d00720c */ /* 0x004fda0003f04270 */
[----:B------:R-:W-:Y:S05]  /*0730*/  @P0 BRA `(.L_x_1245) ;  /* 0x0000005400d80947 */ /* 0x000fea0003800000 */
.L_x_1345:
[----:B0-234-:R-:W0:Y:S02]  /*0740*/  LDC.64 R4, c[0x0][0x390] ;  /* 0x0000e400ff047b82 */ /* 0x01de240000000a00 */
[----:B0-----:R-:W-:-:S05]  /*0750*/  IMAD.WIDE R4, R29, 0x4, R4 ;  /* 0x000000041d047825 */ /* 0x001fca00078e0204 */
[----:B------:R-:W2:Y:S01]  /*0760*/  LDG.E R19, desc[UR36][R4.64+0xcf00] ;  /* 0x00cf002404137981 */ /* 0x000ea2000c1e1900 */
[C---:B------:R-:W-:Y:S01]  /*0770*/  ISETP.NE.AND P1, PT, R29.reuse, R22, PT ;  /* 0x000000161d00720c */ /* 0x040fe20003f25270 */
[----:B------:R-:W-:Y:S05]  /*0780*/  YIELD ;  /* 0x0000000000007946 */ /* 0x000fea0003800000 */
[----:B------:R-:W-:Y:S01]  /*0790*/  BSSY B9, `(.L_x_1246) ;  /* 0x000056e000097945 */ /* 0x000fe20003800000 */
[----:B------:R-:W-:Y:S02]  /*07a0*/  IADD3 R29, PT, PT, R29, 0x1, RZ ;  /* 0x000000011d1d7810 */ /* 0x000fe40007ffe0ff */
[----:B------:R-:W-:-:S02]  /*07b0*/  P2R R28, PR, RZ, 0x2 ;  /* 0x00000002ff1c7803 */ /* 0x000fc40000000000 */
[----:B--2---:R-:W-:-:S13]  /*07c0*/  ISETP.GT.AND P0, PT, R2, R19, PT ;  /* 0x000000130200720c */ /* 0x004fda0003f04270 */
[----:B-1----:R-:W-:Y:S05]  /*07d0*/  @P0 BRA `(.L_x_1247) ;  /* 0x0000005400a40947 */ /* 0x002fea0003800000 */
[----:B------:R-:W-:-:S04]  /*07e0*/  ISETP.NE.AND P0, PT, R18, RZ, PT ;  /* 0x000000ff1200720c */ /* 0x000fc80003f05270 */
[----:B------:R-:W-:-:S09]  /*07f0*/  P2R R0, PR, RZ, 0x1 ;  /* 0x00000001ff007803 */ /* 0x000fd20000000000 */
[----:B------:R-:W-:Y:S05]  /*0800*/  @!P0 BRA `(.L_x_1248) ;  /* 0x0000000800d08947 */ /* 0x000fea0003800000 */
[----:B------:R-:W-:Y:S01]  /*0810*/  BSSY.RELIABLE B8, `(.L_x_1249) ;  /* 0x000005a000087945 */ /* 0x000fe20003800100 */
[----:B------:R-:W-:Y:S01]  /*0820*/  PRMT R31, RZ, 0x7610, R31 ;  /* 0x00007610ff1f7816 */ /* 0x000fe2000000001f */
[----:B------:R-:W-:-:S07]  /*0830*/  IMAD.MOV.U32 R30, RZ, RZ, RZ ;  /* 0x000000ffff1e7224 */ /* 0x000fce00078e00ff */
.L_x_1259:
        /* <DEDUP_REMOVED lines=22> */
.L_x_1254:
        /* <DEDUP_REMOVED lines=16> */
.L_x_1253:
[----:B------:R-:W-:Y:S05]  /*0aa0*/  BSYNC.RECONVERGENT B6 ;  /* 0x0000000000067941 */ /* 0x000fea0003800200 */
.L_x_1252:
[----:B------:R-:W0:Y:S02]  /*0ab0*/  LDC.64 R34, c[0x0][0x390] ;  /* 0x0000e400ff227b82 */ /* 0x000e240000000a00 */
[----:B0-----:R-:W-:-:S05]  /*0ac0*/  IMAD.WIDE R34, R16, 0x10, R34 ;  /* 0x0000001010227825 */ /* 0x001fca00078e0222 */
[----:B------:R0:W5:Y:S02]  /*0ad0*/  LDG.E R17, desc[UR36][R34.64+0x8] ;  /* 0x0000082422117981 */ /* 0x000164000c1e1900 */
.L_x_1258:
        /* <DEDUP_REMOVED lines=22> */
.L_x_1256:
[----:B------:R-:W-:Y:S05]  /*0c40*/  BSYNC.RECONVERGENT B6 ;  /* 0x0000000000067941 */ /* 0x000fea0003800200 */
.L_x_1255:
        /* <DEDUP_REMOVED lines=11> */
.L_x_1251:
[----:B-----5:R-:W-:Y:S02]  /*0d00*/  ISETP.GT.AND P1, PT, R16, R19, PT ;  /* 0x000000131000720c */ /* 0x020fe40003f24270 */
[C---:B------:R-:W-:Y:S02]  /*0d10*/  LOP3.LUT P0, RZ, R31.reuse, 0xff, RZ, 0xc0, !PT ;  /* 0x000000ff1fff7812 */ /* 0x040fe4000780c0ff */
[----:B------:R-:W-:-:S11]  /*0d20*/  PRMT R0, R31, 0x7610, R0 ;  /* 0x000076101f007816 */ /* 0x000fd60000000000 */
[----:B------:R-:W-:Y:S05]  /*0d30*/  @P0 BREAK.RELIABLE P1, B7 ;  /* 0x0000000000070942 */ /* 0x000fea0000800100 */
[----:B------:R-:W-:Y:S05]  /*0d40*/  @P0 BREAK.RELIABLE P1, B8 ;  /* 0x0000000000080942 */ /* 0x000fea0000800100 */
[----:B------:R-:W-:Y:S05]  /*0d50*/  @P0 BRA P1, `(.L_x_1247) ;  /* 0x0000005000440947 */ /* 0x000fea0000800000 */
.L_x_1257:
[----:B------:R-:W-:Y:S05]  /*0d60*/  BSYNC.RELIABLE B7 ;  /* 0x0000000000077941 */ /* 0x000fea0003800100 */
.L_x_1250:
[----:B------:R-:W-:Y:S02]  /*0d70*/  IADD3 R30, PT, PT, R30, 0x1, RZ ;  /* 0x000000011e1e7810 */ /* 0x000fe40007ffe0ff */
[----:B------:R-:W-:Y:S02]  /*0d80*/  PRMT R31, R0, 0x7610, R31 ;  /* 0x00007610001f7816 */ /* 0x000fe4000000001f */
[----:B------:R-:W-:-:S13]  /*0d90*/  ISETP.NE.AND P0, PT, R30, R18, PT ;  /* 0x000000121e00720c */ /* 0x000fda0003f05270 */
[----:B------:R-:W-:Y:S05]  /*0da0*/  @P0 BRA `(.L_x_1259) ;  /* 0xfffffff800a40947 */ /* 0x000fea000383ffff */
[----:B------:R-:W-:Y:S05]  /*0db0*/  BSYNC.RELIABLE B8 ;  /* 0x0000000000087941 */ /* 0x000fea0003800100 */
.L_x_1249:
[----:B------:R-:W-:Y:S01]  /*0dc0*/  BSSY.RELIABLE B0, `(.L_x_1260) ;  /* 0x000000a000007945 */ /* 0x000fe20003800100 */
[----:B------:R-:W-:-:S07]  /*0dd0*/  IMAD.MOV.U32 R0, RZ, RZ, RZ ;  /* 0x000000ffff007224 */ /* 0x000fce00078e00ff */
.L_x_1261:
        /* <DEDUP_REMOVED lines=9> */
.L_x_1260:
[----:B------:R-:W-:-:S07]  /*0e70*/  IMAD.MOV.U32 R33, RZ, RZ, RZ ;  /* 0x000000ffff217224 */ /* 0x000fce00078e00ff */
.L_x_1269:
        /* <DEDUP_REMOVED lines=19> */
.L_x_1264:
        /* <DEDUP_REMOVED lines=16> */
.L_x_1263:
[----:B------:R-:W-:Y:S05]  /*10b0*/  BSYNC.RECONVERGENT B6 ;  /* 0x0000000000067941 */ /* 0x000fea0003800200 */
.L_x_1262:
[----:B------:R-:W1:Y:S02]  /*10c0*/  LDC.64 R30, c[0x0][0x390] ;  /* 0x0000e400ff1e7b82 */ /* 0x000e640000000a00 */
[----:B-1----:R-:W-:-:S05]  /*10d0*/  IMAD.WIDE R30, R16, 0x10, R30 ;  /* 0x00000010101e7825 */ /* 0x002fca00078e021e */
[----:B------:R1:W5:Y:S01]  /*10e0*/  LDG.E R17, desc[UR36][R30.64+0x8] ;  /* 0x000008241e117981 */ /* 0x000362000c1e1900 */
[----:B------:R-:W-:Y:S01]  /*10f0*/  BSSY.RELIABLE B7, `(.L_x_1265) ;  /* 0x0000022000077945 */ /* 0x000fe20003800100 */
.L_x_1268:
        /* <DEDUP_REMOVED lines=22> */
.L_x_1267:
[----:B------:R-:W-:Y:S05]  /*1260*/  BSYNC.RECONVERGENT B6 ;  /* 0x0000000000067941 */ /* 0x000fea0003800200 */
.L_x_1266:
        /* <DEDUP_REMOVED lines=11> */
.L_x_1265:
[----:B------:R-:W-:-:S05]  /*1320*/  VIADD R33, R33, 0x1 ;  /* 0x0000000121217836 */ /* 0x000fca0000000000 */
[----:B------:R-:W-:-:S13]  /*1330*/  ISETP.NE.AND P0, PT, R33, R18, PT ;  /* 0x000000122100720c */ /* 0x000fda0003f05270 */
[----:B------:R-:W-:Y:S05]  /*1340*/  @P0 BRA `(.L_x_1269) ;  /* 0xfffffff800cc0947 */ /* 0x000fea000383ffff */
.L_x_1248:
        /* <DEDUP_REMOVED lines=21> */
[----:B---3--:R-:W-:-:S04]  /*14a0*/  IADD3 R13, PT, PT, R11, R8, RZ ;  /* 0x000000080b0d7210 */ /* 0x008fc80007ffe0ff */
[----:B------:R-:W-:-:S13]  /*14b0*/  ISETP.GE.U32.AND P1, PT, R13, 0x280, PT ;  /* 0x000002800d00780c */ /* 0x000fda0003f26070 */
[----:B------:R-:W-:Y:S05]  /*14c0*/  @!P1 BRA `(.L_x_1272) ;  /* 0x0000000400089947 */ /* 0x000fea0003800000 */
[----:B------:R-:W-:-:S13]  /*14d0*/  PLOP3.LUT P1, PT, PT, PT, PT, 0x80, 0x8 ;  /* 0x000000000008781c */ /* 0x000fda0003f2f070 */
.L_x_1278:
        /* <DEDUP_REMOVED lines=13> */
.L_x_1275:
        /* <DEDUP_REMOVED lines=20> */
.L_x_1274:
        /* <DEDUP_REMOVED lines=9> */
.L_x_1277:
        /* <DEDUP_REMOVED lines=20> */
.L_x_1276:
[----:B------:R-:W-:Y:S05]  /*18c0*/  BSYNC B1 ;  /* 0x0000000000017941 */ /* 0x000fea0003800000 */
.L_x_1273:
[----:B------:R-:W-:-:S13]  /*18d0*/  ISETP.GT.U32.AND P2, PT, R13, 0x27f, PT ;  /* 0x0000027f0d00780c */ /* 0x000fda0003f44070 */
[----:B------:R-:W-:Y:S05]  /*18e0*/  @P2 BRA `(.L_x_1278) ;  /* 0xfffffff800fc2947 */ /* 0x000fea000383ffff */
.L_x_1272:
[----:B------:R-:W-:Y:S05]  /*18f0*/  BSYNC B0 ;  /* 0x0000000000007941 */ /* 0x000fea0003800000 */
.L_x_1271:
        /* <DEDUP_REMOVED lines=10> */
[----:B------:R-:W-:Y:S01]  /*19a0*/  ISETP.GT.AND P0, PT, R3, RZ, PT ;  /* 0x000000ff0300720c */ /* 0x000fe20003f04270 */
[----:B------:R-:W-:Y:S01]  /*19b0*/  BSSY.RELIABLE B0, `(.L_x_1284) ;  /* 0x00000aa000007945 */ /* 0x000fe20003800100 */
[----:B-1----:R-:W-:-:S11]  /*19c0*/  IMAD.MOV.U32 R30, RZ, RZ, RZ ;  /* 0x000000ffff1e7224 */ /* 0x002fd600078e00ff */
[----:B------:R-:W-:Y:S05]  /*19d0*/  @!P0 BRA `(.L_x_1285) ;  /* 0x00000008009c8947 */ /* 0x000fea0003800000 */
[----:B------:R-:W-:Y:S01]  /*19e0*/  IMAD.IADD R7, R3, 0x1, -R30 ;  /* 0x0000000103077824 */ /* 0x000fe200078e0a1e */
[----:B------:R-:W-:Y:S01]  /*19f0*/  BSSY.RECONVERGENT B3, `(.L_x_1286) ;  /* 0x000006b000037945 */ /* 0x000fe20003800200 */
[----:B------:R-:W-:-:S03]  /*1a00*/  PLOP3.LUT P0, PT, PT, PT, PT, 0x80, 0x8 ;  /* 0x000000000008781c */ /* 0x000fc60003f0f070 */
[----:B------:R-:W-:-:S13]  /*1a10*/  ISETP.GT.AND P1, PT, R7, 0xc, PT ;  /* 0x0000000c0700780c */ /* 0x000fda0003f24270 */
[----:B------:R-:W-:Y:S05]  /*1a20*/  @!P1 BRA `(.L_x_1287) ;  /* 0x00000004009c9947 */ /* 0x000fea0003800000 */
[----:B------:R-:W-:Y:S01]  /*1a30*/  BSSY.RECONVERGENT B4, `(.L_x_1288) ;  /* 0x0000065000047945 */ /* 0x000fe20003800200 */
[----:B------:R-:W-:Y:S02]  /*1a40*/  PLOP3.LUT P0, PT, PT, PT, PT, 0x8, 0x80 ;  /* 0x000000000080781c */ /* 0x000fe40003f0e170 */
[----:B------:R-:W-:-:S11]  /*1a50*/  IADD3 R6, PT, PT, R3, -0xc, RZ ;  /* 0xfffffff403067810 */ /* 0x000fd60007ffe0ff */
.L_x_1289:
[----:B-1----:R-:W2:Y:S01]  /*1a60*/  LDG.E R15, desc[UR36][R8.64+0xc] ;  /* 0x00000c24080f7981 */ /* 0x002ea2000c1e1900 */
[----:B------:R-:W-:-:S05]  /*1a70*/  IMAD R10, R30, 0x4, R25 ;  /* 0x000000041e0a7824 */ /* 0x000fca00078e0219 */
[----:B------:R-:W3:Y:S04]  /*1a80*/  LDL.64 R16, [R10] ;  /* 0x000000000a107983 */ /* 0x000ee80000100a00 */
[----:B------:R-:W4:Y:S01]  /*1a90*/  LDL.64 R10, [R10+0x8] ;  /* 0x000008000a0a7983 */ /* 0x000f220000100a00 */
[C---:B--2---:R-:W-:Y:S02]  /*1aa0*/  VIADD R7, R15.reuse, 0x1 ;  /* 0x000000010f077836 */ /* 0x044fe40000000000 */
[----:B------:R-:W-:-:S03]  /*1ab0*/  IMAD.WIDE.U32 R14, R15, 0x4, R8 ;  /* 0x000000040f0e7825 */ /* 0x000fc600078e0008 */
[----:B------:R-:W-:Y:S04]  /*1ac0*/  STG.E desc[UR36][R8.64+0xc], R7 ;  /* 0x00000c0708007986 */ /* 0x000fe8000c101924 */
[----:B---3--:R1:W-:Y:S04]  /*1ad0*/  STG.E desc[UR36][R14.64], R16 ;  /* 0x000000100e007986 */ /* 0x0083e8000c101924 */
[----:B------:R-:W2:Y:S02]  /*1ae0*/  LDG.E R21, desc[UR36][R8.64+0xc] ;  /* 0x00000c2408157981 */ /* 0x000ea4000c1e1900 */
[C---:B--2---:R-:W-:Y:S01]  /*1af0*/  IADD3 R31, PT, PT, R21.reuse, 0x1, RZ ;  /* 0x00000001151f7810 */ /* 0x044fe20007ffe0ff */
[----:B------:R-:W-:-:S04]  /*1b00*/  IMAD.WIDE.U32 R20, R21, 0x4, R8 ;  /* 0x0000000415147825 */ /* 0x000fc800078e0008 */
[----:B------:R2:W-:Y:S04]  /*1b10*/  STG.E desc[UR36][R8.64+0xc], R31 ;  /* 0x00000c1f08007986 */ /* 0x0005e8000c101924 */
[----:B------:R3:W-:Y:S04]  /*1b20*/  STG.E desc[UR36][R20.64], R17 ;  /* 0x0000001114007986 */ /* 0x0007e8000c101924 */
[----:B------:R-:W5:Y:S02]  /*1b30*/  LDG.E R13, desc[UR36][R8.64+0xc] ;  /* 0x00000c24080d7981 */ /* 0x000f64000c1e1900 */
[----:B-----5:R-:W-:-:S02]  /*1b40*/  VIADD R33, R13, 0x1 ;  /* 0x000000010d217836 */ /* 0x020fc40000000000 */
[----:B------:R-:W-:-:S03]  /*1b50*/  IMAD.WIDE.U32 R12, R13, 0x4, R8 ;  /* 0x000000040d0c7825 */ /* 0x000fc600078e0008 */
[----:B------:R-:W-:Y:S04]  /*1b60*/  STG.E desc[UR36][R8.64+0xc], R33 ;  /* 0x00000c2108007986 */ /* 0x000fe8000c101924 */
[----:B----4-:R-:W-:Y:S04]  /*1b70*/  STG.E desc[UR36][R12.64], R10 ;  /* 0x0000000a0c007986 */ /* 0x010fe8000c101924 */
[----:B-1----:R-:W4:Y:S01]  /*1b80*/  LDG.E R15, desc[UR36][R8.64+0xc] ;  /* 0x00000c24080f7981 */ /* 0x002f22000c1e1900 */
[----:B------:R-:W-:-:S05]  /*1b90*/  IADD3 R16, PT, PT, R30, 0x4, RZ ;  /* 0x000000041e107810 */ /* 0x000fca0007ffe0ff */
[----:B--2---:R-:W-:-:S05]  /*1ba0*/  IMAD R31, R16, 0x4, R25 ;  /* 0x00000004101f7824 */ /* 0x004fca00078e0219 */
[----:B---3--:R-:W2:Y:S01]  /*1bb0*/  LDL.64 R16, [R31] ;  /* 0x000000001f107983 */ /* 0x008ea20000100a00 */
[C---:B----4-:R-:W-:Y:S02]  /*1bc0*/  VIADD R7, R15.reuse, 0x1 ;  /* 0x000000010f077836 */ /* 0x050fe40000000000 */
[----:B------:R-:W-:-:S03]  /*1bd0*/  IMAD.WIDE.U32 R14, R15, 0x4, R8 ;  /* 0x000000040f0e7825 */ /* 0x000fc600078e0008 */
[----:B------:R-:W-:Y:S04]  /*1be0*/  STG.E desc[UR36][R8.64+0xc], R7 ;  /* 0x00000c0708007986 */ /* 0x000fe8000c101924 */
[----:B------:R1:W-:Y:S04]  /*1bf0*/  STG.E desc[UR36][R14.64], R11 ;  /* 0x0000000b0e007986 */ /* 0x0003e8000c101924 */
[----:B------:R-:W3:Y:S04]  /*1c00*/  LDG.E R21, desc[UR36][R8.64+0xc] ;  /* 0x00000c2408157981 */ /* 0x000ee8000c1e1900 */
[----:B-1----:R-:W4:Y:S01]  /*1c10*/  LDL.64 R10, [R31+0x8] ;  /* 0x000008001f0a7983 */ /* 0x002f220000100a00 */
[----:B---3--:R-:W-:-:S02]  /*1c20*/  VIADD R33, R21, 0x1 ;  /* 0x0000000115217836 */ /* 0x008fc40000000000 */
[----:B------:R-:W-:-:S03]  /*1c30*/  IMAD.WIDE.U32 R12, R21, 0x4, R8 ;  /* 0x00000004150c7825 */ /* 0x000fc600078e0008 */
[----:B------:R-:W-:Y:S04]  /*1c40*/  STG.E desc[UR36][R8.64+0xc], R33 ;  /* 0x00000c2108007986 */ /* 0x000fe8000c101924 */
[----:B--2---:R1:W-:Y:S04]  /*1c50*/  STG.E desc[UR36][R12.64], R16 ;  /* 0x000000100c007986 */ /* 0x0043e8000c101924 */
[----:B------:R-:W0:Y:S02]  /*1c60*/  LDG.E R21, desc[UR36][R8.64+0xc] ;  /* 0x00000c2408157981 */ /* 0x000e24000c1e1900 */
[C---:B0-----:R-:W-:Y:S01]  /*1c70*/  IADD3 R35, PT, PT, R21.reuse, 0x1, RZ ;  /* 0x0000000115237810 */ /* 0x041fe20007ffe0ff */
[----:B------:R-:W-:-:S04]  /*1c80*/  IMAD.WIDE.U32 R20, R21, 0x4, R8 ;  /* 0x0000000415147825 */ /* 0x000fc800078e0008 */
[----:B------:R-:W-:Y:S04]  /*1c90*/  STG.E desc[UR36][R8.64+0xc], R35 ;  /* 0x00000c2308007986 */ /* 0x000fe8000c101924 */
[----:B------:R0:W-:Y:S04]  /*1ca0*/  STG.E desc[UR36][R20.64], R17 ;  /* 0x0000001114007986 */ /* 0x0001e8000c101924 */
[----:B------:R-:W2:Y:S02]  /*1cb0*/  LDG.E R15, desc[UR36][R8.64+0xc] ;  /* 0x00000c24080f7981 */ /* 0x000ea4000c1e1900 */
[----:B--2---:R-:W-:-:S02]  /*1cc0*/  VIADD R7, R15, 0x1 ;  /* 0x000000010f077836 */ /* 0x004fc40000000000 */
[----:B------:R-:W-:-:S03]  /*1cd0*/  IMAD.WIDE.U32 R14, R15, 0x4, R8 ;  /* 0x000000040f0e7825 */ /* 0x000fc600078e0008 */
[----:B------:R-:W-:Y:S04]  /*1ce0*/  STG.E desc[UR36][R8.64+0xc], R7 ;  /* 0x00000c0708007986 */ /* 0x000fe8000c101924 */
[----:B----4-:R-:W-:Y:S04]  /*1cf0*/  STG.E desc[UR36][R14.64], R10 ;  /* 0x0000000a0e007986 */ /* 0x010fe8000c101924 */
[----:B-1----:R-:W2:Y:S01]  /*1d00*/  LDG.E R13, desc[UR36][R8.64+0xc] ;  /* 0x00000c24080d7981 */ /* 0x002ea2000c1e1900 */
[----:B------:R-:W-:-:S05]  /*1d10*/  IADD3 R16, PT, PT, R30, 0x8, RZ ;  /* 0x000000081e107810 */ /* 0x000fca0007ffe0ff */
[----:B------:R-:W-:-:S05]  /*1d20*/  IMAD R31, R16, 0x4, R25 ;  /* 0x00000004101f7824 */ /* 0x000fca00078e0219 */
[----:B0-----:R-:W3:Y:S01]  /*1d30*/  LDL.64 R16, [R31] ;  /* 0x000000001f107983 */ /* 0x001ee20000100a00 */
        /* <DEDUP_REMOVED lines=11> */
[C---:B--2---:R-:W-:Y:S01]  /*1df0*/  IADD3 R35, PT, PT, R21.reuse, 0x1, RZ ;  /* 0x0000000115237810 */ /* 0x044fe20007ffe0ff */
        /* <DEDUP_REMOVED lines=8> */
[----:B0-----:R-:W2:Y:S01]  /*1e80*/  LDG.E R15, desc[UR36][R8.64+0xc] ;  /* 0x00000c24080f7981 */ /* 0x001ea2000c1e1900 */
[----:B------:R-:W-:-:S05]  /*1e90*/  IADD3 R16, PT, PT, R30, 0xc, RZ ;  /* 0x0000000c1e107810 */ /* 0x000fca0007ffe0ff */
[----:B------:R-:W-:-:S05]  /*1ea0*/  IMAD R31, R16, 0x4, R25 ;  /* 0x00000004101f7824 */ /* 0x000fca00078e0219 */
[----:B-1----:R-:W3:Y:S01]  /*1eb0*/  LDL.64 R16, [R31] ;  /* 0x000000001f107983 */ /* 0x002ee20000100a00 */
        /* <DEDUP_REMOVED lines=15> */
[----:B------:R-:W2:Y:S02]  /*1fb0*/  LDG.E R15, desc[UR36][R8.64+0xc] ;  /* 0x00000c24080f7981 */ /* 0x000ea4000c1e1900 */
[----:B--2---:R-:W-:-:S02]  /*1fc0*/  VIADD R7, R15, 0x1 ;  /* 0x000000010f077836 */ /* 0x004fc40000000000 */
[----:B------:R-:W-:-:S03]  /*1fd0*/  IMAD.WIDE.U32 R14, R15, 0x4, R8 ;  /* 0x000000040f0e7825 */ /* 0x000fc600078e0008 */
[----:B------:R1:W-:Y:S04]  /*1fe0*/  STG.E desc[UR36][R8.64+0xc], R7 ;  /* 0x00000c0708007986 */ /* 0x0003e8000c101924 */
[----:B----4-:R1:W-:Y:S04]  /*1ff0*/  STG.E desc[UR36][R14.64], R10 ;  /* 0x0000000a0e007986 */ /* 0x0103e8000c101924 */
[----:B0-----:R-:W2:Y:S01]  /*2000*/  LDG.E R13, desc[UR36][R8.64+0xc] ;  /* 0x00000c24080d7981 */ /* 0x001ea2000c1e1900 */
[----:B------:R-:W-:-:S04]  /*2010*/  IADD3 R30, PT, PT, R30, 0x10, RZ ;  /* 0x000000101e1e7810 */ /* 0x000fc80007ffe0ff */
[----:B------:R-:W-:Y:S01]  /*2020*/  ISETP.GE.AND P1, PT, R30, R6, PT ;  /* 0x000000061e00720c */ /* 0x000fe20003f26270 */
[C---:B--2---:R-:W-:Y:S02]  /*2030*/  VIADD R33, R13.reuse, 0x1 ;  /* 0x000000010d217836 */ /* 0x044fe40000000000 */
[----:B------:R-:W-:-:S03]  /*2040*/  IMAD.WIDE.U32 R12, R13, 0x4, R8 ;  /* 0x000000040d0c7825 */ /* 0x000fc600078e0008 */
[----:B------:R1:W-:Y:S04]  /*2050*/  STG.E desc[UR36][R8.64+0xc], R33 ;  /* 0x00000c2108007986 */ /* 0x0003e8000c101924 */
[----:B------:R1:W-:Y:S03]  /*2060*/  STG.E desc[UR36][R12.64], R11 ;  /* 0x0000000b0c007986 */ /* 0x0003e6000c101924 */
[----:B------:R-:W-:Y:S05]  /*2070*/  @!P1 BRA `(.L_x_1289) ;  /* 0xfffffff800789947 */ /* 0x000fea000383ffff */
[----:B------:R-:W-:Y:S05]  /*2080*/  BSYNC.RECONVERGENT B4 ;  /* 0x0000000000047941 */ /* 0x000fea0003800200 */
.L_x_1288:
[----:B------:R-:W-:-:S07]  /*2090*/  IMAD.MOV.U32 R6, RZ, RZ, R3 ;  /* 0x000000ffff067224 */ /* 0x000fce00078e0003 */
.L_x_1287:
[----:B------:R-:W-:Y:S05]  /*20a0*/  BSYNC.RECONVERGENT B3 ;  /* 0x0000000000037941 */ /* 0x000fea0003800200 */
.L_x_1286:
[----:B-1----:R-:W-:Y:S01]  /*20b0*/  IMAD.IADD R7, R3, 0x1, -R30 ;  /* 0x0000000103077824 */ /* 0x002fe200078e0a1e */
[----:B------:R-:W-:Y:S04]  /*20c0*/  BSSY.RECONVERGENT B3, `(.L_x_1290) ;  /* 0x0000035000037945 */ /* 0x000fe80003800200 */
[----:B------:R-:W-:-:S13]  /*20d0*/  ISETP.GT.AND P1, PT, R7, 0x4, PT ;  /* 0x000000040700780c */ /* 0x000fda0003f24270 */
[----:B------:R-:W-:Y:S05]  /*20e0*/  @!P1 BRA `(.L_x_1291) ;  /* 0x0000000000c89947 */ /* 0x000fea0003800000 */
[----:B------:R-:W2:Y:S01]  /*20f0*/  LDG.E R13, desc[UR36][R8.64+0xc] ;  /* 0x00000c24080d7981 */ /* 0x000ea2000c1e1900 */
[----:B------:R-:W-:-:S05]  /*2100*/  LEA R10, R30, R25, 0x2 ;  /* 0x000000191e0a7211 */ /* 0x000fca00078e10ff */
[----:B------:R-:W3:Y:S04]  /*2110*/  LDL.64 R6, [R10] ;  /* 0x000000000a067983 */ /* 0x000ee80000100a00 */
[----:B------:R-:W4:Y:S01]  /*2120*/  LDL.64 R10, [R10+0x8] ;  /* 0x000008000a0a7983 */ /* 0x000f220000100a00 */
[C---:B--2---:R-:W-:Y:S02]  /*2130*/  VIADD R21, R13.reuse, 0x1 ;  /* 0x000000010d157836 */ /* 0x044fe40000000000 */
[----:B------:R-:W-:-:S03]  /*2140*/  IMAD.WIDE.U32 R12, R13, 0x4, R8 ;  /* 0x000000040d0c7825 */ /* 0x000fc600078e0008 */
        /* <DEDUP_REMOVED lines=8> */
[C---:B---3--:R-:W-:Y:S01]  /*21d0*/  IADD3 R33, PT, PT, R17.reuse, 0x1, RZ ;  /* 0x0000000111217810 */ /* 0x048fe20007ffe0ff */
[----:B------:R-:W-:-:S04]  /*21e0*/  IMAD.WIDE.U32 R16, R17, 0x4, R8 ;  /* 0x0000000411107825 */ /* 0x000fc800078e0008 */
[----:B------:R-:W-:Y:S04]  /*21f0*/  STG.E desc[UR36][R8.64+0xc], R33 ;  /* 0x00000c2108007986 */ /* 0x000fe8000c101924 */
[----:B----4-:R-:W-:Y:S04]  /*2200*/  STG.E desc[UR36][R16.64], R10 ;  /* 0x0000000a10007986 */ /* 0x010fe8000c101924 */
[----:B-1----:R-:W3:Y:S01]  /*2210*/  LDG.E R13, desc[UR36][R8.64+0xc] ;  /* 0x00000c24080d7981 */ /* 0x002ee2000c1e1900 */
[----:B------:R-:W-:-:S05]  /*2220*/  VIADD R6, R30, 0x4 ;  /* 0x000000041e067836 */ /* 0x000fca0000000000 */
[----:B------:R-:W-:-:S05]  /*2230*/  LEA R20, R6, R25, 0x2 ;  /* 0x0000001906147211 */ /* 0x000fca00078e10ff */
[----:B--2---:R-:W2:Y:S01]  /*2240*/  LDL.64 R6, [R20] ;  /* 0x0000000014067983 */ /* 0x004ea20000100a00 */
[C---:B---3--:R-:W-:Y:S02]  /*2250*/  VIADD R21, R13.reuse, 0x1 ;  /* 0x000000010d157836 */ /* 0x048fe40000000000 */
        /* <DEDUP_REMOVED lines=19> */
[----:B-1----:R-:W3:Y:S01]  /*2390*/  LDG.E R15, desc[UR36][R8.64+0xc] ;  /* 0x00000c24080f7981 */ /* 0x002ee2000c1e1900 */
[----:B------:R-:W-:Y:S01]  /*23a0*/  PLOP3.LUT P0, PT, PT, PT, PT, 0x8, 0x80 ;  /* 0x000000000080781c */ /* 0x000fe20003f0e170 */
[----:B------:R-:W-:Y:S01]  /*23b0*/  IMAD.MOV.U32 R6, RZ, RZ, R3 ;  /* 0x000000ffff067224 */ /* 0x000fe200078e0003 */
[----:B------:R-:W-:Y:S01]  /*23c0*/  IADD3 R30, PT, PT, R30, 0x8, RZ ;  /* 0x000000081e1e7810 */ /* 0x000fe20007ffe0ff */
[----:B---3--:R-:W-:-:S02]  /*23d0*/  VIADD R31, R15, 0x1 ;  /* 0x000000010f1f7836 */ /* 0x008fc40000000000 */
[----:B------:R-:W-:-:S03]  /*23e0*/  IMAD.WIDE.U32 R14, R15, 0x4, R8 ;  /* 0x000000040f0e7825 */ /* 0x000fc600078e0008 */
[----:B------:R2:W-:Y:S04]  /*23f0*/  STG.E desc[UR36][R8.64+0xc], R31 ;  /* 0x00000c1f08007986 */ /* 0x0005e8000c101924 */
[----:B------:R2:W-:Y:S02]  /*2400*/  STG.E desc[UR36][R14.64], R11 ;  /* 0x0000000b0e007986 */ /* 0x0005e4000c101924 */
.L_x_1291:
[----:B------:R-:W-:Y:S05]  /*2410*/  BSYNC.RECONVERGENT B3 ;  /* 0x0000000000037941 */ /* 0x000fea0003800200 */
.L_x_1290:
[----:B------:R-:W-:-:S13]  /*2420*/  ISETP.NE.OR P0, PT, R30, R3, P0 ;  /* 0x000000031e00720c */ /* 0x000fda0000705670 */
[----:B------:R-:W-:Y:S05]  /*2430*/  @!P0 BREAK.RELIABLE B0 ;  /* 0x0000000000008942 */ /* 0x000fea0003800100 */
[----:B------:R-:W-:Y:S05]  /*2440*/  @!P0 BRA `(.L_x_1283) ;  /* 0x0000000000788947 */ /* 0x000fea0003800000 */
.L_x_1285:
[----:B------:R-:W-:Y:S05]  /*2450*/  BSYNC.RELIABLE B0 ;  /* 0x0000000000007941 */ /* 0x000fea0003800100 */
.L_x_1284:
[----:B------:R-:W-:Y:S01]  /*2460*/  BSSY.RECONVERGENT B0, `(.L_x_1292) ;  /* 0x000001b000007945 */ /* 0x000fe20003800200 */
.L_x_1293:
[----:B--23--:R-:W2:Y:S01]  /*2470*/  LDG.E R13, desc[UR36][R8.64+0xc] ;  /* 0x00000c24080d7981 */ /* 0x00cea2000c1e1900 */
        /* <DEDUP_REMOVED lines=17> */
[----:B-1----:R-:W2:Y:S01]  /*2590*/  LDG.E R13, desc[UR36][R8.64+0xc] ;  /* 0x00000c24080d7981 */ /* 0x002ea2000c1e1900 */
[----:B------:R-:W-:-:S04]  /*25a0*/  IADD3 R30, PT, PT, R30, 0x4, RZ ;  /* 0x000000041e1e7810 */ /* 0x000fc80007ffe0ff */
[----:B------:R-:W-:Y:S01]  /*25b0*/  ISETP.NE.AND P0, PT, R30, R3, PT ;  /* 0x000000031e00720c */ /* 0x000fe20003f05270 */
[C---:B--2---:R-:W-:Y:S02]  /*25c0*/  VIADD R21, R13.reuse, 0x1 ;  /* 0x000000010d157836 */ /* 0x044fe40000000000 */
[----:B------:R-:W-:-:S03]  /*25d0*/  IMAD.WIDE.U32 R12, R13, 0x4, R8 ;  /* 0x000000040d0c7825 */ /* 0x000fc600078e0008 */
[----:B------:R3:W-:Y:S04]  /*25e0*/  STG.E desc[UR36][R8.64+0xc], R21 ;  /* 0x00000c1508007986 */ /* 0x0007e8000c101924 */
[----:B------:R3:W-:Y:S03]  /*25f0*/  STG.E desc[UR36][R12.64], R11 ;  /* 0x0000000b0c007986 */ /* 0x0007e6000c101924 */
[----:B------:R-:W-:Y:S05]  /*2600*/  @P0 BRA `(.L_x_1293) ;  /* 0xfffffffc00980947 */ /* 0x000fea000383ffff */
[----:B------:R-:W-:Y:S05]  /*2610*/  BSYNC.RECONVERGENT B0 ;  /* 0x0000000000007941 */ /* 0x000fea0003800200 */
.L_x_1292:
[----:B------:R-:W-:-:S07]  /*2620*/  IMAD.MOV.U32 R6, RZ, RZ, R3 ;  /* 0x000000ffff067224 */ /* 0x000fce00078e0003 */
.L_x_1283:
[----:B------:R-:W-:Y:S05]  /*2630*/  BSYNC.RECONVERGENT B1 ;  /* 0x0000000000017941 */ /* 0x000fea0003800200 */
.L_x_1282:
[----:B------:R-:W-:-:S13]  /*2640*/  ISETP.NE.AND P0, PT, R0, RZ, PT ;  /* 0x000000ff0000720c */ /* 0x000fda0003f05270 */
[----:B------:R-:W-:Y:S05]  /*2650*/  @!P0 BRA `(.L_x_1281) ;  /* 0x0000000000548947 */ /* 0x000fea0003800000 */
[----:B--23--:R-:W2:Y:S01]  /*2660*/  LDG.E R11, desc[UR36][R8.64+0xc] ;  /* 0x00000c24080b7981 */ /* 0x00cea2000c1e1900 */
[----:B------:R-:W-:-:S05]  /*2670*/  IMAD R3, R6, 0x4, R25 ;  /* 0x0000000406037824 */ /* 0x000fca00078e0219 */
[----:B------:R-:W3:Y:S01]  /*2680*/  LDL.64 R6, [R3] ;  /* 0x0000000003067983 */ /* 0x000ee20000100a00 */
[----:B------:R-:W-:Y:S02]  /*2690*/  ISETP.NE.AND P0, PT, R0, 0x1, PT ;  /* 0x000000010000780c */ /* 0x000fe40003f05270 */
[C---:B--2---:R-:W-:Y:S01]  /*26a0*/  IADD3 R13, PT, PT, R11.reuse, 0x1, RZ ;  /* 0x000000010b0d7810 */ /* 0x044fe20007ffe0ff */
[----:B------:R-:W-:-:S04]  /*26b0*/  IMAD.WIDE.U32 R10, R11, 0x4, R8 ;  /* 0x000000040b0a7825 */ /* 0x000fc800078e0008 */
[----:B------:R4:W-:Y:S04]  /*26c0*/  STG.E desc[UR36][R8.64+0xc], R13 ;  /* 0x00000c0d08007986 */ /* 0x0009e8000c101924 */
[----:B---3--:R4:W-:Y:S02]  /*26d0*/  STG.E desc[UR36][R10.64], R6 ;  /* 0x000000060a007986 */ /* 0x0089e4000c101924 */
[----:B------:R-:W-:Y:S05]  /*26e0*/  @!P0 BRA `(.L_x_1281) ;  /* 0x0000000000308947 */ /* 0x000fea0003800000 */
[----:B----4-:R-:W2:Y:S01]  /*26f0*/  LDG.E R11, desc[UR36][R8.64+0xc] ;  /* 0x00000c24080b7981 */ /* 0x010ea2000c1e1900 */
[----:B------:R-:W-:-:S13]  /*2700*/  ISETP.NE.AND P0, PT, R0, 0x2, PT ;  /* 0x000000020000780c */ /* 0x000fda0003f05270 */
[----:B------:R-:W3:Y:S01]  /*2710*/  @P0 LDL R3, [R3+0x8] ;  /* 0x0000080003030983 */ /* 0x000ee20000100800 */
[C---:B--2---:R-:W-:Y:S02]  /*2720*/  VIADD R15, R11.reuse, 0x1 ;  /* 0x000000010b0f7836 */ /* 0x044fe40000000000 */
[----:B------:R-:W-:-:S03]  /*2730*/  IMAD.WIDE.U32 R10, R11, 0x4, R8 ;  /* 0x000000040b0a7825 */ /* 0x000fc600078e0008 */
[----:B------:R2:W-:Y:S04]  /*2740*/  STG.E desc[UR36][R8.64+0xc], R15 ;  /* 0x00000c0f08007986 */ /* 0x0005e8000c101924 */
[----:B------:R2:W-:Y:S04]  /*2750*/  STG.E desc[UR36][R10.64], R7 ;  /* 0x000000070a007986 */ /* 0x0005e8000c101924 */
[----:B------:R-:W4:Y:S02]  /*2760*/  @P0 LDG.E R13, desc[UR36][R8.64+0xc] ;  /* 0x00000c24080d0981 */ /* 0x000f24000c1e1900 */
[----:B----4-:R-:W-:-:S02]  /*2770*/  @P0 VIADD R17, R13, 0x1 ;  /* 0x000000010d110836 */ /* 0x010fc40000000000 */
[----:B------:R-:W-:-:S03]  /*2780*/  @P0 IMAD.WIDE.U32 R12, R13, 0x4, R8 ;  /* 0x000000040d0c0825 */ /* 0x000fc600078e0008 */
[----:B------:R2:W-:Y:S04]  /*2790*/  @P0 STG.E desc[UR36][R8.64+0xc], R17 ;  /* 0x00000c1108000986 */ /* 0x0005e8000c101924 */
[----:B---3--:R2:W-:Y:S02]  /*27a0*/  @P0 STG.E desc[UR36][R12.64], R3 ;  /* 0x000000030c000986 */ /* 0x0085e4000c101924 */
.L_x_1281:
[----:B------:R-:W-:Y:S05]  /*27b0*/  BSYNC.RECONVERGENT B2 ;  /* 0x0000000000027941 */ /* 0x000fea0003800200 */
.L_x_1280:
        /* <DEDUP_REMOVED lines=21> */
.L_x_1279:
        /* <DEDUP_REMOVED lines=21> */
.L_x_1303:
        /* <DEDUP_REMOVED lines=99> */
.L_x_1302:
[----:B------:R-:W-:-:S07]  /*3090*/  IMAD.MOV.U32 R6, RZ, RZ, R3 ;  /* 0x000000ffff067224 */ /* 0x000fce00078e0003 */
.L_x_1301:
[----:B------:R-:W-:Y:S05]  /*30a0*/  BSYNC.RECONVERGENT B3 ;  /* 0x0000000000037941 */ /* 0x000fea0003800200 */
.L_x_1300:
        /* <DEDUP_REMOVED lines=54> */
.L_x_1305:
[----:B------:R-:W-:Y:S05]  /*3410*/  BSYNC.RECONVERGENT B3 ;  /* 0x0000000000037941 */ /* 0x000fea0003800200 */
.L_x_1304:
[----:B------:R-:W-:-:S13]  /*3420*/  ISETP.NE.OR P0, PT, R30, R3, P0 ;  /* 0x000000031e00720c */ /* 0x000fda0000705670 */
[----:B------:R-:W-:Y:S05]  /*3430*/  @!P0 BREAK.RELIABLE B0 ;  /* 0x0000000000008942 */ /* 0x000fea0003800100 */
[----:B------:R-:W-:Y:S05]  /*3440*/  @!P0 BRA `(.L_x_1297) ;  /* 0x0000000000788947 */ /* 0x000fea0003800000 */
.L_x_1299:
[----:B------:R-:W-:Y:S05]  /*3450*/  BSYNC.RELIABLE B0 ;  /* 0x0000000000007941 */ /* 0x000fea0003800100 */
.L_x_1298:
[----:B------:R-:W-:Y:S01]  /*3460*/  BSSY.RECONVERGENT B0, `(.L_x_1306) ;  /* 0x000001b000007945 */ /* 0x000fe20003800200 */
.L_x_1307:
        /* <DEDUP_REMOVED lines=27> */
.L_x_1306:
[----:B------:R-:W-:-:S07]  /*3620*/  IMAD.MOV.U32 R6, RZ, RZ, R3 ;  /* 0x000000ffff067224 */ /* 0x000fce00078e0003 */
.L_x_1297:
[----:B------:R-:W-:Y:S05]  /*3630*/  BSYNC.RECONVERGENT B1 ;  /* 0x0000000000017941 */ /* 0x000fea0003800200 */
.L_x_1296:
        /* <DEDUP_REMOVED lines=23> */
.L_x_1295:
[----:B------:R-:W-:Y:S05]  /*37b0*/  BSYNC.RECONVERGENT B2 ;  /* 0x0000000000027941 */ /* 0x000fea0003800200 */
.L_x_1294:
        /* <DEDUP_REMOVED lines=21> */
.L_x_1270:
        /* <DEDUP_REMOVED lines=17> */
.L_x_1315:
        /* <DEDUP_REMOVED lines=13> */
.L_x_1312:
        /* <DEDUP_REMOVED lines=20> */
.L_x_1311:
        /* <DEDUP_REMOVED lines=9> */
.L_x_1314:
[----:B--23--:R-:W2:Y:S01]  /*3cc0*/  LDG.E.STRONG.SYS R5, desc[UR36][R8.64] ;  /* 0x0000002408057981 */ /* 0x00cea2000c1f5900 */
[----:B------:R-:W-:Y:S05]  /*3cd0*/  YIELD ;  /* 0x0000000000007946 */ /* 0x000fea0003800000 */
[----:B--2---:R-:W-:-:S13]  /*3ce0*/  ISETP.NE.AND P0, PT, R5, 0x1, PT ;  /* 0x000000010500780c */ /* 0x004fda0003f05270 */
[----:B------:R-:W-:Y:S05]  /*3cf0*/  @!P0 BRA `(.L_x_1314) ;  /* 0xfffffffc00f08947 */ /* 0x000fea000383ffff */
[----:B------:R-:W-:Y:S01]  /*3d00*/  VOTEU.ANY UR4, UPT, PT ;  /* 0x0000000000047886 */ /* 0x000fe200038e0100 */
[----:B------:R-:W2:Y:S01]  /*3d10*/  LDC.64 R10, c[0x0][0x3e0] ;  /* 0x0000f800ff0a7b82 */ /* 0x000ea20000000a00 */
[----:B------:R-:W3:Y:S01]  /*3d20*/  FLO.U32 R17, UR4 ;  /* 0x0000000400117d00 */ /* 0x000ee200080e0000 */
[----:B------:R-:W-:-:S06]  /*3d30*/  IMAD.MOV.U32 R21, RZ, RZ, 0x1 ;  /* 0x00000001ff157424 */ /* 0x000fcc00078e00ff */
        /* <DEDUP_REMOVED lines=12> */
.L_x_1313:
[----:B------:R-:W-:Y:S05]  /*3e00*/  BSYNC B1 ;  /* 0x0000000000017941 */ /* 0x000fea0003800000 */
.L_x_1310:
[----:B------:R-:W-:-:S13]  /*3e10*/  ISETP.GT.U32.AND P2, PT, R13, 0x27f, PT ;  /* 0x0000027f0d00780c */ /* 0x000fda0003f44070 */
[----:B------:R-:W-:Y:S05]  /*3e20*/  @P2 BRA `(.L_x_1315) ;  /* 0xfffffff800fc2947 */ /* 0x000fea000383ffff */
.L_x_1309:
[----:B------:R-:W-:Y:S05]  /*3e30*/  BSYNC B0 ;  /* 0x0000000000007941 */ /* 0x000fea0003800000 */
.L_x_1308:
        /* <DEDUP_REMOVED lines=24> */
.L_x_1326:
[----:B--2---:R-:W2:Y:S01]  /*3fc0*/  LDG.E R15, desc[UR36][R6.64+0xc] ;  /* 0x00000c24060f7981 */ /* 0x004ea2000c1e1900 */
[----:B------:R-:W-:-:S05]  /*3fd0*/  IMAD R12, R3, 0x4, R25 ;  /* 0x00000004030c7824 */ /* 0x000fca00078e0219 */
[----:B------:R-:W3:Y:S04]  /*3fe0*/  LDL.64 R10, [R12] ;  /* 0x000000000c0a7983 */ /* 0x000ee80000100a00 */
[----:B------:R-:W4:Y:S01]  /*3ff0*/  LDL.64 R12, [R12+0x8] ;  /* 0x000008000c0c7983 */ /* 0x000f220000100a00 */
[C---:B--2---:R-:W-:Y:S02]  /*4000*/  VIADD R9, R15.reuse, 0x1 ;  /* 0x000000010f097836 */ /* 0x044fe40000000000 */
[----:B------:R-:W-:-:S03]  /*4010*/  IMAD.WIDE.U32 R14, R15, 0x4, R6 ;  /* 0x000000040f0e7825 */ /* 0x000fc600078e0006 */
[----:B------:R-:W-:Y:S04]  /*4020*/  STG.E desc[UR36][R6.64+0xc], R9 ;  /* 0x00000c0906007986 */ /* 0x000fe8000c101924 */
[----:B---3--:R2:W-:Y:S04]  /*4030*/  STG.E desc[UR36][R14.64], R10 ;  /* 0x0000000a0e007986 */ /* 0x0085e8000c101924 */
[----:B------:R-:W1:Y:S02]  /*4040*/  LDG.E R17, desc[UR36][R6.64+0xc] ;  /* 0x00000c2406117981 */ /* 0x000e64000c1e1900 */
[C---:B-1----:R-:W-:Y:S01]  /*4050*/  IADD3 R31, PT, PT, R17.reuse, 0x1, RZ ;  /* 0x00000001111f7810 */ /* 0x042fe20007ffe0ff */
[----:B------:R-:W-:-:S04]  /*4060*/  IMAD.WIDE.U32 R16, R17, 0x4, R6 ;  /* 0x0000000411107825 */ /* 0x000fc800078e0006 */
[----:B------:R-:W-:Y:S04]  /*4070*/  STG.E desc[UR36][R6.64+0xc], R31 ;  /* 0x00000c1f06007986 */ /* 0x000fe8000c101924 */
[----:B------:R1:W-:Y:S04]  /*4080*/  STG.E desc[UR36][R16.64], R11 ;  /* 0x0000000b10007986 */ /* 0x0003e8000c101924 */
[----:B------:R-:W3:Y:S02]  /*4090*/  LDG.E R21, desc[UR36][R6.64+0xc] ;  /* 0x00000c2406157981 */ /* 0x000ee4000c1e1900 */
[----:B---3--:R-:W-:-:S02]  /*40a0*/  VIADD R33, R21, 0x1 ;  /* 0x0000000115217836 */ /* 0x008fc40000000000 */
[----:B------:R-:W-:-:S03]  /*40b0*/  IMAD.WIDE.U32 R20, R21, 0x4, R6 ;  /* 0x0000000415147825 */ /* 0x000fc600078e0006 */
[----:B------:R-:W-:Y:S04]  /*40c0*/  STG.E desc[UR36][R6.64+0xc], R33 ;  /* 0x00000c2106007986 */ /* 0x000fe8000c101924 */
[----:B----4-:R-:W-:Y:S04]  /*40d0*/  STG.E desc[UR36][R20.64], R12 ;  /* 0x0000000c14007986 */ /* 0x010fe8000c101924 */
[----:B--2---:R-:W2:Y:S01]  /*40e0*/  LDG.E R15, desc[UR36][R6.64+0xc] ;  /* 0x00000c24060f7981 */ /* 0x004ea2000c1e1900 */
        /* <DEDUP_REMOVED lines=8> */
[----:B-1----:R-:W4:Y:S01]  /*4170*/  LDL.64 R12, [R30+0x8] ;  /* 0x000008001e0c7983 */ /* 0x002f220000100a00 */
        /* <DEDUP_REMOVED lines=14> */
[----:B-1----:R-:W3:Y:S01]  /*4260*/  LDG.E R17, desc[UR36][R6.64+0xc] ;  /* 0x00000c2406117981 */ /* 0x002ee2000c1e1900 */
[----:B------:R-:W-:-:S05]  /*4270*/  IADD3 R10, PT, PT, R3, 0x8, RZ ;  /* 0x00000008030a7810 */ /* 0x000fca0007ffe0ff */
[----:B------:R-:W-:-:S05]  /*4280*/  IMAD R30, R10, 0x4, R25 ;  /* 0x000000040a1e7824 */ /* 0x000fca00078e0219 */
        /* <DEDUP_REMOVED lines=38> */
[----:B------:R2:W-:Y:S04]  /*44f0*/  STG.E desc[UR36][R6.64+0xc], R33 ;  /* 0x00000c2106007986 */ /* 0x0005e8000c101924 */
[----:B------:R2:W-:Y:S04]  /*4500*/  STG.E desc[UR36][R20.64], R11 ;  /* 0x0000000b14007986 */ /* 0x0005e8000c101924 */
[----:B------:R-:W3:Y:S02]  /*4510*/  LDG.E R15, desc[UR36][R6.64+0xc] ;  /* 0x00000c24060f7981 */ /* 0x000ee4000c1e1900 */
[----:B---3--:R-:W-:-:S02]  /*4520*/  VIADD R9, R15, 0x1 ;  /* 0x000000010f097836 */ /* 0x008fc40000000000 */
[----:B------:R-:W-:-:S03]  /*4530*/  IMAD.WIDE.U32 R14, R15, 0x4, R6 ;  /* 0x000000040f0e7825 */ /* 0x000fc600078e0006 */
[----:B------:R2:W-:Y:S04]  /*4540*/  STG.E desc[UR36][R6.64+0xc], R9 ;  /* 0x00000c0906007986 */ /* 0x0005e8000c101924 */
[----:B----4-:R2:W-:Y:S04]  /*4550*/  STG.E desc[UR36][R14.64], R12 ;  /* 0x0000000c0e007986 */ /* 0x0105e8000c101924 */
[----:B-1----:R-:W3:Y:S01]  /*4560*/  LDG.E R17, desc[UR36][R6.64+0xc] ;  /* 0x00000c2406117981 */ /* 0x002ee2000c1e1900 */
[----:B------:R-:W-:-:S04]  /*4570*/  IADD3 R3, PT, PT, R3, 0x10, RZ ;  /* 0x0000001003037810 */ /* 0x000fc80007ffe0ff */
[----:B------:R-:W-:Y:S01]  /*4580*/  ISETP.GE.AND P1, PT, R3, R8, PT ;  /* 0x000000080300720c */ /* 0x000fe20003f26270 */
[C---:B---3--:R-:W-:Y:S02]  /*4590*/  VIADD R31, R17.reuse, 0x1 ;  /* 0x00000001111f7836 */ /* 0x048fe40000000000 */
[----:B------:R-:W-:-:S03]  /*45a0*/  IMAD.WIDE.U32 R16, R17, 0x4, R6 ;  /* 0x0000000411107825 */ /* 0x000fc600078e0006 */
[----:B------:R2:W-:Y:S04]  /*45b0*/  STG.E desc[UR36][R6.64+0xc], R31 ;  /* 0x00000c1f06007986 */ /* 0x0005e8000c101924 */
[----:B------:R2:W-:Y:S03]  /*45c0*/  STG.E desc[UR36][R16.64], R13 ;  /* 0x0000000d10007986 */ /* 0x0005e6000c101924 */
[----:B------:R-:W-:Y:S05]  /*45d0*/  @!P1 BRA `(.L_x_1326) ;  /* 0xfffffff800789947 */ /* 0x000fea000383ffff */
[----:B------:R-:W-:Y:S05]  /*45e0*/  BSYNC.RECONVERGENT B4 ;  /* 0x0000000000047941 */ /* 0x000fea0003800200 */
.L_x_1325:
[----:B------:R-:W-:-:S07]  /*45f0*/  IMAD.MOV.U32 R8, RZ, RZ, R0 ;  /* 0x000000ffff087224 */ /* 0x000fce00078e0000 */
.L_x_1324:
[----:B------:R-:W-:Y:S05]  /*4600*/  BSYNC.RECONVERGENT B3 ;  /* 0x0000000000037941 */ /* 0x000fea0003800200 */
.L_x_1323:
[----:B--2---:R-:W-:Y:S01]  /*4610*/  IMAD.IADD R9, R0, 0x1, -R3 ;  /* 0x0000000100097824 */ /* 0x004fe200078e0a03 */
        /* <DEDUP_REMOVED lines=11> */
[----:B------:R-:W1:Y:S02]  /*46d0*/  LDG.E R13, desc[UR36][R6.64+0xc] ;  /* 0x00000c24060d7981 */ /* 0x000e64000c1e1900 */
[----:B-1----:R-:W-:-:S02]  /*46e0*/  VIADD R31, R13, 0x1 ;  /* 0x000000010d1f7836 */ /* 0x002fc40000000000 */
        /* <DEDUP_REMOVED lines=8> */
[----:B--2---:R-:W2:Y:S01]  /*4770*/  LDG.E R11, desc[UR36][R6.64+0xc] ;  /* 0x00000c24060b7981 */ /* 0x004ea2000c1e1900 */
[----:B------:R-:W-:-:S05]  /*4780*/  VIADD R8, R3, 0x4 ;  /* 0x0000000403087836 */ /* 0x000fca0000000000 */
[----:B------:R-:W-:-:S05]  /*4790*/  LEA R20, R8, R25, 0x2 ;  /* 0x0000001908147211 */ /* 0x000fca00078e10ff */
        /* <DEDUP_REMOVED lines=29> */
.L_x_1328:
[----:B------:R-:W-:Y:S05]  /*4970*/  BSYNC.RECONVERGENT B3 ;  /* 0x0000000000037941 */ /* 0x000fea0003800200 */
.L_x_1327:
[----:B------:R-:W-:-:S13]  /*4980*/  ISETP.NE.OR P0, PT, R3, R0, P0 ;  /* 0x000000000300720c */ /* 0x000fda0000705670 */
[----:B------:R-:W-:Y:S05]  /*4990*/  @!P0 BREAK.RELIABLE B0 ;  /* 0x0000000000008942 */ /* 0x000fea0003800100 */
[----:B------:R-:W-:Y:S05]  /*49a0*/  @!P0 BRA `(.L_x_1320) ;  /* 0x0000000000788947 */ /* 0x000fea0003800000 */
.L_x_1322:
[----:B------:R-:W-:Y:S05]  /*49b0*/  BSYNC.RELIABLE B0 ;  /* 0x0000000000007941 */ /* 0x000fea0003800100 */
.L_x_1321:
[----:B------:R-:W-:Y:S01]  /*49c0*/  BSSY.RECONVERGENT B0, `(.L_x_1329) ;  /* 0x000001b000007945 */ /* 0x000fe20003800200 */
.L_x_1330:
        /* <DEDUP_REMOVED lines=13> */
[----:B------:R-:W5:Y:S02]  /*4aa0*/  LDG.E R17, desc[UR36][R6.64+0xc] ;  /* 0x00000c2406117981 */ /* 0x000f64000c1e1900 */
[----:B-----5:R-:W-:-:S02]  /*4ab0*/  VIADD R33, R17, 0x1 ;  /* 0x0000000111217836 */ /* 0x020fc40000000000 */
[----:B------:R-:W-:-:S03]  /*4ac0*/  IMAD.WIDE.U32 R16, R17, 0x4, R6 ;  /* 0x0000000411107825 */ /* 0x000fc600078e0006 */
[----:B------:R3:W-:Y:S04]  /*4ad0*/  STG.E desc[UR36][R6.64+0xc], R33 ;  /* 0x00000c2106007986 */ /* 0x0007e8000c101924 */
[----:B----4-:R3:W-:Y:S04]  /*4ae0*/  STG.E desc[UR36][R16.64], R10 ;  /* 0x0000000a10007986 */ /* 0x0107e8000c101924 */
[----:B--2---:R-:W2:Y:S01]  /*4af0*/  LDG.E R13, desc[UR36][R6.64+0xc] ;  /* 0x00000c24060d7981 */ /* 0x004ea2000c1e1900 */
        /* <DEDUP_REMOVED lines=8> */
.L_x_1329:
[----:B------:R-:W-:-:S07]  /*4b80*/  IMAD.MOV.U32 R8, RZ, RZ, R0 ;  /* 0x000000ffff087224 */ /* 0x000fce00078e0000 */
.L_x_1320:
[----:B------:R-:W-:Y:S05]  /*4b90*/  BSYNC.RECONVERGENT B1 ;  /* 0x0000000000017941 */ /* 0x000fea0003800200 */
.L_x_1319:
[----:B------:R-:W-:-:S04]  /*4ba0*/  VIMNMX.U32 R0, PT, PT, R18, 0x1, !PT ;  /* 0x0000000112007848 */ /* 0x000fc80007fe0000 */
[----:B--23--:R-:W-:-:S04]  /*4bb0*/  LOP3.LUT R12, R0, 0x3, RZ, 0xc0, !PT ;  /* 0x00000003000c7812 */ /* 0x00cfc800078ec0ff */
[----:B------:R-:W-:-:S13]  /*4bc0*/  ISETP.NE.AND P0, PT, R12, RZ, PT ;  /* 0x000000ff0c00720c */ /* 0x000fda0003f05270 */
[----:B------:R-:W-:Y:S05]  /*4bd0*/  @!P0 BRA `(.L_x_1318) ;  /* 0x0000000000548947 */ /* 0x000fea0003800000 */
[----:B------:R-:W2:Y:S01]  /*4be0*/  LDG.E R11, desc[UR36][R6.64+0xc] ;  /* 0x00000c24060b7981 */ /* 0x000ea2000c1e1900 */
        /* <DEDUP_REMOVED lines=8> */
[----:B--2---:R-:W2:Y:S01]  /*4c70*/  LDG.E R11, desc[UR36][R6.64+0xc] ;  /* 0x00000c24060b7981 */ /* 0x004ea2000c1e1900 */
[----:B------:R-:W-:-:S13]  /*4c80*/  ISETP.NE.AND P0, PT, R12, 0x2, PT ;  /* 0x000000020c00780c */ /* 0x000fda0003f05270 */
[----:B------:R-:W3:Y:S01]  /*4c90*/  @P0 LDL R15, [R0+0x8] ;  /* 0x00000800000f0983 */ /* 0x000ee20000100800 */
        /* <DEDUP_REMOVED lines=9> */
.L_x_1318:
[----:B------:R-:W-:Y:S05]  /*4d30*/  BSYNC.RECONVERGENT B2 ;  /* 0x0000000000027941 */ /* 0x000fea0003800200 */
.L_x_1317:
[----:B--2-4-:R-:W2:Y:S01]  /*4d40*/  LDG.E R11, desc[UR36][R6.64+0xc] ;  /* 0x00000c24060b7981 */ /* 0x014ea2000c1e1900 */
        /* <DEDUP_REMOVED lines=20> */
.L_x_1316:
        /* <DEDUP_REMOVED lines=21> */
.L_x_1340:
        /* <DEDUP_REMOVED lines=99> */
.L_x_1339:
[----:B------:R-:W-:-:S07]  /*5610*/  IMAD.MOV.U32 R6, RZ, RZ, R3 ;  /* 0x000000ffff067224 */ /* 0x000fce00078e0003 */
.L_x_1338:
[----:B------:R-:W-:Y:S05]  /*5620*/  BSYNC.RECONVERGENT B3 ;  /* 0x0000000000037941 */ /* 0x000fea0003800200 */
.L_x_1337:
        /* <DEDUP_REMOVED lines=54> */
.L_x_1342:
[----:B------:R-:W-:Y:S05]  /*5990*/  BSYNC.RECONVERGENT B3 ;  /* 0x0000000000037941 */ /* 0x000fea0003800200 */
.L_x_1341:
[----:B------:R-:W-:-:S13]  /*59a0*/  ISETP.NE.OR P0, PT, R30, R3, P0 ;  /* 0x000000031e00720c */ /* 0x000fda0000705670 */
[----:B------:R-:W-:Y:S05]  /*59b0*/  @!P0 BREAK.RELIABLE B0 ;  /* 0x0000000000008942 */ /* 0x000fea0003800100 */
[----:B------:R-:W-:Y:S05]  /*59c0*/  @!P0 BRA `(.L_x_1334) ;  /* 0x0000000000788947 */ /* 0x000fea0003800000 */
.L_x_1336:
[----:B------:R-:W-:Y:S05]  /*59d0*/  BSYNC.RELIABLE B0 ;  /* 0x0000000000007941 */ /* 0x000fea0003800100 */
.L_x_1335:
[----:B------:R-:W-:Y:S01]  /*59e0*/  BSSY.RECONVERGENT B0, `(.L_x_1343) ;  /* 0x000001b000007945 */ /* 0x000fe20003800200 */
.L_x_1344:
        /* <DEDUP_REMOVED lines=27> */
.L_x_1343:
[----:B------:R-:W-:-:S07]  /*5ba0*/  IMAD.MOV.U32 R6, RZ, RZ, R3 ;  /* 0x000000ffff067224 */ /* 0x000fce00078e0003 */
.L_x_1334:
[----:B------:R-:W-:Y:S05]  /*5bb0*/  BSYNC.RECONVERGENT B1 ;  /* 0x0000000000017941 */ /* 0x000fea0003800200 */
.L_x_1333:
        /* <DEDUP_REMOVED lines=23> */
.L_x_1332:
[----:B------:R-:W-:Y:S05]  /*5d30*/  BSYNC.RECONVERGENT B2 ;  /* 0x0000000000027941 */ /* 0x000fea0003800200 */
.L_x_1331:
        /* <DEDUP_REMOVED lines=19> */
.L_x_1247:
[----:B------:R-:W-:Y:S05]  /*5e70*/  BSYNC B9 ;  /* 0x0000000000097941 */ /* 0x000fea0003800000 */
.L_x_1246:
[----:B------:R-:W-:-:S13]  /*5e80*/  ISETP.NE.AND P0, PT, R28, RZ, PT ;  /* 0x000000ff1c00720c */ /* 0x000fda0003f05270 */
[----:B------:R-:W-:Y:S05]  /*5e90*/  @P0 BRA `(.L_x_1345) ;  /* 0xffffffa800280947 */ /* 0x000fea000383ffff */
.L_x_1245:
[----:B------:R-:W-:Y:S05]  /*5ea0*/  BSYNC B10 ;  /* 0x00000000000a7941 */ /* 0x000fea0003800000 */
.L_x_1244:
[----:B--234-:R-:W2:Y:S02]  /*5eb0*/  LDC R3, c[0x0][0x388] ;  /* 0x0000e200ff037b82 */ /* 0x01cea40000000800 */
[----:B--2---:R-:W-:-:S06]  /*5ec0*/  IMAD.WIDE R26, R3, 0x8, R26 ;  /* 0x00000008031a7825 */ /* 0x004fcc00078e021a */
[----:B------:R-:W2:Y:S01]  /*5ed0*/  LDC.64 R2, c[0x0][0x380] ;  /* 0x0000e000ff027b82 */ /* 0x000ea20000000a00 */
[----:B0-----:R-:W2:Y:S04]  /*5ee0*/  LDG.E R5, desc[UR36][R26.64] ;  /* 0x000000241a057981 */ /* 0x001ea8000c1e1900 */
[----:B------:R-:W3:Y:S01]  /*5ef0*/  LDG.E R26, desc[UR36][R26.64+0x4] ;  /* 0x000004241a1a7981 */ /* 0x000ee2000c1e1900 */
        /* <DEDUP_REMOVED lines=14> */
[----:B------:R-:W-:-:S02]  /*5fe0*/  PRMT R9, R1, 0x3340, R1 ;  /* 0x0000334001097816 */ /* 0x000fc40000000001 */
[----:B---3--:R-:W-:Y:S01]  /*5ff0*/  LEA R18, R26, R25, 0x2 ;  /* 0x000000191a127211 */ /* 0x008fe200078e10ff */
[----:B-1----:R-:W3:Y:S01]  /*6000*/  LDG.E R19, desc[UR36][R4.64+0x15cc8] ;  /* 0x015cc82404137981 */ /* 0x002ee2000c1e1900 */
[----:B--2---:R-:W-:-:S04]  /*6010*/  PRMT R0, R0, 0x3340, R1 ;  /* 0x0000334000007816 */ /* 0x004fc80000000001 */
        /* <DEDUP_REMOVED lines=27> */
.L_x_1348:
        /* <DEDUP_REMOVED lines=16> */
.L_x_1349:
[----:B------:R-:W0:Y:S02]  /*62d0*/  LDC.64 R4, c[0x0][0x390] ;  /* 0x0000e400ff047b82 */ /* 0x000e240000000a00 */
[----:B0-----:R0:W5:Y:S02]  /*62e0*/  LDG.E R19, desc[UR36][R4.64+0x15cc8] ;  /* 0x015cc82404137981 */ /* 0x001164000c1e1900 */
.L_x_1347:
[----:B------:R-:W-:Y:S05]  /*62f0*/  BSYNC.RECONVERGENT B6 ;  /* 0x0000000000067941 */ /* 0x000fea0003800200 */
.L_x_1346:
        /* <DEDUP_REMOVED lines=23> */
.L_x_1351:
[----:B------:R-:W-:Y:S05]  /*6470*/  BSYNC.RECONVERGENT B6 ;  /* 0x0000000000067941 */ /* 0x000fea0003800200 */
.L_x_1350:
[----:B------:R-:W2:Y:S02]  /*6480*/  LDG.E R27, desc[UR36][R16.64+0xc] ;  /* 0x00000c24101b7981 */ /* 0x000ea4000c1e1900 */
[----:B--2---:R-:W-:-:S13]  /*6490*/  ISETP.GT.AND P0, PT, R26, R27, PT ;  /* 0x0000001b1a00720c */ /* 0x004fda0003f04270 */
[----:B------:R-:W-:Y:S05]  /*64a0*/  @P0 EXIT ;  /* 0x000000000000094d */ /* 0x000fea0003800000 */
[----:B------:R-:W1:Y:S01]  /*64b0*/  LDC.64 R16, c[0x0][0x390] ;  /* 0x0000e400ff107b82 */ /* 0x000e620000000a00 */
[----:B------:R-:W-:-:S04]  /*64c0*/  VIMNMX.U32 R29, PT, PT, R22, 0x1, !PT ;  /* 0x00000001161d7848 */ /* 0x000fc80007fe0000 */
[C---:B------:R-:W-:Y:S02]  /*64d0*/  LOP3.LUT R28, R29.reuse, 0x3, RZ, 0xc0, !PT ;  /* 0x000000031d1c7812 */ /* 0x040fe400078ec0ff */
[----:B------:R-:W-:Y:S02]  /*64e0*/  LOP3.LUT R29, R29, 0xfffffffc, RZ, 0xc0, !PT ;  /* 0xfffffffc1d1d7812 */ /* 0x000fe400078ec0ff */
[----:B-1----:R-:W-:-:S05]  /*64f0*/  IADD3 R16, P0, PT, R16, 0xcf00, RZ ;  /* 0x0000cf0010107810 */ /* 0x002fca0007f1e0ff */
[----:B------:R-:W-:-:S08]  /*6500*/  IMAD.X R17, RZ, RZ, R17, P0 ;  /* 0x000000ffff117224 */ /* 0x000fd000000e0611 */
.L_x_1451:
[----:B01234-:R-:W0:Y:S02]  /*6510*/  LDC.64 R4, c[0x0][0x390] ;  /* 0x0000e400ff047b82 */ /* 0x01fe240000000a00 */
[----:B0-----:R-:W-:-:S05]  /*6520*/  IMAD.WIDE R4, R26, 0x4, R4 ;  /* 0x000000041a047825 */ /* 0x001fca00078e0204 */
[----:B------:R-:W2:Y:S01]  /*6530*/  LDG.E R31, desc[UR36][R4.64+0xcf00] ;  /* 0x00cf0024041f7981 */ /* 0x000ea2000c1e1900 */
[----:B------:R-:W-:Y:S05]  /*6540*/  YIELD ;  /* 0x0000000000007946 */ /* 0x000fea0003800000 */
[----:B------:R-:W-:Y:S01]  /*6550*/  BSSY B9, `(.L_x_1352) ;  /* 0x0000566000097945 */ /* 0x000fe20003800000 */
[----:B--2---:R-:W-:-:S13]  /*6560*/  ISETP.GT.AND P0, PT, R2, R31, PT ;  /* 0x0000001f0200720c */ /* 0x004fda0003f04270 */
[----:B------:R-:W-:Y:S05]  /*6570*/  @P0 BRA `(.L_x_1353) ;  /* 0x00000054008c0947 */ /* 0x000fea0003800000 */
[----:B------:R-:W-:-:S13]  /*6580*/  ISETP.NE.AND P0, PT, R22, RZ, PT ;  /* 0x000000ff1600720c */ /* 0x000fda0003f05270 */
[----:B------:R-:W-:Y:S05]  /*6590*/  @!P0 BRA `(.L_x_1354) ;  /* 0x0000000800cc8947 */ /* 0x000fea0003800000 */
[----:B------:R-:W-:Y:S01]  /*65a0*/  BSSY.RELIABLE B8, `(.L_x_1355) ;  /* 0x0000059000087945 */ /* 0x000fe20003800100 */
[----:B------:R-:W-:Y:S02]  /*65b0*/  PRMT R32, RZ, 0x7610, R32 ;  /* 0x00007610ff207816 */ /* 0x000fe40000000020 */
[----:B------:R-:W-:-:S07]  /*65c0*/  MOV R30, RZ ;  /* 0x000000ff001e7202 */ /* 0x000fce0000000f00 */
.L_x_1365:
        /* <DEDUP_REMOVED lines=22> */
.L_x_1360:
        /* <DEDUP_REMOVED lines=16> */
.L_x_1359:
[----:B------:R-:W-:Y:S05]  /*6830*/  BSYNC.RECONVERGENT B6 ;  /* 0x0000000000067941 */ /* 0x000fea0003800200 */
.L_x_1358:
[----:B------:R-:W0:Y:S02]  /*6840*/  LDC.64 R34, c[0x0][0x390] ;  /* 0x0000e400ff227b82 */ /* 0x000e240000000a00 */
[----:B0-----:R-:W-:-:S05]  /*6850*/  IMAD.WIDE R34, R18, 0x10, R34 ;  /* 0x0000001012227825 */ /* 0x001fca00078e0222 */
[----:B------:R0:W5:Y:S02]  /*6860*/  LDG.E R19, desc[UR36][R34.64+0x8] ;  /* 0x0000082422137981 */ /* 0x000164000c1e1900 */
.L_x_1364:
        /* <DEDUP_REMOVED lines=22> */
.L_x_1362:
[----:B------:R-:W-:Y:S05]  /*69d0*/  BSYNC.RECONVERGENT B6 ;  /* 0x0000000000067941 */ /* 0x000fea0003800200 */
.L_x_1361:
        /* <DEDUP_REMOVED lines=10> */
.L_x_1357:
[----:B-----5:R-:W-:Y:S02]  /*6a80*/  ISETP.GT.AND P1, PT, R18, R31, PT ;  /* 0x0000001f1200720c */ /* 0x020fe40003f24270 */
[C---:B------:R-:W-:Y:S02]  /*6a90*/  LOP3.LUT P0, RZ, R32.reuse, 0xff, RZ, 0xc0, !PT ;  /* 0x000000ff20ff7812 */ /* 0x040fe4000780c0ff */
[----:B------:R-:W-:-:S11]  /*6aa0*/  PRMT R0, R32, 0x7610, R0 ;  /* 0x0000761020007816 */ /* 0x000fd60000000000 */
[----:B------:R-:W-:Y:S05]  /*6ab0*/  @P0 BREAK.RELIABLE P1, B7 ;  /* 0x0000000000070942 */ /* 0x000fea0000800100 */
[----:B------:R-:W-:Y:S05]  /*6ac0*/  @P0 BREAK.RELIABLE P1, B8 ;  /* 0x0000000000080942 */ /* 0x000fea0000800100 */
[----:B------:R-:W-:Y:S05]  /*6ad0*/  @P0 BRA P1, `(.L_x_1353) ;  /* 0x0000005000340947 */ /* 0x000fea0000800000 */
.L_x_1363:
[----:B------:R-:W-:Y:S05]  /*6ae0*/  BSYNC.RELIABLE B7 ;  /* 0x0000000000077941 */ /* 0x000fea0003800100 */
.L_x_1356:
[----:B------:R-:W-:Y:S01]  /*6af0*/  VIADD R30, R30, 0x1 ;  /* 0x000000011e1e7836 */ /* 0x000fe20000000000 */
[----:B------:R-:W-:-:S04]  /*6b00*/  PRMT R32, R0, 0x7610, R32 ;  /* 0x0000761000207816 */ /* 0x000fc80000000020 */
[----:B------:R-:W-:-:S13]  /*6b10*/  ISETP.NE.AND P0, PT, R30, R22, PT ;  /* 0x000000161e00720c */ /* 0x000fda0003f05270 */
[----:B------:R-:W-:Y:S05]  /*6b20*/  @P0 BRA `(.L_x_1365) ;  /* 0xfffffff800a80947 */ /* 0x000fea000383ffff */
[----:B------:R-:W-:Y:S05]  /*6b30*/  BSYNC.RELIABLE B8 ;  /* 0x0000000000087941 */ /* 0x000fea0003800100 */
.L_x_1355:
[----:B------:R-:W-:Y:S01]  /*6b40*/  HFMA2 R0, -RZ, RZ, 0, 0 ;  /* 0x00000000ff007431 */ /* 0x000fe200000001ff */
[----:B------:R-:W-:Y:S06]  /*6b50*/  BSSY.RELIABLE B0, `(.L_x_1366) ;  /* 0x0000009000007945 */ /* 0x000fec0003800100 */
.L_x_1367:
        /* <DEDUP_REMOVED lines=9> */
.L_x_1366:
[----:B------:R-:W-:-:S07]  /*6bf0*/  MOV R30, RZ ;  /* 0x000000ff001e7202 */ /* 0x000fce0000000f00 */
.L_x_1375:
        /* <DEDUP_REMOVED lines=19> */
.L_x_1370:
        /* <DEDUP_REMOVED lines=16> */
.L_x_1369:
[----:B------:R-:W-:Y:S05]  /*6e30*/  BSYNC.RECONVERGENT B6 ;  /* 0x0000000000067941 */ /* 0x000fea0003800200 */
.L_x_1368:
[----:B0-----:R-:W0:Y:S02]  /*6e40*/  LDC.64 R34, c[0x0][0x390] ;  /* 0x0000e400ff227b82 */ /* 0x001e240000000a00 */
[----:B0-----:R-:W-:-:S05]  /*6e50*/  IMAD.WIDE R34, R18, 0x10, R34 ;  /* 0x0000001012227825 */ /* 0x001fca00078e0222 */
[----:B------:R0:W5:Y:S01]  /*6e60*/  LDG.E R19, desc[UR36][R34.64+0x8] ;  /* 0x0000082422137981 */ /* 0x000162000c1e1900 */
[----:B------:R-:W-:Y:S01]  /*6e70*/  BSSY.RELIABLE B7, `(.L_x_1371) ;  /* 0x0000022000077945 */ /* 0x000fe20003800100 */
.L_x_1374:
        /* <DEDUP_REMOVED lines=22> */
.L_x_1373:
[----:B------:R-:W-:Y:S05]  /*6fe0*/  BSYNC.RECONVERGENT B6 ;  /* 0x0000000000067941 */ /* 0x000fea0003800200 */
.L_x_1372:
        /* <DEDUP_REMOVED lines=11> */
.L_x_1371:
[----:B------:R-:W-:-:S05]  /*70a0*/  VIADD R30, R30, 0x1 ;  /* 0x000000011e1e7836 */ /* 0x000fca0000000000 */
[----:B------:R-:W-:-:S13]  /*70b0*/  ISETP.NE.AND P0, PT, R30, R22, PT ;  /* 0x000000161e00720c */ /* 0x000fda0003f05270 */
[----:B------:R-:W-:Y:S05]  /*70c0*/  @P0 BRA `(.L_x_1375) ;  /* 0xfffffff800cc0947 */ /* 0x000fea000383ffff */
.L_x_1354:
[----:B------:R-:W1:Y:S02]  /*70d0*/  LDC.64 R4, c[0x0][0x3e0] ;  /* 0x0000f800ff047b82 */ /* 0x000e640000000a00 */
[----:B-1----:R-:W2:Y:S01]  /*70e0*/  LDG.E.STRONG.SYS R4, desc[UR36][R4.64] ;  /* 0x0000002404047981 */ /* 0x002ea2000c1f5900 */
[C---:B------:R-:W-:Y:S02]  /*70f0*/  LOP3.LUT R0, R22.reuse, 0xfffffffc, RZ, 0xc0, !PT ;  /* 0xfffffffc16007812 */ /* 0x040fe400078ec0ff */
[----:B------:R-:W-:Y:S02]  /*7100*/  LOP3.LUT R3, R22, 0x3, RZ, 0xc0, !PT ;  /* 0x0000000316037812 */ /* 0x000fe400078ec0ff */
[----:B--2---:R-:W-:-:S13]  /*7110*/  ISETP.NE.AND P0, PT, R4, RZ, PT ;  /* 0x000000ff0400720c */ /* 0x004fda0003f05270 */
[----:B------:R-:W-:Y:S05]  /*7120*/  @!P0 BRA `(.L_x_1376) ;  /* 0x0000002400588947 */ /* 0x000fea0003800000 */
[----:B------:R-:W-:-:S13]  /*7130*/  ISETP.NE.AND P0, PT, R4, 0x1, PT ;  /* 0x000000010400780c */ /* 0x000fda0003f05270 */
[----:B------:R-:W-:Y:S05]  /*7140*/  @P0 BRA `(.L_x_1353) ;  /* 0x0000004800980947 */ /* 0x000fea0003800000 */
[----:B------:R-:W1:Y:S01]  /*7150*/  S2R R4, SR_LANEID ;  /* 0x0000000000047919 */ /* 0x000e620000000000 */
[----:B------:R-:W-:Y:S01]  /*7160*/  VOTEU.ANY UR4, UPT, PT ;  /* 0x0000000000047886 */ /* 0x000fe200038e0100 */
[----:B------:R-:W2:Y:S01]  /*7170*/  LDC.64 R6, c[0x0][0x3d0] ;  /* 0x0000f400ff067b82 */ /* 0x000ea20000000a00 */
[----:B------:R-:W1:Y:S08]  /*7180*/  FLO.U32 R11, UR4 ;  /* 0x00000004000b7d00 */ /* 0x000e7000080e0000 */
[----:B------:R-:W2:Y:S01]  /*7190*/  POPC R9, UR4 ;  /* 0x0000000400097d09 */ /* 0x000ea20008000000 */
[----:B-1----:R-:W-:-:S13]  /*71a0*/  ISETP.EQ.U32.AND P0, PT, R11, R4, PT ;  /* 0x000000040b00720c */ /* 0x002fda0003f02070 */
[----:B--2---:R-:W2:Y:S01]  /*71b0*/  @P0 ATOMG.E.ADD.STRONG.GPU PT, R6, desc[UR36][R6.64], R9 ;  /* 0x80000009060609a8 */ /* 0x004ea200081ef124 */
[----:B------:R-:W-:Y:S01]  /*71c0*/  BSSY B0, `(.L_x_1377) ;  /* 0x000004b000007945 */ /* 0x000fe20003800000 */
[----:B------:R-:W-:Y:S01]  /*71d0*/  PLOP3.LUT P0, PT, PT, PT, PT, 0x80, 0x8 ;  /* 0x000000000008781c */ /* 0x000fe20003f0f070 */
[----:B------:R-:W1:Y:S02]  /*71e0*/  S2R R5, SR_LTMASK ;  /* 0x0000000000057919 */ /* 0x000e640000003900 */
[----:B-1----:R-:W-:-:S06]  /*71f0*/  LOP3.LUT R8, R5, UR4, RZ, 0xc0, !PT ;  /* 0x0000000405087c12 */ /* 0x002fcc000f8ec0ff */
[----:B------:R-:W1:Y:S01]  /*7200*/  POPC R8, R8 ;  /* 0x0000000800087309 */ /* 0x000e620000000000 */
[----:B--2---:R-:W1:Y:S02]  /*7210*/  SHFL.IDX PT, R11, R6, R11, 0x1f ;  /* 0x00001f0b060b7589 */ /* 0x004e6400000e0000 */
[----:B-1----:R-:W-:-:S05]  /*7220*/  IMAD.IADD R13, R11, 0x1, R8 ;  /* 0x000000010b0d7824 */ /* 0x002fca00078e0208 */
[----:B------:R-:W-:-:S13]  /*7230*/  ISETP.GE.U32.AND P1, PT, R13, 0x280, PT ;  /* 0x000002800d00780c */ /* 0x000fda0003f26070 */
[----:B------:R-:W-:Y:S05]  /*7240*/  @!P1 BRA `(.L_x_1378) ;  /* 0x0000000400089947 */ /* 0x000fea0003800000 */
[----:B------:R-:W-:-:S13]  /*7250*/  PLOP3.LUT P1, PT, PT, PT, PT, 0x80, 0x8 ;  /* 0x000000000008781c */ /* 0x000fda0003f2f070 */
.L_x_1384:
[----:B------:R-:W-:Y:S05]  /*7260*/  YIELD ;  /* 0x0000000000007946 */ /* 0x000fea0003800000 */
[----:B------:R-:W-:Y:S01]  /*7270*/  BSSY B1, `(.L_x_1379) ;  /* 0x000003d000017945 */ /* 0x000fe20003800000 */
[----:B------:R-:W-:-:S03]  /*7280*/  PLOP3.LUT P0, PT, P1, PT, PT, 0x8, 0x80 ;  /* 0x000000000080781c */ /* 0x000fc60000f0e170 */
[----:B------:R-:W-:Y:S10]  /*7290*/  @!P1 BRA `(.L_x_1380) ;  /* 0x0000000000749947 */ /* 0x000ff40003800000 */
[----:B------:R-:W1:Y:S01]  /*72a0*/  S2R R4, SR_LANEID ;  /* 0x0000000000047919 */ /* 0x000e620000000000 */
[----:B------:R-:W2:Y:S01]  /*72b0*/  LDC.64 R8, c[0x0][0x3d0] ;  /* 0x0000f400ff087b82 */ /* 0x000ea20000000a00 */
[----:B------:R-:W-:Y:S02]  /*72c0*/  VOTEU.ANY UR4, UPT, PT ;  /* 0x0000000000047886 */ /* 0x000fe400038e0100 */
[----:B------:R-:W-:Y:S02]  /*72d0*/  UFLO.U32 UR5, UR4 ;  /* 0x00000004000572bd */ /* 0x000fe400080e0000 */
[----:B------:R-:W-:-:S06]  /*72e0*/  UPOPC UR4, UR4 ;  /* 0x00000004000472bf */ /* 0x000fcc0008000000 */
[----:B------:R-:W-:Y:S02]  /*72f0*/  IADD3 R5, PT, PT, RZ, -UR4, RZ ;  /* 0x80000004ff057c10 */ /* 0x000fe4000fffe0ff */
[----:B-1----:R-:W-:-:S13]  /*7300*/  ISETP.EQ.U32.AND P1, PT, R4, UR5, PT ;  /* 0x0000000504007c0c */ /* 0x002fda000bf22070 */
[----:B--2---:R1:W-:Y:S01]  /*7310*/  @P1 REDG.E.ADD.STRONG.GPU desc[UR36][R8.64], R5 ;  /* 0x000000050800198e */ /* 0x0043e2000c12e124 */
[----:B------:R-:W2:Y:S02]  /*7320*/  LDC.64 R6, c[0x0][0x3c0] ;  /* 0x0000f000ff067b82 */ /* 0x000ea40000000a00 */
.L_x_1381:
[----:B-12---:R-:W2:Y:S01]  /*7330*/  LDG.E.STRONG.SYS R5, desc[UR36][R6.64] ;  /* 0x0000002406057981 */ /* 0x006ea2000c1f5900 */
[----:B------:R-:W-:Y:S05]  /*7340*/  YIELD ;  /* 0x0000000000007946 */ /* 0x000fea0003800000 */
[----:B--2---:R-:W-:-:S13]  /*7350*/  ISETP.NE.AND P1, PT, R5, 0x1, PT ;  /* 0x000000010500780c */ /* 0x004fda0003f25270 */
[----:B------:R-:W-:Y:S05]  /*7360*/  @!P1 BRA `(.L_x_1381) ;  /* 0xfffffffc00f09947 */ /* 0x000fea000383ffff */
[----:B------:R-:W-:Y:S01]  /*7370*/  VOTEU.ANY UR4, UPT, PT ;  /* 0x0000000000047886 */ /* 0x000fe200038e0100 */
[----:B------:R-:W1:Y:S01]  /*7380*/  LDC.64 R8, c[0x0][0x3e0] ;  /* 0x0000f800ff087b82 */ /* 0x000e620000000a00 */
[----:B------:R-:W2:Y:S07]  /*7390*/  FLO.U32 R19, UR4 ;  /* 0x0000000400137d00 */ /* 0x000eae00080e0000 */
[----:B------:R-:W3:Y:S01]  /*73a0*/  LDC.64 R10, c[0x0][0x3b8] ;  /* 0x0000ee00ff0a7b82 */ /* 0x000ee20000000a00 */
[----:B------:R-:W3:Y:S01]  /*73b0*/  POPC R15, UR4 ;  /* 0x00000004000f7d09 */ /* 0x000ee20008000000 */
[----:B--2---:R-:W-:Y:S01]  /*73c0*/  ISETP.EQ.U32.AND P1, PT, R19, R4, PT ;  /* 0x000000041300720c */ /* 0x004fe20003f22070 */
[----:B-1----:R-:W-:Y:S04]  /*73d0*/  STG.E.STRONG.SYS desc[UR36][R8.64], RZ ;  /* 0x000000ff08007986 */ /* 0x002fe8000c115924 */
[----:B------:R-:W-:Y:S08]  /*73e0*/  STG.E.STRONG.SYS desc[UR36][R6.64], RZ ;  /* 0x000000ff06007986 */ /* 0x000ff0000c115924 */
[----:B---3--:R-:W2:Y:S01]  /*73f0*/  @P1 ATOMG.E.ADD.STRONG.GPU PT, R10, desc[UR36][R10.64], R15 ;  /* 0x8000000f0a0a19a8 */ /* 0x008ea200081ef124 */
[----:B------:R-:W-:Y:S01]  /*7400*/  PLOP3.LUT P1, PT, PT, PT, PT, 0x8, 0x80 ;  /* 0x000000000080781c */ /* 0x000fe20003f2e170 */
[----:B------:R-:W1:Y:S02]  /*7410*/  S2R R5, SR_LTMASK ;  /* 0x0000000000057919 */ /* 0x000e640000003900 */
[----:B-1----:R-:W-:-:S06]  /*7420*/  LOP3.LUT R12, R5, UR4, RZ, 0xc0, !PT ;  /* 0x00000004050c7c12 */ /* 0x002fcc000f8ec0ff */
[----:B------:R-:W1:Y:S01]  /*7430*/  POPC R12, R12 ;  /* 0x0000000c000c7309 */ /* 0x000e620000000000 */
[----:B--2---:R-:W1:Y:S02]  /*7440*/  SHFL.IDX PT, R13, R10, R19, 0x1f ;  /* 0x00001f130a0d7589 */ /* 0x004e6400000e0000 */
[----:B-1----:R-:W-:Y:S01]  /*7450*/  IMAD.IADD R13, R13, 0x1, R12 ;  /* 0x000000010d0d7824 */ /* 0x002fe200078e020c */
[----:B------:R-:W-:Y:S06]  /*7460*/  BRA `(.L_x_1382) ;  /* 0x0000000000747947 */ /* 0x000fec0003800000 */
.L_x_1380:
[----:B------:R-:W1:Y:S01]  /*7470*/  S2R R4, SR_LANEID ;  /* 0x0000000000047919 */ /* 0x000e620000000000 */
[----:B------:R-:W2:Y:S01]  /*7480*/  LDC.64 R8, c[0x0][0x3b8] ;  /* 0x0000ee00ff087b82 */ /* 0x000ea20000000a00 */
[----:B------:R-:W-:Y:S02]  /*7490*/  VOTEU.ANY UR4, UPT, PT ;  /* 0x0000000000047886 */ /* 0x000fe400038e0100 */
[----:B------:R-:W-:Y:S02]  /*74a0*/  UFLO.U32 UR5, UR4 ;  /* 0x00000004000572bd */ /* 0x000fe400080e0000 */
[----:B------:R-:W-:-:S06]  /*74b0*/  UPOPC UR4, UR4 ;  /* 0x00000004000472bf */ /* 0x000fcc0008000000 */
[----:B------:R-:W-:Y:S01]  /*74c0*/  IMAD R5, RZ, RZ, -UR4 ;  /* 0x80000004ff057e24 */ /* 0x000fe2000f8e02ff */
[----:B-1----:R-:W-:-:S13]  /*74d0*/  ISETP.EQ.U32.AND P1, PT, R4, UR5, PT ;  /* 0x0000000504007c0c */ /* 0x002fda000bf22070 */
[----:B--2---:R1:W-:Y:S01]  /*74e0*/  @P1 REDG.E.ADD.STRONG.GPU desc[UR36][R8.64], R5 ;  /* 0x000000050800198e */ /* 0x0043e2000c12e124 */
[----:B------:R-:W2:Y:S02]  /*74f0*/  LDC.64 R6, c[0x0][0x3d8] ;  /* 0x0000f600ff067b82 */ /* 0x000ea40000000a00 */
.L_x_1383:
[----:B-12---:R-:W2:Y:S01]  /*7500*/  LDG.E.STRONG.SYS R5, desc[UR36][R6.64] ;  /* 0x0000002406057981 */ /* 0x006ea2000c1f5900 */
[----:B------:R-:W-:Y:S05]  /*7510*/  YIELD ;  /* 0x0000000000007946 */ /* 0x000fea0003800000 */
[----:B--2---:R-:W-:-:S13]  /*7520*/  ISETP.NE.AND P1, PT, R5, 0x1, PT ;  /* 0x000000010500780c */ /* 0x004fda0003f25270 */
[----:B------:R-:W-:Y:S05]  /*7530*/  @!P1 BRA `(.L_x_1383) ;  /* 0xfffffffc00f09947 */ /* 0x000fea000383ffff */
[----:B------:R-:W-:Y:S01]  /*7540*/  VOTEU.ANY UR4, UPT, PT ;  /* 0x0000000000047886 */ /* 0x000fe200038e0100 */
[----:B------:R-:W1:Y:S01]  /*7550*/  LDC.64 R8, c[0x0][0x3e0] ;  /* 0x0000f800ff087b82 */ /* 0x000e620000000a00 */
[----:B------:R-:W2:Y:S01]  /*7560*/  FLO.U32 R19, UR4 ;  /* 0x0000000400137d00 */ /* 0x000ea200080e0000 */
[----:B------:R-:W-:Y:S01]  /*7570*/  HFMA2 R21, -RZ, RZ, 0, 5.9604644775390625e-08 ;  /* 0x00000001ff157431 */ /* 0x000fe200000001ff */
[----:B------:R-:W-:Y:S05]  /*7580*/  STG.E.STRONG.SYS desc[UR36][R6.64], RZ ;  /* 0x000000ff06007986 */ /* 0x000fea000c115924 */
[----:B------:R-:W3:Y:S01]  /*7590*/  LDC.64 R10, c[0x0][0x3d0] ;  /* 0x0000f400ff0a7b82 */ /* 0x000ee20000000a00 */
[----:B------:R-:W3:Y:S01]  /*75a0*/  POPC R15, UR4 ;  /* 0x00000004000f7d09 */ /* 0x000ee20008000000 */
[----:B--2---:R-:W-:Y:S01]  /*75b0*/  ISETP.EQ.U32.AND P1, PT, R19, R4, PT ;  /* 0x000000041300720c */ /* 0x004fe20003f22070 */
[----:B-1----:R-:W-:-:S12]  /*75c0*/  STG.E.STRONG.SYS desc[UR36][R8.64], R21 ;  /* 0x0000001508007986 */ /* 0x002fd8000c115924 */
[----:B---3--:R-:W2:Y:S01]  /*75d0*/  @P1 ATOMG.E.ADD.STRONG.GPU PT, R10, desc[UR36][R10.64], R15 ;  /* 0x8000000f0a0a19a8 */ /* 0x008ea200081ef124 */
[----:B------:R-:W-:Y:S01]  /*75e0*/  PLOP3.LUT P1, PT, PT, PT, PT, 0x80, 0x8 ;  /* 0x000000000008781c */ /* 0x000fe20003f2f070 */
[----:B------:R-:W1:Y:S02]  /*75f0*/  S2R R5, SR_LTMASK ;  /* 0x0000000000057919 */ /* 0x000e640000003900 */
[----:B-1----:R-:W-:-:S06]  /*7600*/  LOP3.LUT R12, R5, UR4, RZ, 0xc0, !PT ;  /* 0x00000004050c7c12 */ /* 0x002fcc000f8ec0ff */
[----:B------:R-:W1:Y:S01]  /*7610*/  POPC R12, R12 ;  /* 0x0000000c000c7309 */ /* 0x000e620000000000 */
[----:B--2---:R-:W1:Y:S02]  /*7620*/  SHFL.IDX PT, R13, R10, R19, 0x1f ;  /* 0x00001f130a0d7589 */ /* 0x004e6400000e0000 */
[----:B-1----:R-:W-:-:S07]  /*7630*/  IMAD.IADD R13, R13, 0x1, R12 ;  /* 0x000000010d0d7824 */ /* 0x002fce00078e020c */
.L_x_1382:
[----:B------:R-:W-:Y:S05]  /*7640*/  BSYNC B1 ;  /* 0x0000000000017941 */ /* 0x000fea0003800000 */
.L_x_1379:
[----:B------:R-:W-:-:S13]  /*7650*/  ISETP.GT.U32.AND P2, PT, R13, 0x27f, PT ;  /* 0x0000027f0d00780c */ /* 0x000fda0003f44070 */
[----:B------:R-:W-:Y:S05]  /*7660*/  @P2 BRA `(.L_x_1384) ;  /* 0xfffffff800fc2947 */ /* 0x000fea000383ffff */
.L_x_1378:
[----:B------:R-:W-:Y:S05]  /*7670*/  BSYNC B0 ;  /* 0x0000000000007941 */ /* 0x000fea0003800000 */
.L_x_1377:
[----:B------:R-:W-:Y:S05]  /*7680*/  @P0 BRA `(.L_x_1385) ;  /* 0x0000001000000947 */ /* 0x000fea0003800000 */
[----:B------:R-:W1:Y:S01]  /*7690*/  LDC.64 R8, c[0x0][0x3b0] ;  /* 0x0000ec00ff087b82 */ /* 0x000e620000000a00 */
[----:B------:R-:W-:Y:S01]  /*76a0*/  ISETP.NE.AND P0, PT, R22, RZ, PT ;  /* 0x000000ff1600720c */ /* 0x000fe20003f05270 */
[----:B------:R-:W-:Y:S01]  /*76b0*/  BSSY.RECONVERGENT B1, `(.L_x_1386) ;  /* 0x00000e8000017945 */ /* 0x000fe20003800200 */
[----:B-1----:R-:W-:-:S11]  /*76c0*/  IMAD.WIDE.U32 R8, R13, 0x10, R8 ;  /* 0x000000100d087825 */ /* 0x002fd600078e0008 */
        /* <DEDUP_REMOVED lines=17> */
.L_x_1395:
[----:B-1----:R-:W2:Y:S01]  /*77e0*/  LDG.E R19, desc[UR36][R8.64+0xc] ;  /* 0x00000c2408137981 */ /* 0x002ea2000c1e1900 */
        /* <DEDUP_REMOVED lines=10> */
[----:B------:R-:W-:Y:S04]  /*7890*/  STG.E desc[UR36][R8.64+0xc], R35 ;  /* 0x00000c2308007986 */ /* 0x000fe8000c101924 */
[----:B------:R0:W-:Y:S04]  /*78a0*/  STG.E desc[UR36][R20.64], R11 ;  /* 0x0000000b14007986 */ /* 0x0001e8000c101924 */
[----:B------:R-:W2:Y:S02]  /*78b0*/  LDG.E R15, desc[UR36][R8.64+0xc] ;  /* 0x00000c24080f7981 */ /* 0x000ea4000c1e1900 */
[C---:B--2---:R-:W-:Y:S01]  /*78c0*/  IADD3 R37, PT, PT, R15.reuse, 0x1, RZ ;  /* 0x000000010f257810 */ /* 0x044fe20007ffe0ff */
[----:B------:R-:W-:-:S04]  /*78d0*/  IMAD.WIDE.U32 R14, R15, 0x4, R8 ;  /* 0x000000040f0e7825 */ /* 0x000fc800078e0008 */
[----:B------:R-:W-:Y:S04]  /*78e0*/  STG.E desc[UR36][R8.64+0xc], R37 ;  /* 0x00000c2508007986 */ /* 0x000fe8000c101924 */
[----:B----4-:R-:W-:Y:S04]  /*78f0*/  STG.E desc[UR36][R14.64], R12 ;  /* 0x0000000c0e007986 */ /* 0x010fe8000c101924 */
[----:B-1----:R-:W2:Y:S01]  /*7900*/  LDG.E R19, desc[UR36][R8.64+0xc] ;  /* 0x00000c2408137981 */ /* 0x002ea2000c1e1900 */
[----:B------:R-:W-:-:S05]  /*7910*/  VIADD R10, R7, 0x4 ;  /* 0x00000004070a7836 */ /* 0x000fca0000000000 */
[----:B------:R-:W-:-:S05]  /*7920*/  LEA R30, R10, R25, 0x2 ;  /* 0x000000190a1e7211 */ /* 0x000fca00078e10ff */
        /* <DEDUP_REMOVED lines=21> */
[----:B0-----:R-:W2:Y:S01]  /*7a80*/  LDG.E R15, desc[UR36][R8.64+0xc] ;  /* 0x00000c24080f7981 */ /* 0x001ea2000c1e1900 */
        /* <DEDUP_REMOVED lines=42> */
[----:B------:R-:W2:Y:S02]  /*7d30*/  LDG.E R19, desc[UR36][R8.64+0xc] ;  /* 0x00000c2408137981 */ /* 0x000ea4000c1e1900 */
[C---:B--2---:R-:W-:Y:S01]  /*7d40*/  IADD3 R37, PT, PT, R19.reuse, 0x1, RZ ;  /* 0x0000000113257810 */ /* 0x044fe20007ffe0ff */
[----:B------:R-:W-:-:S04]  /*7d50*/  IMAD.WIDE.U32 R18, R19, 0x4, R8 ;  /* 0x0000000413127825 */ /* 0x000fc800078e0008 */
[----:B------:R1:W-:Y:S04]  /*7d60*/  STG.E desc[UR36][R8.64+0xc], R37 ;  /* 0x00000c2508007986 */ /* 0x0003e8000c101924 */
[----:B----4-:R1:W-:Y:S04]  /*7d70*/  STG.E desc[UR36][R18.64], R12 ;  /* 0x0000000c12007986 */ /* 0x0103e8000c101924 */
[----:B0-----:R-:W2:Y:S01]  /*7d80*/  LDG.E R15, desc[UR36][R8.64+0xc] ;  /* 0x00000c24080f7981 */ /* 0x001ea2000c1e1900 */
        /* <DEDUP_REMOVED lines=8> */
.L_x_1394:
[----:B------:R-:W-:-:S07]  /*7e10*/  MOV R6, R0 ;  /* 0x0000000000067202 */ /* 0x000fce0000000f00 */
.L_x_1393:
[----:B------:R-:W-:Y:S05]  /*7e20*/  BSYNC.RECONVERGENT B3 ;  /* 0x0000000000037941 */ /* 0x000fea0003800200 */
.L_x_1392:
[----:B------:R-:W-:Y:S01]  /*7e30*/  IMAD.IADD R10, R0, 0x1, -R7 ;  /* 0x00000001000a7824 */ /* 0x000fe200078e0a07 */
[----:B------:R-:W-:Y:S04]  /*7e40*/  BSSY.RECONVERGENT B3, `(.L_x_1396) ;  /* 0x0000035000037945 */ /* 0x000fe80003800200 */
[----:B------:R-:W-:-:S13]  /*7e50*/  ISETP.GT.AND P1, PT, R10, 0x4, PT ;  /* 0x000000040a00780c */ /* 0x000fda0003f24270 */
[----:B------:R-:W-:Y:S05]  /*7e60*/  @!P1 BRA `(.L_x_1397) ;  /* 0x0000000000c89947 */ /* 0x000fea0003800000 */
[----:B-1----:R-:W2:Y:S01]  /*7e70*/  LDG.E R15, desc[UR36][R8.64+0xc] ;  /* 0x00000c24080f7981 */ /* 0x002ea2000c1e1900 */
        /* <DEDUP_REMOVED lines=18> */
[----:B------:R-:W-:-:S04]  /*7fa0*/  VIADD R6, R7, 0x4 ;  /* 0x0000000407067836 */ /* 0x000fc80000000000 */
[----:B------:R-:W-:-:S05]  /*7fb0*/  IMAD R6, R6, 0x4, R25 ;  /* 0x0000000406067824 */ /* 0x000fca00078e0219 */
[----:B0-----:R-:W3:Y:S01]  /*7fc0*/  LDL.64 R18, [R6] ;  /* 0x0000000006127983 */ /* 0x001ee20000100a00 */
        /* <DEDUP_REMOVED lines=28> */
.L_x_1397:
[----:B------:R-:W-:Y:S05]  /*8190*/  BSYNC.RECONVERGENT B3 ;  /* 0x0000000000037941 */ /* 0x000fea0003800200 */
.L_x_1396:
[----:B------:R-:W-:-:S13]  /*81a0*/  ISETP.NE.OR P0, PT, R7, R0, P0 ;  /* 0x000000000700720c */ /* 0x000fda0000705670 */
[----:B------:R-:W-:Y:S05]  /*81b0*/  @!P0 BREAK.RELIABLE B2 ;  /* 0x0000000000028942 */ /* 0x000fea0003800100 */
[----:B------:R-:W-:Y:S05]  /*81c0*/  @!P0 BRA `(.L_x_1389) ;  /* 0x0000000000788947 */ /* 0x000fea0003800000 */
.L_x_1391:
[----:B------:R-:W-:Y:S05]  /*81d0*/  BSYNC.RELIABLE B2 ;  /* 0x0000000000027941 */ /* 0x000fea0003800100 */
.L_x_1390:
[----:B------:R-:W-:Y:S01]  /*81e0*/  BSSY.RECONVERGENT B2, `(.L_x_1398) ;  /* 0x000001b000027945 */ /* 0x000fe20003800200 */
.L_x_1399:
[----:B-123--:R-:W2:Y:S01]  /*81f0*/  LDG.E R13, desc[UR36][R8.64+0xc] ;  /* 0x00000c24080d7981 */ /* 0x00eea2000c1e1900 */
        /* <DEDUP_REMOVED lines=17> */
[----:B-1----:R-:W2:Y:S01]  /*8310*/  LDG.E R13, desc[UR36][R8.64+0xc] ;  /* 0x00000c24080d7981 */ /* 0x002ea2000c1e1900 */
        /* <DEDUP_REMOVED lines=8> */
.L_x_1398:
[----:B------:R-:W-:-:S07]  /*83a0*/  MOV R6, R0 ;  /* 0x0000000000067202 */ /* 0x000fce0000000f00 */
.L_x_1389:
[----:B------:R-:W-:Y:S05]  /*83b0*/  BSYNC.RECONVERGENT B0 ;  /* 0x0000000000007941 */ /* 0x000fea0003800200 */
.L_x_1388:
[----:B------:R-:W-:-:S13]  /*83c0*/  ISETP.NE.AND P0, PT, R3, RZ, PT ;  /* 0x000000ff0300720c */ /* 0x000fda0003f05270 */
[----:B------:R-:W-:Y:S05]  /*83d0*/  @!P0 BRA `(.L_x_1387) ;  /* 0x0000000000548947 */ /* 0x000fea0003800000 */
[----:B-123--:R-:W2:Y:S01]  /*83e0*/  LDG.E R11, desc[UR36][R8.64+0xc] ;  /* 0x00000c24080b7981 */ /* 0x00eea2000c1e1900 */
        /* <DEDUP_REMOVED lines=20> */
.L_x_1387:
[----:B------:R-:W-:Y:S05]  /*8530*/  BSYNC.RECONVERGENT B1 ;  /* 0x0000000000017941 */ /* 0x000fea0003800200 */
.L_x_1386:
[----:B-1234-:R-:W2:Y:S01]  /*8540*/  LDG.E R11, desc[UR36][R8.64+0xc] ;  /* 0x00000c24080b7981 */ /* 0x01eea2000c1e1900 */
[----:B------:R-:W-:Y:S01]  /*8550*/  VOTEU.ANY UR4, UPT, PT ;  /* 0x0000000000047886 */ /* 0x000fe200038e0100 */
[----:B------:R-:W1:Y:S01]  /*8560*/  LDC.64 R6, c[0x0][0x3e8] ;  /* 0x0000fa00ff067b82 */ /* 0x000e620000000a00 */
[----:B------:R-:W3:Y:S08]  /*8570*/  FLO.U32 R15, UR4 ;  /* 0x00000004000f7d00 */ /* 0x000ef000080e0000 */
[----:B------:R-:W1:Y:S01]  /*8580*/  POPC R13, UR4 ;  /* 0x00000004000d7d09 */ /* 0x000e620008000000 */
[----:B---3--:R-:W-:Y:S01]  /*8590*/  ISETP.EQ.U32.AND P0, PT, R15, R4, PT ;  /* 0x000000040f00720c */ /* 0x008fe20003f02070 */
[----:B--2---:R-:W-:-:S02]  /*85a0*/  VIADD R3, R11, 0x1 ;  /* 0x000000010b037836 */ /* 0x004fc40000000000 */
[----:B------:R-:W-:-:S03]  /*85b0*/  IMAD.WIDE.U32 R10, R11, 0x4, R8 ;  /* 0x000000040b0a7825 */ /* 0x000fc600078e0008 */
[----:B------:R-:W-:Y:S04]  /*85c0*/  STG.E desc[UR36][R8.64+0xc], R3 ;  /* 0x00000c0308007986 */ /* 0x000fe8000c101924 */
[----:B------:R-:W-:Y:S04]  /*85d0*/  STG.E desc[UR36][R10.64], R31 ;  /* 0x0000001f0a007986 */ /* 0x000fe8000c101924 */
[----:B-1----:R-:W2:Y:S01]  /*85e0*/  @P0 ATOMG.E.ADD.STRONG.GPU PT, R6, desc[UR36][R6.64], R13 ;  /* 0x8000000d060609a8 */ /* 0x002ea200081ef124 */
[----:B------:R-:W-:-:S06]  /*85f0*/  LOP3.LUT R5, R5, UR4, RZ, 0xc0, !PT ;  /* 0x0000000405057c12 */ /* 0x000fcc000f8ec0ff */
[----:B------:R-:W1:Y:S01]  /*8600*/  POPC R5, R5 ;  /* 0x0000000500057309 */ /* 0x000e620000000000 */
[----:B--2---:R-:W1:Y:S02]  /*8610*/  SHFL.IDX PT, R0, R6, R15, 0x1f ;  /* 0x00001f0f06007589 */ /* 0x004e6400000e0000 */
[----:B-1----:R-:W-:-:S04]  /*8620*/  IADD3 R0, PT, PT, R0, R5, RZ ;  /* 0x0000000500007210 */ /* 0x002fc80007ffe0ff */
[----:B------:R-:W-:-:S13]  /*8630*/  ISETP.GE.U32.AND P0, PT, R0, 0x280, PT ;  /* 0x000002800000780c */ /* 0x000fda0003f06070 */
[----:B------:R-:W-:Y:S05]  /*8640*/  @!P0 BRA `(.L_x_1353) ;  /* 0x0000003400588947 */ /* 0x000fea0003800000 */
[----:B------:R-:W1:Y:S01]  /*8650*/  LDC.64 R4, c[0x0][0x3c0] ;  /* 0x0000f000ff047b82 */ /* 0x000e620000000a00 */
[----:B------:R-:W-:-:S05]  /*8660*/  IMAD.MOV.U32 R3, RZ, RZ, 0x1 ;  /* 0x00000001ff037424 */ /* 0x000fca00078e00ff */
[----:B-1----:R3:W-:Y:S01]  /*8670*/  STG.E.STRONG.SYS desc[UR36][R4.64], R3 ;  /* 0x0000000304007986 */ /* 0x0027e2000c115924 */
[----:B------:R-:W-:Y:S05]  /*8680*/  BRA `(.L_x_1353) ;  /* 0x0000003400487947 */ /* 0x000fea0003800000 */
.L_x_1385:
        /* <DEDUP_REMOVED lines=21> */
.L_x_1409:
        /* <DEDUP_REMOVED lines=99> */
.L_x_1408:
[----:B------:R-:W-:-:S07]  /*8e10*/  MOV R6, R0 ;  /* 0x0000000000067202 */ /* 0x000fce0000000f00 */
.L_x_1407:
[----:B------:R-:W-:Y:S05]  /*8e20*/  BSYNC.RECONVERGENT B3 ;  /* 0x0000000000037941 */ /* 0x000fea0003800200 */
.L_x_1406:
        /* <DEDUP_REMOVED lines=54> */
.L_x_1411:
[----:B------:R-:W-:Y:S05]  /*9190*/  BSYNC.RECONVERGENT B3 ;  /* 0x0000000000037941 */ /* 0x000fea0003800200 */
.L_x_1410:
[----:B------:R-:W-:-:S13]  /*91a0*/  ISETP.NE.OR P0, PT, R7, R0, P0 ;  /* 0x000000000700720c */ /* 0x000fda0000705670 */
[----:B------:R-:W-:Y:S05]  /*91b0*/  @!P0 BREAK.RELIABLE B2 ;  /* 0x0000000000028942 */ /* 0x000fea0003800100 */
[----:B------:R-:W-:Y:S05]  /*91c0*/  @!P0 BRA `(.L_x_1403) ;  /* 0x0000000000788947 */ /* 0x000fea0003800000 */
.L_x_1405:
[----:B------:R-:W-:Y:S05]  /*91d0*/  BSYNC.RELIABLE B2 ;  /* 0x0000000000027941 */ /* 0x000fea0003800100 */
.L_x_1404:
[----:B------:R-:W-:Y:S01]  /*91e0*/  BSSY.RECONVERGENT B2, `(.L_x_1412) ;  /* 0x000001b000027945 */ /* 0x000fe20003800200 */
.L_x_1413:
        /* <DEDUP_REMOVED lines=27> */
.L_x_1412:
[----:B------:R-:W-:-:S07]  /*93a0*/  MOV R6, R0 ;  /* 0x0000000000067202 */ /* 0x000fce0000000f00 */
.L_x_1403:
[----:B------:R-:W-:Y:S05]  /*93b0*/  BSYNC.RECONVERGENT B0 ;  /* 0x0000000000007941 */ /* 0x000fea0003800200 */
.L_x_1402:
        /* <DEDUP_REMOVED lines=23> */
.L_x_1401:
[----:B------:R-:W-:Y:S05]  /*9530*/  BSYNC.RECONVERGENT B1 ;  /* 0x0000000000017941 */ /* 0x000fea0003800200 */
.L_x_1400:
        /* <DEDUP_REMOVED lines=21> */
.L_x_1376:
        /* <DEDUP_REMOVED lines=13> */
[----:B-1----:R-:W-:-:S04]  /*9760*/  IADD3 R13, PT, PT, R11, R8, RZ ;  /* 0x000000080b0d7210 */ /* 0x002fc80007ffe0ff */
[----:B------:R-:W-:-:S13]  /*9770*/  ISETP.GE.U32.AND P0, PT, R13, 0x280, PT ;  /* 0x000002800d00780c */ /* 0x000fda0003f06070 */
[----:B------:R-:W-:Y:S05]  /*9780*/  @!P0 BRA `(.L_x_1415) ;  /* 0x0000000400088947 */ /* 0x000fea0003800000 */
[----:B------:R-:W-:-:S13]  /*9790*/  PLOP3.LUT P0, PT, PT, PT, PT, 0x8, 0x80 ;  /* 0x000000000080781c */ /* 0x000fda0003f0e170 */
.L_x_1421:
        /* <DEDUP_REMOVED lines=13> */
.L_x_1418:
        /* <DEDUP_REMOVED lines=18> */
[----:B-1----:R-:W-:Y:S01]  /*9990*/  IADD3 R13, PT, PT, R13, R12, RZ ;  /* 0x0000000c0d0d7210 */ /* 0x002fe20007ffe0ff */
[----:B------:R-:W-:Y:S06]  /*99a0*/  BRA `(.L_x_1419) ;  /* 0x0000000000747947 */ /* 0x000fec0003800000 */
.L_x_1417:
        /* <DEDUP_REMOVED lines=9> */
.L_x_1420:
[----:B-12---:R-:W2:Y:S01]  /*9a40*/  LDG.E.STRONG.SYS R5, desc[UR36][R6.64] ;  /* 0x0000002406057981 */ /* 0x006ea2000c1f5900 */
[----:B------:R-:W-:Y:S05]  /*9a50*/  YIELD ;  /* 0x0000000000007946 */ /* 0x000fea0003800000 */
[----:B--2---:R-:W-:-:S13]  /*9a60*/  ISETP.NE.AND P0, PT, R5, 0x1, PT ;  /* 0x000000010500780c */ /* 0x004fda0003f05270 */
[----:B------:R-:W-:Y:S05]  /*9a70*/  @!P0 BRA `(.L_x_1420) ;  /* 0xfffffffc00f08947 */ /* 0x000fea000383ffff */
[----:B------:R-:W-:Y:S01]  /*9a80*/  VOTEU.ANY UR4, UPT, PT ;  /* 0x0000000000047886 */ /* 0x000fe200038e0100 */
[----:B------:R-:W1:Y:S01]  /*9a90*/  LDC.64 R8, c[0x0][0x3e0] ;  /* 0x0000f800ff087b82 */ /* 0x000e620000000a00 */
[----:B------:R-:W2:Y:S01]  /*9aa0*/  FLO.U32 R19, UR4 ;  /* 0x0000000400137d00 */ /* 0x000ea200080e0000 */
[----:B------:R-:W-:-:S06]  /*9ab0*/  HFMA2 R21, -RZ, RZ, 0, 5.9604644775390625e-08 ;  /* 0x00000001ff157431 */ /* 0x000fcc00000001ff */
[----:B------:R-:W3:Y:S01]  /*9ac0*/  LDC.64 R10, c[0x0][0x3d0] ;  /* 0x0000f400ff0a7b82 */ /* 0x000ee20000000a00 */
[----:B------:R-:W3:Y:S01]  /*9ad0*/  POPC R15, UR4 ;  /* 0x00000004000f7d09 */ /* 0x000ee20008000000 */
[----:B--2---:R-:W-:Y:S01]  /*9ae0*/  ISETP.EQ.U32.AND P0, PT, R19, R4, PT ;  /* 0x000000041300720c */ /* 0x004fe20003f02070 */
[----:B-1----:R-:W-:Y:S04]  /*9af0*/  STG.E.STRONG.SYS desc[UR36][R8.64], R21 ;  /* 0x0000001508007986 */ /* 0x002fe8000c115924 */
[----:B------:R-:W-:Y:S08]  /*9b00*/  STG.E.STRONG.SYS desc[UR36][R6.64], RZ ;  /* 0x000000ff06007986 */ /* 0x000ff0000c115924 */
[----:B---3--:R-:W2:Y:S01]  /*9b10*/  @P0 ATOMG.E.ADD.STRONG.GPU PT, R10, desc[UR36][R10.64], R15 ;  /* 0x8000000f0a0a09a8 */ /* 0x008ea200081ef124 */
[----:B------:R-:W-:Y:S01]  /*9b20*/  PLOP3.LUT P0, PT, PT, PT, PT, 0x80, 0x8 ;  /* 0x000000000008781c */ /* 0x000fe20003f0f070 */
[----:B------:R-:W1:Y:S02]  /*9b30*/  S2R R5, SR_LTMASK ;  /* 0x0000000000057919 */ /* 0x000e640000003900 */
[----:B-1----:R-:W-:-:S06]  /*9b40*/  LOP3.LUT R12, R5, UR4, RZ, 0xc0, !PT ;  /* 0x00000004050c7c12 */ /* 0x002fcc000f8ec0ff */
[----:B------:R-:W1:Y:S01]  /*9b50*/  POPC R12, R12 ;  /* 0x0000000c000c7309 */ /* 0x000e620000000000 */
[----:B--2---:R-:W1:Y:S02]  /*9b60*/  SHFL.IDX PT, R13, R10, R19, 0x1f ;  /* 0x00001f130a0d7589 */ /* 0x004e6400000e0000 */
[----:B-1----:R-:W-:-:S07]  /*9b70*/  IMAD.IADD R13, R13, 0x1, R12 ;  /* 0x000000010d0d7824 */ /* 0x002fce00078e020c */
.L_x_1419:
[----:B------:R-:W-:Y:S05]  /*9b80*/  BSYNC B1 ;  /* 0x0000000000017941 */ /* 0x000fea0003800000 */
.L_x_1416:
[----:B------:R-:W-:-:S13]  /*9b90*/  ISETP.GT.U32.AND P2, PT, R13, 0x27f, PT ;  /* 0x0000027f0d00780c */ /* 0x000fda0003f44070 */
[----:B------:R-:W-:Y:S05]  /*9ba0*/  @P2 BRA `(.L_x_1421) ;  /* 0xfffffff800fc2947 */ /* 0x000fea000383ffff */
.L_x_1415:
[----:B------:R-:W-:Y:S05]  /*9bb0*/  BSYNC B0 ;  /* 0x0000000000007941 */ /* 0x000fea0003800000 */
.L_x_1414:
        /* <DEDUP_REMOVED lines=8> */
[----:B------:R-:W-:-:S11]  /*9c40*/  HFMA2 R8, -RZ, RZ, 0, 0 ;  /* 0x00000000ff087431 */ /* 0x000fd600000001ff */
[----:B------:R-:W-:Y:S05]  /*9c50*/  @!P0 BRA `(.L_x_1426) ;  /* 0x0000000c00248947 */ /* 0x000fea0003800000 */
[----:B------:R-:W-:Y:S01]  /*9c60*/  ISETP.GT.AND P0, PT, R29, RZ, PT ;  /* 0x000000ff1d00720c */ /* 0x000fe20003f04270 */
[----:B------:R-:W-:Y:S01]  /*9c70*/  BSSY.RELIABLE B2, `(.L_x_1427) ;  /* 0x00000aa000027945 */ /* 0x000fe20003800100 */
[----:B------:R-:W-:-:S11]  /*9c80*/  IMAD.MOV.U32 R0, RZ, RZ, RZ ;  /* 0x000000ffff007224 */ /* 0x000fd600078e00ff */
[----:B------:R-:W-:Y:S05]  /*9c90*/  @!P0 BRA `(.L_x_1428) ;  /* 0x00000008009c8947 */ /* 0x000fea0003800000 */
[----:B------:R-:W-:Y:S01]  /*9ca0*/  IADD3 R3, PT, PT, R29, -R0, RZ ;  /* 0x800000001d037210 */ /* 0x000fe20007ffe0ff */
[----:B------:R-:W-:Y:S01]  /*9cb0*/  BSSY.RECONVERGENT B3, `(.L_x_1429) ;  /* 0x000006b000037945 */ /* 0x000fe20003800200 */
[----:B------:R-:W-:Y:S02]  /*9cc0*/  PLOP3.LUT P0, PT, PT, PT, PT, 0x80, 0x8 ;  /* 0x000000000008781c */ /* 0x000fe40003f0f070 */
[----:B------:R-:W-:-:S13]  /*9cd0*/  ISETP.GT.AND P1, PT, R3, 0xc, PT ;  /* 0x0000000c0300780c */ /* 0x000fda0003f24270 */
[----:B------:R-:W-:Y:S05]  /*9ce0*/  @!P1 BRA `(.L_x_1430) ;  /* 0x00000004009c9947 */ /* 0x000fea0003800000 */
[----:B------:R-:W-:Y:S01]  /*9cf0*/  BSSY.RECONVERGENT B4, `(.L_x_1431) ;  /* 0x0000065000047945 */ /* 0x000fe20003800200 */
[----:B------:R-:W-:Y:S01]  /*9d00*/  PLOP3.LUT P0, PT, PT, PT, PT, 0x8, 0x80 ;  /* 0x000000000080781c */ /* 0x000fe20003f0e170 */
[----:B------:R-:W-:-:S12]  /*9d10*/  VIADD R3, R29, 0xfffffff4 ;  /* 0xfffffff41d037836 */ /* 0x000fd80000000000 */
.L_x_1432:
        /* <DEDUP_REMOVED lines=13> */
[----:B------:R-:W0:Y:S02]  /*9df0*/  LDG.E R19, desc[UR36][R6.64+0xc] ;  /* 0x00000c2406137981 */ /* 0x000e24000c1e1900 */
[----:B0-----:R-:W-:-:S02]  /*9e00*/  VIADD R35, R19, 0x1 ;  /* 0x0000000113237836 */ /* 0x001fc40000000000 */
[----:B------:R-:W-:-:S03]  /*9e10*/  IMAD.WIDE.U32 R18, R19, 0x4, R6 ;  /* 0x0000000413127825 */ /* 0x000fc600078e0006 */
[----:B------:R-:W-:Y:S04]  /*9e20*/  STG.E desc[UR36][R6.64+0xc], R35 ;  /* 0x00000c2306007986 */ /* 0x000fe8000c101924 */
[----:B----4-:R-:W-:Y:S04]  /*9e30*/  STG.E desc[UR36][R18.64], R10 ;  /* 0x0000000a12007986 */ /* 0x010fe8000c101924 */
[----:B-1----:R-:W3:Y:S01]  /*9e40*/  LDG.E R13, desc[UR36][R6.64+0xc] ;  /* 0x00000c24060d7981 */ /* 0x002ee2000c1e1900 */
[----:B------:R-:W-:-:S05]  /*9e50*/  VIADD R8, R0, 0x4 ;  /* 0x0000000400087836 */ /* 0x000fca0000000000 */
[----:B------:R-:W-:-:S05]  /*9e60*/  LEA R20, R8, R25, 0x2 ;  /* 0x0000001908147211 */ /* 0x000fca00078e10ff */
[----:B--2---:R-:W2:Y:S01]  /*9e70*/  LDL.64 R8, [R20] ;  /* 0x0000000014087983 */ /* 0x004ea20000100a00 */
[C---:B---3--:R-:W-:Y:S01]  /*9e80*/  IADD3 R21, PT, PT, R13.reuse, 0x1, RZ ;  /* 0x000000010d157810 */ /* 0x048fe20007ffe0ff */
[----:B------:R-:W-:-:S04]  /*9e90*/  IMAD.WIDE.U32 R12, R13, 0x4, R6 ;  /* 0x000000040d0c7825 */ /* 0x000fc800078e0006 */
        /* <DEDUP_REMOVED lines=19> */
[----:B------:R-:W-:-:S05]  /*9fd0*/  VIADD R8, R0, 0x8 ;  /* 0x0000000800087836 */ /* 0x000fca0000000000 */
[----:B------:R-:W-:-:S05]  /*9fe0*/  LEA R20, R8, R25, 0x2 ;  /* 0x0000001908147211 */ /* 0x000fca00078e10ff */
[----:B-1----:R-:W3:Y:S01]  /*9ff0*/  LDL.64 R8, [R20] ;  /* 0x0000000014087983 */ /* 0x002ee20000100a00 */
[C---:B--2---:R-:W-:Y:S01]  /*a000*/  IADD3 R33, PT, PT, R15.reuse, 0x1, RZ ;  /* 0x000000010f217810 */ /* 0x044fe20007ffe0ff */
[----:B------:R-:W-:-:S04]  /*a010*/  IMAD.WIDE.U32 R14, R15, 0x4, R6 ;  /* 0x000000040f0e7825 */ /* 0x000fc800078e0006 */
        /* <DEDUP_REMOVED lines=43> */
[----:B------:R-:W-:-:S05]  /*a2d0*/  VIADD R0, R0, 0x10 ;  /* 0x0000001000007836 */ /* 0x000fca0000000000 */
[----:B------:R-:W-:Y:S02]  /*a2e0*/  ISETP.GE.AND P1, PT, R0, R3, PT ;  /* 0x000000030000720c */ /* 0x000fe40003f26270 */
[C---:B--2---:R-:W-:Y:S01]  /*a2f0*/  IADD3 R33, PT, PT, R15.reuse, 0x1, RZ ;  /* 0x000000010f217810 */ /* 0x044fe20007ffe0ff */
[----:B------:R-:W-:-:S04]  /*a300*/  IMAD.WIDE.U32 R14, R15, 0x4, R6 ;  /* 0x000000040f0e7825 */ /* 0x000fc800078e0006 */
[----:B------:R1:W-:Y:S04]  /*a310*/  STG.E desc[UR36][R6.64+0xc], R33 ;  /* 0x00000c2106007986 */ /* 0x0003e8000c101924 */
[----:B------:R1:W-:Y:S02]  /*a320*/  STG.E desc[UR36][R14.64], R11 ;  /* 0x0000000b0e007986 */ /* 0x0003e4000c101924 */
[----:B------:R-:W-:Y:S05]  /*a330*/  @!P1 BRA `(.L_x_1432) ;  /* 0xfffffff800789947 */ /* 0x000fea000383ffff */
[----:B------:R-:W-:Y:S05]  /*a340*/  BSYNC.RECONVERGENT B4 ;  /* 0x0000000000047941 */ /* 0x000fea0003800200 */
.L_x_1431:
[----:B------:R-:W-:-:S07]  /*a350*/  MOV R8, R29 ;  /* 0x0000001d00087202 */ /* 0x000fce0000000f00 */
.L_x_1430:
[----:B------:R-:W-:Y:S05]  /*a360*/  BSYNC.RECONVERGENT B3 ;  /* 0x0000000000037941 */ /* 0x000fea0003800200 */
.L_x_1429:
[----:B------:R-:W-:Y:S01]  /*a370*/  IMAD.IADD R3, R29, 0x1, -R0 ;  /* 0x000000011d037824 */ /* 0x000fe200078e0a00 */
[----:B------:R-:W-:Y:S04]  /*a380*/  BSSY.RECONVERGENT B3, `(.L_x_1433) ;  /* 0x0000035000037945 */ /* 0x000fe80003800200 */
[----:B------:R-:W-:-:S13]  /*a390*/  ISETP.GT.AND P1, PT, R3, 0x4, PT ;  /* 0x000000040300780c */ /* 0x000fda0003f24270 */
[----:B------:R-:W-:Y:S05]  /*a3a0*/  @!P1 BRA `(.L_x_1434) ;  /* 0x0000000000c89947 */ /* 0x000fea0003800000 */
        /* <DEDUP_REMOVED lines=43> */
[----:B------:R-:W-:Y:S01]  /*a660*/  PLOP3.LUT P0, PT, PT, PT, PT, 0x8, 0x80 ;  /* 0x000000000080781c */ /* 0x000fe20003f0e170 */
[----:B------:R-:W-:Y:S01]  /*a670*/  IMAD.MOV.U32 R8, RZ, RZ, R29 ;  /* 0x000000ffff087224 */ /* 0x000fe200078e001d */
[----:B------:R-:W-:-:S02]  /*a680*/  IADD3 R0, PT, PT, R0, 0x8, RZ ;  /* 0x0000000800007810 */ /* 0x000fc40007ffe0ff */
[C---:B---3--:R-:W-:Y:S01]  /*a690*/  IADD3 R21, PT, PT, R13.reuse, 0x1, RZ ;  /* 0x000000010d157810 */ /* 0x048fe20007ffe0ff */
[----:B------:R-:W-:-:S04]  /*a6a0*/  IMAD.WIDE.U32 R12, R13, 0x4, R6 ;  /* 0x000000040d0c7825 */ /* 0x000fc800078e0006 */
[----:B------:R2:W-:Y:S04]  /*a6b0*/  STG.E desc[UR36][R6.64+0xc], R21 ;  /* 0x00000c1506007986 */ /* 0x0005e8000c101924 */
[----:B------:R2:W-:Y:S02]  /*a6c0*/  STG.E desc[UR36][R12.64], R11 ;  /* 0x0000000b0c007986 */ /* 0x0005e4000c101924 */
.L_x_1434:
[----:B------:R-:W-:Y:S05]  /*a6d0*/  BSYNC.RECONVERGENT B3 ;  /* 0x0000000000037941 */ /* 0x000fea0003800200 */
.L_x_1433:
[----:B------:R-:W-:-:S13]  /*a6e0*/  ISETP.NE.OR P0, PT, R0, R29, P0 ;  /* 0x0000001d0000720c */ /* 0x000fda0000705670 */
[----:B------:R-:W-:Y:S05]  /*a6f0*/  @!P0 BREAK.RELIABLE B2 ;  /* 0x0000000000028942 */ /* 0x000fea0003800100 */
[----:B------:R-:W-:Y:S05]  /*a700*/  @!P0 BRA `(.L_x_1426) ;  /* 0x0000000000788947 */ /* 0x000fea0003800000 */
.L_x_1428:
[----:B------:R-:W-:Y:S05]  /*a710*/  BSYNC.RELIABLE B2 ;  /* 0x0000000000027941 */ /* 0x000fea0003800100 */
.L_x_1427:
[----:B------:R-:W-:Y:S01]  /*a720*/  BSSY.RECONVERGENT B2, `(.L_x_1435) ;  /* 0x000001b000027945 */ /* 0x000fe20003800200 */
.L_x_1436:
[----:B-123--:R-:W2:Y:S01]  /*a730*/  LDG.E R13, desc[UR36][R6.64+0xc] ;  /* 0x00000c24060d7981 */ /* 0x00eea2000c1e1900 */
[----:B------:R-:W-:-:S05]  /*a740*/  IMAD R10, R0, 0x4, R25 ;  /* 0x00000004000a7824 */ /* 0x000fca00078e0219 */
[----:B------:R-:W3:Y:S04]  /*a750*/  LDL.64 R8, [R10] ;  /* 0x000000000a087983 */ /* 0x000ee80000100a00 */
[----:B------:R-:W4:Y:S01]  /*a760*/  LDL.64 R10, [R10+0x8] ;  /* 0x000008000a0a7983 */ /* 0x000f220000100a00 */
        /* <DEDUP_REMOVED lines=23> */
.L_x_1435:
[----:B------:R-:W-:-:S07]  /*a8e0*/  IMAD.MOV.U32 R8, RZ, RZ, R29 ;  /* 0x000000ffff087224 */ /* 0x000fce00078e001d */
.L_x_1426:
[----:B------:R-:W-:Y:S05]  /*a8f0*/  BSYNC.RECONVERGENT B0 ;  /* 0x0000000000007941 */ /* 0x000fea0003800200 */
.L_x_1425:
[----:B------:R-:W-:-:S13]  /*a900*/  ISETP.NE.AND P0, PT, R28, RZ, PT ;  /* 0x000000ff1c00720c */ /* 0x000fda0003f05270 */
[----:B------:R-:W-:Y:S05]  /*a910*/  @!P0 BRA `(.L_x_1424) ;  /* 0x0000000000548947 */ /* 0x000fea0003800000 */
[----:B-123--:R-:W2:Y:S01]  /*a920*/  LDG.E R11, desc[UR36][R6.64+0xc] ;  /* 0x00000c24060b7981 */ /* 0x00eea2000c1e1900 */
        /* <DEDUP_REMOVED lines=20> */
.L_x_1424:
[----:B------:R-:W-:Y:S05]  /*aa70*/  BSYNC.RECONVERGENT B1 ;  /* 0x0000000000017941 */ /* 0x000fea0003800200 */
.L_x_1423:
[----:B-1234-:R-:W2:Y:S01]  /*aa80*/  LDG.E R11, desc[UR36][R6.64+0xc] ;  /* 0x00000c24060b7981 */ /* 0x01eea2000c1e1900 */
[----:B------:R-:W-:Y:S01]  /*aa90*/  VOTEU.ANY UR4, UPT, PT ;  /* 0x0000000000047886 */ /* 0x000fe200038e0100 */
[----:B------:R-:W1:Y:S01]  /*aaa0*/  LDC.64 R8, c[0x0][0x3e8] ;  /* 0x0000fa00ff087b82 */ /* 0x000e620000000a00 */
[----:B------:R-:W3:Y:S08]  /*aab0*/  FLO.U32 R15, UR4 ;  /* 0x00000004000f7d00 */ /* 0x000ef000080e0000 */
[----:B------:R-:W1:Y:S01]  /*aac0*/  POPC R13, UR4 ;  /* 0x00000004000d7d09 */ /* 0x000e620008000000 */
[----:B---3--:R-:W-:-:S02]  /*aad0*/  ISETP.EQ.U32.AND P0, PT, R15, R4, PT ;  /* 0x000000040f00720c */ /* 0x008fc40003f02070 */
[C---:B--2---:R-:W-:Y:S01]  /*aae0*/  IADD3 R3, PT, PT, R11.reuse, 0x1, RZ ;  /* 0x000000010b037810 */ /* 0x044fe20007ffe0ff */
[----:B------:R-:W-:-:S04]  /*aaf0*/  IMAD.WIDE.U32 R10, R11, 0x4, R6 ;  /* 0x000000040b0a7825 */ /* 0x000fc800078e0006 */
[----:B------:R-:W-:Y:S04]  /*ab00*/  STG.E desc[UR36][R6.64+0xc], R3 ;  /* 0x00000c0306007986 */ /* 0x000fe8000c101924 */
[----:B------:R-:W-:Y:S04]  /*ab10*/  STG.E desc[UR36][R10.64], R31 ;  /* 0x0000001f0a007986 */ /* 0x000fe8000c101924 */
[----:B-1----:R-:W2:Y:S01]  /*ab20*/  @P0 ATOMG.E.ADD.STRONG.GPU PT, R8, desc[UR36][R8.64], R13 ;  /* 0x8000000d080809a8 */ /* 0x002ea200081ef124 */
[----:B------:R-:W-:-:S06]  /*ab30*/  LOP3.LUT R5, R5, UR4, RZ, 0xc0, !PT ;  /* 0x0000000405057c12 */ /* 0x000fcc000f8ec0ff */
[----:B------:R-:W1:Y:S01]  /*ab40*/  POPC R5, R5 ;  /* 0x0000000500057309 */ /* 0x000e620000000000 */
[----:B--2---:R-:W1:Y:S02]  /*ab50*/  SHFL.IDX PT, R0, R8, R15, 0x1f ;  /* 0x00001f0f08007589 */ /* 0x004e6400000e0000 */
[----:B-1----:R-:W-:-:S05]  /*ab60*/  IMAD.IADD R0, R0, 0x1, R5 ;  /* 0x0000000100007824 */ /* 0x002fca00078e0205 */
[----:B------:R-:W-:-:S13]  /*ab70*/  ISETP.GE.U32.AND P0, PT, R0, 0x280, PT ;  /* 0x000002800000780c */ /* 0x000fda0003f06070 */
[----:B------:R-:W-:Y:S05]  /*ab80*/  @!P0 BRA `(.L_x_1353) ;  /* 0x0000001000088947 */ /* 0x000fea0003800000 */
[----:B------:R-:W1:Y:S01]  /*ab90*/  LDC.64 R4, c[0x0][0x3c0] ;  /* 0x0000f000ff047b82 */ /* 0x000e620000000a00 */
[----:B------:R-:W-:-:S05]  /*aba0*/  HFMA2 R3, -RZ, RZ, 0, 5.9604644775390625e-08 ;  /* 0x00000001ff037431 */ /* 0x000fca00000001ff */
[----:B-1----:R1:W-:Y:S01]  /*abb0*/  STG.E.STRONG.SYS desc[UR36][R4.64], R3 ;  /* 0x0000000304007986 */ /* 0x0023e2000c115924 */
[----:B------:R-:W-:Y:S05]  /*abc0*/  BRA `(.L_x_1353) ;  /* 0x0000000c00f87947 */ /* 0x000fea0003800000 */
.L_x_1422:
        /* <DEDUP_REMOVED lines=11> */
[----:B------:R-:W-:-:S11]  /*ac80*/  MOV R7, RZ ;  /* 0x000000ff00077202 */ /* 0x000fd60000000f00 */
        /* <DEDUP_REMOVED lines=9> */
.L_x_1446:
        /* <DEDUP_REMOVED lines=99> */
.L_x_1445:
[----:B------:R-:W-:-:S07]  /*b350*/  IMAD.MOV.U32 R6, RZ, RZ, R0 ;  /* 0x000000ffff067224 */ /* 0x000fce00078e0000 */
.L_x_1444:
[----:B------:R-:W-:Y:S05]  /*b360*/  BSYNC.RECONVERGENT B3 ;  /* 0x0000000000037941 */ /* 0x000fea0003800200 */
.L_x_1443:
[----:B------:R-:W-:Y:S01]  /*b370*/  IADD3 R10, PT, PT, R0, -R7, RZ ;  /* 0x80000007000a7210 */ /* 0x000fe20007ffe0ff */
[----:B------:R-:W-:Y:S03]  /*b380*/  BSSY.RECONVERGENT B3, `(.L_x_1447) ;  /* 0x0000035000037945 */ /* 0x000fe60003800200 */
        /* <DEDUP_REMOVED lines=45> */
[----:B------:R-:W-:Y:S01]  /*b660*/  PLOP3.LUT P0, PT, PT, PT, PT, 0x8, 0x80 ;  /* 0x000000000080781c */ /* 0x000fe20003f0e170 */
[----:B------:R-:W-:Y:S01]  /*b670*/  VIADD R7, R7, 0x8 ;  /* 0x0000000807077836 */ /* 0x000fe20000000000 */
[----:B------:R-:W-:Y:S01]  /*b680*/  MOV R6, R0 ;  /* 0x0000000000067202 */ /* 0x000fe20000000f00 */
[----:B---3--:R-:W-:-:S02]  /*b690*/  VIADD R35, R13, 0x1 ;  /* 0x000000010d237836 */ /* 0x008fc40000000000 */
[----:B------:R-:W-:-:S03]  /*b6a0*/  IMAD.WIDE.U32 R12, R13, 0x4, R8 ;  /* 0x000000040d0c7825 */ /* 0x000fc600078e0008 */
[----:B------:R2:W-:Y:S04]  /*b6b0*/  STG.E desc[UR36][R8.64+0xc], R35 ;  /* 0x00000c2308007986 */ /* 0x0005e8000c101924 */
[----:B------:R2:W-:Y:S02]  /*b6c0*/  STG.E desc[UR36][R12.64], R11 ;  /* 0x0000000b0c007986 */ /* 0x0005e4000c101924 */
.L_x_1448:
[----:B------:R-:W-:Y:S05]  /*b6d0*/  BSYNC.RECONVERGENT B3 ;  /* 0x0000000000037941 */ /* 0x000fea0003800200 */
.L_x_1447:
[----:B------:R-:W-:-:S13]  /*b6e0*/  ISETP.NE.OR P0, PT, R7, R0, P0 ;  /* 0x000000000700720c */ /* 0x000fda0000705670 */
[----:B------:R-:W-:Y:S05]  /*b6f0*/  @!P0 BREAK.RELIABLE B2 ;  /* 0x0000000000028942 */ /* 0x000fea0003800100 */
[----:B------:R-:W-:Y:S05]  /*b700*/  @!P0 BRA `(.L_x_1440) ;  /* 0x0000000000788947 */ /* 0x000fea0003800000 */
.L_x_1442:
[----:B------:R-:W-:Y:S05]  /*b710*/  BSYNC.RELIABLE B2 ;  /* 0x0000000000027941 */ /* 0x000fea0003800100 */
.L_x_1441:
[----:B------:R-:W-:Y:S01]  /*b720*/  BSSY.RECONVERGENT B2, `(.L_x_1449) ;  /* 0x000001b000027945 */ /* 0x000fe20003800200 */
.L_x_1450:
        /* <DEDUP_REMOVED lines=9> */
[C---:B0-----:R-:W-:Y:S01]  /*b7c0*/  IADD3 R35, PT, PT, R21.reuse, 0x1, RZ ;  /* 0x0000000115237810 */ /* 0x041fe20007ffe0ff */
        /* <DEDUP_REMOVED lines=17> */
.L_x_1449:
[----:B------:R-:W-:-:S07]  /*b8e0*/  MOV R6, R0 ;  /* 0x0000000000067202 */ /* 0x000fce0000000f00 */
.L_x_1440:
[----:B------:R-:W-:Y:S05]  /*b8f0*/  BSYNC.RECONVERGENT B0 ;  /* 0x0000000000007941 */ /* 0x000fea0003800200 */
.L_x_1439:
[----:B------:R-:W-:-:S13]  /*b900*/  ISETP.NE.AND P0, PT, R3, RZ, PT ;  /* 0x000000ff0300720c */ /* 0x000fda0003f05270 */
[----:B------:R-:W-:Y:S05]  /*b910*/  @!P0 BRA `(.L_x_1438) ;  /* 0x0000000000548947 */ /* 0x000fea0003800000 */
[----:B-123--:R-:W2:Y:S01]  /*b920*/  LDG.E R11, desc[UR36][R8.64+0xc] ;  /* 0x00000c24080b7981 */ /* 0x00eea2000c1e1900 */
        /* <DEDUP_REMOVED lines=20> */
.L_x_1438:
[----:B------:R-:W-:Y:S05]  /*ba70*/  BSYNC.RECONVERGENT B1 ;  /* 0x0000000000017941 */ /* 0x000fea0003800200 */
.L_x_1437:
        /* <DEDUP_REMOVED lines=11> */
[----:B------:R-:W-:-:S04]  /*bb30*/  LOP3.LUT R12, R5, UR4, RZ, 0xc0, !PT ;  /* 0x00000004050c7c12 */ /* 0x000fc8000f8ec0ff */
[----:B------:R-:W1:Y:S01]  /*bb40*/  POPC R5, R12 ;  /* 0x0000000c00057309 */ /* 0x000e620000000000 */
[----:B--2---:R-:W1:Y:S02]  /*bb50*/  SHFL.IDX PT, R0, R6, R15, 0x1f ;  /* 0x00001f0f06007589 */ /* 0x004e6400000e0000 */
[----:B-1----:R-:W-:-:S04]  /*bb60*/  IADD3 R0, PT, PT, R0, R5, RZ ;  /* 0x0000000500007210 */ /* 0x002fc80007ffe0ff */
[----:B------:R-:W-:-:S13]  /*bb70*/  ISETP.GE.U32.AND P0, PT, R0, 0x280, PT ;  /* 0x000002800000780c */ /* 0x000fda0003f06070 */
[----:B------:R-:W1:Y:S01]  /*bb80*/  @P0 LDC.64 R4, c[0x0][0x3d8] ;  /* 0x0000f600ff040b82 */ /* 0x000e620000000a00 */
[----:B------:R-:W-:-:S05]  /*bb90*/  @P0 IMAD.MOV.U32 R19, RZ, RZ, 0x1 ;  /* 0x00000001ff130424 */ /* 0x000fca00078e00ff */
[----:B-1----:R2:W-:Y:S02]  /*bba0*/  @P0 STG.E.STRONG.SYS desc[UR36][R4.64], R19 ;  /* 0x0000001304000986 */ /* 0x0025e4000c115924 */
.L_x_1353:
[----:B------:R-:W-:Y:S05]  /*bbb0*/  BSYNC B9 ;  /* 0x0000000000097941 */ /* 0x000fea0003800000 */
.L_x_1352:
[----:B------:R-:W-:-:S13]  /*bbc0*/  ISETP.NE.AND P0, PT, R26, R27, PT ;  /* 0x0000001b1a00720c */ /* 0x000fda0003f05270 */
[----:B------:R-:W-:Y:S05]  /*bbd0*/  @!P0 EXIT ;  /* 0x000000000000894d */ /* 0x000fea0003800000 */
[----:B------:R-:W-:Y:S01]  /*bbe0*/  IADD3 R26, PT, PT, R26, 0x1, RZ ;  /* 0x000000011a1a7810 */ /* 0x000fe20007ffe0ff */
[----:B------:R-:W-:Y:S06]  /*bbf0*/  BRA `(.L_x_1451) ;  /* 0xffffffa800447947 */ /* 0x000fec000383ffff */
.L_x_1237:
        /* <DEDUP_REMOVED lines=19> */
[----:B------:R-:W-:-:S02]  /*bd30*/  PRMT R9, R1, 0x3340, R1 ;  /* 0x0000334001097816 */ /* 0x000fc40000000001 */
[----:B---3--:R-:W-:-:S04]  /*bd40*/  PRMT R0, R0, 0x3340, R1 ;  /* 0x0000334000007816 */ /* 0x008fc80000000001 */
[----:B------:R-:W-:-:S04]  /*bd50*/  PRMT R9, R0, 0x5410, R9 ;  /* 0x0000541000097816 */ /* 0x000fc80000000009 */
[----:B----4-:R-:W-:Y:S02]  /*bd60*/  PRMT R6, R6, 0x7604, R9 ;  /* 0x0000760406067816 */ /* 0x010fe40000000009 */
[----:B-----5:R-:W-:Y:S02]  /*bd70*/  PRMT R15, R15, 0x3340, R14 ;  /* 0x000033400f0f7816 */ /* 0x020fe4000000000e */
[----:B--2---:R-:W-:Y:S02]  /*bd80*/  PRMT R18, R19, 0x3340, R18 ;  /* 0x0000334013127816 */ /* 0x004fe40000000012 */
[----:B-1----:R-:W2:Y:S02]  /*bd90*/  LDG.E R19, desc[UR36][R4.64+0x15cc8] ;  /* 0x015cc82404137981 */ /* 0x002ea4000c1e1900 */
[----:B------:R-:W-:Y:S02]  /*bda0*/  PRMT R22, R15, 0x5410, R18 ;  /* 0x000054100f167816 */ /* 0x000fe40000000012 */
[----:B------:R-:W-:Y:S01]  /*bdb0*/  PRMT R11, R11, 0x3340, R10 ;  /* 0x000033400b0b7816 */ /* 0x000fe2000000000a */
[----:B------:R-:W-:Y:S01]  /*bdc0*/  IMAD R18, R20, 0x4, R25 ;  /* 0x0000000414127824 */ /* 0x000fe200078e0219 */
[----:B------:R-:W-:-:S02]  /*bdd0*/  PRMT R12, R13, 0x3340, R12 ;  /* 0x000033400d0c7816 */ /* 0x000fc4000000000c */
[----:B------:R-:W-:Y:S02]  /*bde0*/  PRMT R7, R7, 0x7054, R6 ;  /* 0x0000705407077816 */ /* 0x000fe40000000006 */
[----:B0-----:R-:W-:Y:S02]  /*bdf0*/  PRMT R3, R11, 0x5410, R12 ;  /* 0x000054100b037816 */ /* 0x001fe4000000000c */
[----:B------:R-:W-:Y:S01]  /*be00*/  PRMT R2, R8, 0x654, R7 ;  /* 0x0000065408027816 */ /* 0x000fe20000000007 */
[----:B------:R0:W-:Y:S04]  /*be10*/  STL [R1+0x10], R22 ;  /* 0x0000101601007387 */ /* 0x0001e80000100800 */
[----:B------:R0:W-:Y:S04]  /*be20*/  STL.64 [R1+0x8], R2 ;  /* 0x0000080201007387 */ /* 0x0001e80000100a00 */
[----:B------:R-:W2:Y:S01]  /*be30*/  LDL R18, [R18] ;  /* 0x0000000012127983 */ /* 0x000ea20000100800 */
[----:B------:R-:W-:Y:S01]  /*be40*/  BSSY.RECONVERGENT B6, `(.L_x_1452) ;  /* 0x0000020000067945 */ /* 0x000fe20003800200 */
[----:B--2---:R-:W-:-:S02]  /*be50*/  ISETP.GE.AND P0, PT, R18, R19, PT ;  /* 0x000000131200720c */ /* 0x004fc40003f06270 */
[----:B------:R-:W-:-:S13]  /*be60*/  ISETP.GT.AND P1, PT, R18, -0x1, PT ;  /* 0xffffffff1200780c */ /* 0x000fda0003f24270 */
[----:B0-----:R-:W-:Y:S05]  /*be70*/  @!P0 BRA P1, `(.L_x_1453) ;  /* 0x0000000000708947 */ /* 0x001fea0000800000 */
[----:B------:R-:W-:Y:S01]  /*be80*/  MOV R0, 0x0 ;  /* 0x0000000000007802 */ /* 0x000fe20000000f00 */
[----:B------:R0:W-:Y:S01]  /*be90*/  STL.64 [R1], R18 ;  /* 0x0000001201007387 */ /* 0x0001e20000100a00 */
[----:B------:R-:W1:Y:S01]  /*bea0*/  LDCU.64 UR4, c[0x4][0x40] ;  /* 0x01000800ff0477ac */ /* 0x000e620008000a00 */
[----:B------:R-:W-:Y:S01]  /*beb0*/  MOV R6, R24 ;  /* 0x0000001800067202 */ /* 0x000fe20000000f00 */
[----:B------:R0:W2:Y:S01]  /*bec0*/  LDC.64 R8, c[0x4][R0] ;  /* 0x0100000000087b82 */ /* 0x0000a20000000a00 */
[----:B------:R-:W-:Y:S01]  /*bed0*/  IMAD.MOV.U32 R7, RZ, RZ, R23 ;  /* 0x000000ffff077224 */ /* 0x000fe200078e0017 */
[----:B-1----:R-:W-:Y:S01]  /*bee0*/  MOV R4, UR4 ;  /* 0x0000000400047c02 */ /* 0x002fe20008000f00 */
[----:B0-----:R-:W-:-:S07]  /*bef0*/  IMAD.U32 R5, RZ, RZ, UR5 ;  /* 0x00000005ff057e24 */ /* 0x001fce000f8e00ff */
[----:B------:R-:W-:-:S07]  /*bf00*/  LEPC R20, `(.L_x_1454) ;  /* 0x000000001014794e */ /* 0x000fce0000000000 */
[----:B--2---:R-:W-:Y:S05]  /*bf10*/  CALL.ABS.NOINC R8 ;  /* 0x0000000008007343 */ /* 0x004fea0003c00000 */
.L_x_1454:
        /* <DEDUP_REMOVED lines=16> */
.L_x_1455:
[----:B------:R-:W0:Y:S02]  /*c020*/  LDC.64 R4, c[0x0][0x390] ;  /* 0x0000e400ff047b82 */ /* 0x000e240000000a00 */
[----:B0-----:R0:W5:Y:S02]  /*c030*/  LDG.E R19, desc[UR36][R4.64+0x15cc8] ;  /* 0x015cc82404137981 */ /* 0x001164000c1e1900 */
.L_x_1453:
[----:B------:R-:W-:Y:S05]  /*c040*/  BSYNC.RECONVERGENT B6 ;  /* 0x0000000000067941 */ /* 0x000fea0003800200 */
.L_x_1452:
        /* <DEDUP_REMOVED lines=17> */
[----:B-1----:R-:W-:Y:S01]  /*c160*/  IMAD.U32 R6, RZ, RZ, UR6 ;  /* 0x00000006ff067e24 */ /* 0x002fe2000f8e00ff */
[----:B------:R-:W-:Y:S01]  /*c170*/  MOV R7, UR7 ;  /* 0x0000000700077c02 */ /* 0x000fe20008000f00 */
[----:B---3--:R-:W-:Y:S01]  /*c180*/  IMAD.U32 R10, RZ, RZ, UR8 ;  /* 0x00000008ff0a7e24 */ /* 0x008fe2000f8e00ff */
[----:B------:R-:W-:-:S07]  /*c190*/  MOV R11, UR9 ;  /* 0x00000009000b7c02 */ /* 0x000fce0008000f00 */
[----:B------:R-:W-:-:S07]  /*c1a0*/  LEPC R20, `(.L_x_1457) ;  /* 0x000000001014794e */ /* 0x000fce0000000000 */
[----:B--2---:R-:W-:Y:S05]  /*c1b0*/  CALL.ABS.NOINC R14 ;  /* 0x000000000e007343 */ /* 0x004fea0003c00000 */
.L_x_1457:
[----:B------:R-:W-:Y:S05]  /*c1c0*/  BSYNC.RECONVERGENT B6 ;  /* 0x0000000000067941 */ /* 0x000fea0003800200 */
.L_x_1456:
[----:B------:R-:W2:Y:S01]  /*c1d0*/  LDG.E R28, desc[UR36][R28.64+0xc] ;  /* 0x00000c241c1c7981 */ /* 0x000ea2000c1e1900 */
[----:B------:R-:W-:Y:S01]  /*c1e0*/  BSSY B10, `(.L_x_1458) ;  /* 0x00000e00000a7945 */ /* 0x000fe20003800000 */
[----:B--2---:R-:W-:-:S13]  /*c1f0*/  ISETP.GT.AND P0, PT, R27, R28, PT ;  /* 0x0000001c1b00720c */ /* 0x004fda0003f04270 */
[----:B------:R-:W-:Y:S05]  /*c200*/  @P0 BRA `(.L_x_1459) ;  /* 0x0000000c00740947 */ /* 0x000fea0003800000 */
.L_x_1484:
[----:B01----:R-:W0:Y:S02]  /*c210*/  LDC.64 R4, c[0x0][0x390] ;  /* 0x0000e400ff047b82 */ /* 0x003e240000000a00 */
[----:B0-----:R-:W-:-:S05]  /*c220*/  IMAD.WIDE R4, R27, 0x4, R4 ;  /* 0x000000041b047825 */ /* 0x001fca00078e0204 */
[----:B------:R-:W2:Y:S01]  /*c230*/  LDG.E R29, desc[UR36][R4.64+0xcf00] ;  /* 0x00cf0024041d7981 */ /* 0x000ea2000c1e1900 */
[C---:B------:R-:W-:Y:S01]  /*c240*/  ISETP.NE.AND P1, PT, R27.reuse, R28, PT ;  /* 0x0000001c1b00720c */ /* 0x040fe20003f25270 */
[----:B------:R-:W-:Y:S05]  /*c250*/  YIELD ;  /* 0x0000000000007946 */ /* 0x000fea0003800000 */
[----:B------:R-:W-:Y:S01]  /*c260*/  BSSY.RECONVERGENT B9, `(.L_x_1460) ;  /* 0x00000d5000097945 */ /* 0x000fe20003800200 */
[----:B------:R-:W-:Y:S02]  /*c270*/  IADD3 R27, PT, PT, R27, 0x1, RZ ;  /* 0x000000011b1b7810 */ /* 0x000fe40007ffe0ff */
[----:B------:R-:W-:-:S02]  /*c280*/  P2R R30, PR, RZ, 0x2 ;  /* 0x00000002ff1e7803 */ /* 0x000fc40000000000 */
[----:B--2---:R-:W-:-:S13]  /*c290*/  ISETP.GT.AND P0, PT, R2, R29, PT ;  /* 0x0000001d0200720c */ /* 0x004fda0003f04270 */
[----:B------:R-:W-:Y:S05]  /*c2a0*/  @P0 BRA `(.L_x_1461) ;  /* 0x0000000c00400947 */ /* 0x000fea0003800000 */
[----:B------:R-:W-:-:S13]  /*c2b0*/  ISETP.NE.AND P0, PT, R22, RZ, PT ;  /* 0x000000ff1600720c */ /* 0x000fda0003f05270 */
[----:B------:R-:W-:Y:S05]  /*c2c0*/  @!P0 BRA `(.L_x_1462) ;  /* 0x0000000800d08947 */ /* 0x000fea0003800000 */
[----:B------:R-:W-:Y:S01]  /*c2d0*/  BSSY.RELIABLE B8, `(.L_x_1463) ;  /* 0x000005a000087945 */ /* 0x000fe20003800100 */
[----:B------:R-:W-:Y:S01]  /*c2e0*/  PRMT R32, RZ, 0x7610, R32 ;  /* 0x00007610ff207816 */ /* 0x000fe20000000020 */
[----:B------:R-:W-:-:S07]  /*c2f0*/  IMAD.MOV.U32 R31, RZ, RZ, RZ ;  /* 0x000000ffff1f7224 */ /* 0x000fce00078e00ff */
.L_x_1473:
        /* <DEDUP_REMOVED lines=18> */
[----:B-1----:R-:W-:Y:S01]  /*c420*/  IMAD.U32 R4, RZ, RZ, UR4 ;  /* 0x00000004ff047e24 */ /* 0x002fe2000f8e00ff */
[----:B0-----:R-:W-:-:S07]  /*c430*/  MOV R5, UR5 ;  /* 0x0000000500057c02 */ /* 0x001fce0008000f00 */
[----:B------:R-:W-:-:S07]  /*c440*/  LEPC R20, `(.L_x_1468) ;  /* 0x000000001014794e */ /* 0x000fce0000000000 */
[----:B--2---:R-:W-:Y:S05]  /*c450*/  CALL.ABS.NOINC R8 ;  /* 0x0000000008007343 */ /* 0x004fea0003c00000 */
.L_x_1468:
        /* <DEDUP_REMOVED lines=16> */
.L_x_1467:
[----:B------:R-:W-:Y:S05]  /*c560*/  BSYNC.RECONVERGENT B6 ;  /* 0x0000000000067941 */ /* 0x000fea0003800200 */
.L_x_1466:
[----:B------:R-:W0:Y:S02]  /*c570*/  LDC.64 R34, c[0x0][0x390] ;  /* 0x0000e400ff227b82 */ /* 0x000e240000000a00 */
[----:B0-----:R-:W-:-:S05]  /*c580*/  IMAD.WIDE R34, R18, 0x10, R34 ;  /* 0x0000001012227825 */ /* 0x001fca00078e0222 */
[----:B------:R0:W5:Y:S02]  /*c590*/  LDG.E R19, desc[UR36][R34.64+0x8] ;  /* 0x0000082422137981 */ /* 0x000164000c1e1900 */
.L_x_1472:
        /* <DEDUP_REMOVED lines=10> */
[----:B------:R-:W-:Y:S01]  /*c640*/  MOV R13, RZ ;  /* 0x000000ff000d7202 */ /* 0x000fe20000000f00 */
[----:B------:R-:W2:Y:S01]  /*c650*/  LDCU.64 UR6, c[0x4][0x38] ;  /* 0x01000700ff0677ac */ /* 0x000ea20008000a00 */
[----:B------:R-:W3:Y:S01]  /*c660*/  LDC.64 R14, c[0x4][R14] ;  /* 0x010000000e0e7b82 */ /* 0x000ee20000000a00 */
[----:B------:R-:W4:Y:S01]  /*c670*/  LDCU.64 UR8, c[0x4][0x18] ;  /* 0x01000300ff0877ac */ /* 0x000f220008000a00 */
[----:B-1----:R-:W-:Y:S01]  /*c680*/  MOV R4, UR4 ;  /* 0x0000000400047c02 */ /* 0x002fe20008000f00 */
[----:B------:R-:W-:Y:S01]  /*c690*/  IMAD.U32 R5, RZ, RZ, UR5 ;  /* 0x00000005ff057e24 */ /* 0x000fe2000f8e00ff */
[----:B--2---:R-:W-:Y:S01]  /*c6a0*/  MOV R6, UR6 ;  /* 0x0000000600067c02 */ /* 0x004fe20008000f00 */
[----:B------:R-:W-:Y:S01]  /*c6b0*/  IMAD.U32 R7, RZ, RZ, UR7 ;  /* 0x00000007ff077e24 */ /* 0x000fe2000f8e00ff */
[----:B----4-:R-:W-:Y:S01]  /*c6c0*/  MOV R10, UR8 ;  /* 0x00000008000a7c02 */ /* 0x010fe20008000f00 */
[----:B------:R-:W-:-:S07]  /*c6d0*/  IMAD.U32 R11, RZ, RZ, UR9 ;  /* 0x00000009ff0b7e24 */ /* 0x000fce000f8e00ff */
[----:B------:R-:W-:-:S07]  /*c6e0*/  LEPC R20, `(.L_x_1470) ;  /* 0x000000001014794e */ /* 0x000fce0000000000 */
[----:B0--3-5:R-:W-:Y:S05]  /*c6f0*/  CALL.ABS.NOINC R14 ;  /* 0x000000000e007343 */ /* 0x029fea0003c00000 */
.L_x_1470:
[----:B------:R-:W-:Y:S05]  /*c700*/  BSYNC.RECONVERGENT B6 ;  /* 0x0000000000067941 */ /* 0x000fea0003800200 */
.L_x_1469:
        /* <DEDUP_REMOVED lines=11> */
.L_x_1465:
[----:B-----5:R-:W-:Y:S02]  /*c7c0*/  ISETP.GT.AND P1, PT, R18, R29, PT ;  /* 0x0000001d1200720c */ /* 0x020fe40003f24270 */
[C---:B------:R-:W-:Y:S02]  /*c7d0*/  LOP3.LUT P0, RZ, R32.reuse, 0xff, RZ, 0xc0, !PT ;  /* 0x000000ff20ff7812 */ /* 0x040fe4000780c0ff */
[----:B------:R-:W-:-:S11]  /*c7e0*/  PRMT R0, R32, 0x7610, R0 ;  /* 0x0000761020007816 */ /* 0x000fd60000000000 */
[----:B------:R-:W-:Y:S05]  /*c7f0*/  @P0 BREAK.RELIABLE P1, B7 ;  /* 0x0000000000070942 */ /* 0x000fea0000800100 */
[----:B------:R-:W-:Y:S05]  /*c800*/  @P0 BREAK.RELIABLE P1, B8 ;  /* 0x0000000000080942 */ /* 0x000fea0000800100 */
[----:B------:R-:W-:Y:S05]  /*c810*/  @P0 BRA P1, `(.L_x_1461) ;  /* 0x0000000400e40947 */ /* 0x000fea0000800000 */
.L_x_1471:
[----:B------:R-:W-:Y:S05]  /*c820*/  BSYNC.RELIABLE B7 ;  /* 0x0000000000077941 */ /* 0x000fea0003800100 */
.L_x_1464:
[----:B------:R-:W-:Y:S01]  /*c830*/  VIADD R31, R31, 0x1 ;  /* 0x000000011f1f7836 */ /* 0x000fe20000000000 */
[----:B------:R-:W-:-:S04]  /*c840*/  PRMT R32, R0, 0x7610, R32 ;  /* 0x0000761000207816 */ /* 0x000fc80000000020 */
[----:B------:R-:W-:-:S13]  /*c850*/  ISETP.NE.AND P0, PT, R31, R22, PT ;  /* 0x000000161f00720c */ /* 0x000fda0003f05270 */
[----:B------:R-:W-:Y:S05]  /*c860*/  @P0 BRA `(.L_x_1473) ;  /* 0xfffffff800a40947 */ /* 0x000fea000383ffff */
[----:B------:R-:W-:Y:S05]  /*c870*/  BSYNC.RELIABLE B8 ;  /* 0x0000000000087941 */ /* 0x000fea0003800100 */
.L_x_1463:
[----:B------:R-:W-:Y:S01]  /*c880*/  HFMA2 R0, -RZ, RZ, 0, 0 ;  /* 0x00000000ff007431 */ /* 0x000fe200000001ff */
[----:B------:R-:W-:Y:S06]  /*c890*/  BSSY.RELIABLE B0, `(.L_x_1474) ;  /* 0x0000009000007945 */ /* 0x000fec0003800100 */
.L_x_1475:
        /* <DEDUP_REMOVED lines=9> */
.L_x_1474:
[----:B------:R-:W-:-:S07]  /*c930*/  IMAD.MOV.U32 R31, RZ, RZ, RZ ;  /* 0x000000ffff1f7224 */ /* 0x000fce00078e00ff */
.L_x_1483:
        /* <DEDUP_REMOVED lines=15> */
[----:B--2---:R-:W-:Y:S01]  /*ca30*/  IMAD.U32 R4, RZ, RZ, UR4 ;  /* 0x00000004ff047e24 */ /* 0x004fe2000f8e00ff */
[----:B-1----:R-:W-:-:S07]  /*ca40*/  MOV R5, UR5 ;  /* 0x0000000500057c02 */ /* 0x002fce0008000f00 */
[----:B------:R-:W-:-:S07]  /*ca50*/  LEPC R20, `(.L_x_1478) ;  /* 0x000000001014794e */ /* 0x000fce0000000000 */
[----:B0--3--:R-:W-:Y:S05]  /*ca60*/  CALL.ABS.NOINC R8 ;  /* 0x0000000008007343 */ /* 0x009fea0003c00000 */
.L_x_1478:
        /* <DEDUP_REMOVED lines=16> */
.L_x_1477:
[----:B------:R-:W-:Y:S05]  /*cb70*/  BSYNC.RECONVERGENT B6 ;  /* 0x0000000000067941 */ /* 0x000fea0003800200 */
.L_x_1476:
[----:B0-----:R-:W0:Y:S02]  /*cb80*/  LDC.64 R34, c[0x0][0x390] ;  /* 0x0000e400ff227b82 */ /* 0x001e240000000a00 */
[----:B0-----:R-:W-:-:S05]  /*cb90*/  IMAD.WIDE R34, R18, 0x10, R34 ;  /* 0x0000001012227825 */ /* 0x001fca00078e0222 */
[----:B------:R0:W5:Y:S01]  /*cba0*/  LDG.E R19, desc[UR36][R34.64+0x8] ;  /* 0x0000082422137981 */ /* 0x000162000c1e1900 */
[----:B------:R-:W-:Y:S01]  /*cbb0*/  BSSY.RELIABLE B7, `(.L_x_1479) ;  /* 0x0000022000077945 */ /* 0x000fe20003800100 */
.L_x_1482:
        /* <DEDUP_REMOVED lines=22> */
.L_x_1481:
[----:B------:R-:W-:Y:S05]  /*cd20*/  BSYNC.RECONVERGENT B6 ;  /* 0x0000000000067941 */ /* 0x000fea0003800200 */
.L_x_1480:
        /* <DEDUP_REMOVED lines=11> */
.L_x_1479:
[----:B------:R-:W-:-:S04]  /*cde0*/  IADD3 R31, PT, PT, R31, 0x1, RZ ;  /* 0x000000011f1f7810 */ /* 0x000fc80007ffe0ff */
[----:B------:R-:W-:-:S13]  /*cdf0*/  ISETP.NE.AND P0, PT, R31, R22, PT ;  /* 0x000000161f00720c */ /* 0x000fda0003f05270 */
[----:B------:R-:W-:Y:S05]  /*ce00*/  @P0 BRA `(.L_x_1483) ;  /* 0xfffffff800cc0947 */ /* 0x000fea000383ffff */
.L_x_1462:
        /* <DEDUP_REMOVED lines=17> */
[----:B--2---:R-:W-:-:S03]  /*cf20*/  IMAD.IADD R3, R19, 0x1, R18 ;  /* 0x0000000113037824 */ /* 0x004fc600078e0212 */
[----:B------:R-:W-:Y:S01]  /*cf30*/  SHF.L.U32 R9, R0, 0x1, RZ ;  /* 0x0000000100097819 */ /* 0x000fe200000006ff */
[----:B------:R-:W-:-:S04]  /*cf40*/  IMAD.SHL.U32 R3, R3, 0x2, RZ ;  /* 0x0000000203037824 */ /* 0x000fc800078e00ff */
[----:B0-----:R-:W-:-:S04]  /*cf50*/  IMAD.WIDE R4, R9, 0x4, R4 ;  /* 0x0000000409047825 */ /* 0x001fc800078e0204 */
[----:B-----5:R-:W-:-:S05]  /*cf60*/  IMAD.WIDE R6, R3, 0x4, R6 ;  /* 0x0000000403067825 */ /* 0x020fca00078e0206 */
[----:B------:R1:W-:Y:S04]  /*cf70*/  STG.E desc[UR36][R6.64], R26 ;  /* 0x0000001a06007986 */ /* 0x0003e8000c101924 */
[----:B------:R1:W-:Y:S04]  /*cf80*/  STG.E desc[UR36][R6.64+0x4], R29 ;  /* 0x0000041d06007986 */ /* 0x0003e8000c101924 */
[----:B------:R1:W-:Y:S04]  /*cf90*/  STG.E desc[UR36][R4.64+0x4], R29 ;  /* 0x0000041d04007986 */ /* 0x0003e8000c101924 */
[----:B------:R1:W-:Y:S02]  /*cfa0*/  STG.E desc[UR36][R4.64], R26 ;  /* 0x0000001a04007986 */ /* 0x0003e4000c101924 */
.L_x_1461:
[----:B------:R-:W-:Y:S05]  /*cfb0*/  BSYNC.RECONVERGENT B9 ;  /* 0x0000000000097941 */ /* 0x000fea0003800200 */
.L_x_1460:
[----:B------:R-:W-:-:S13]  /*cfc0*/  ISETP.NE.AND P0, PT, R30, RZ, PT ;  /* 0x000000ff1e00720c */ /* 0x000fda0003f05270 */
[----:B------:R-:W-:Y:S05]  /*cfd0*/  @P0 BRA `(.L_x_1484) ;  /* 0xfffffff0008c0947 */ /* 0x000fea000383ffff */
.L_x_1459:
[----:B------:R-:W-:Y:S05]  /*cfe0*/  BSYNC B10 ;  /* 0x00000000000a7941 */ /* 0x000fea0003800000 */
.L_x_1458:
[----:B------:R-:W2:Y:S02]  /*cff0*/  LDC R3, c[0x0][0x388] ;  /* 0x0000e200ff037b82 */ /* 0x000ea40000000800 */
[----:B--2---:R-:W-:-:S06]  /*d000*/  IMAD.WIDE R16, R3, 0x8, R16 ;  /* 0x0000000803107825 */ /* 0x004fcc00078e0210 */
[----:B------:R-:W2:Y:S01]  /*d010*/  LDC.64 R2, c[0x0][0x380] ;  /* 0x0000e000ff027b82 */ /* 0x000ea20000000a00 */
[----:B01----:R-:W2:Y:S04]  /*d020*/  LDG.E R5, desc[UR36][R16.64] ;  /* 0x0000002410057981 */ /* 0x003ea8000c1e1900 */
        /* <DEDUP_REMOVED lines=16> */
[----:B---3--:R-:W-:Y:S01]  /*d130*/  IMAD R16, R16, 0x4, R25 ;  /* 0x0000000410107824 */ /* 0x008fe200078e0219 */
        /* <DEDUP_REMOVED lines=9> */
[----:B-1----:R-:W2:Y:S01]  /*d1d0*/  LDG.E R19, desc[UR36][R4.64+0x15cc8] ;  /* 0x015cc82404137981 */ /* 0x002ea2000c1e1900 */
[----:B------:R-:W-:Y:S02]  /*d1e0*/  PRMT R2, R8, 0x654, R7 ;  /* 0x0000065408027816 */ /* 0x000fe40000000007 */
[----:B------:R-:W-:-:S03]  /*d1f0*/  PRMT R22, R15, 0x5410, R18 ;  /* 0x000054100f167816 */ /* 0x000fc60000000012 */
[----:B------:R0:W-:Y:S04]  /*d200*/  STL.64 [R1+0x8], R2 ;  /* 0x0000080201007387 */ /* 0x0001e80000100a00 */
[----:B------:R0:W-:Y:S04]  /*d210*/  STL [R1+0x10], R22 ;  /* 0x0000101601007387 */ /* 0x0001e80000100800 */
        /* <DEDUP_REMOVED lines=15> */
.L_x_1487:
        /* <DEDUP_REMOVED lines=16> */
.L_x_1488:
[----:B------:R-:W0:Y:S02]  /*d410*/  LDC.64 R4, c[0x0][0x390] ;  /* 0x0000e400ff047b82 */ /* 0x000e240000000a00 */
[----:B0-----:R0:W5:Y:S02]  /*d420*/  LDG.E R19, desc[UR36][R4.64+0x15cc8] ;  /* 0x015cc82404137981 */ /* 0x001164000c1e1900 */
.L_x_1486:
[----:B------:R-:W-:Y:S05]  /*d430*/  BSYNC.RECONVERGENT B6 ;  /* 0x0000000000067941 */ /* 0x000fea0003800200 */
.L_x_1485:
        /* <DEDUP_REMOVED lines=23> */
.L_x_1490:
[----:B------:R-:W-:Y:S05]  /*d5b0*/  BSYNC.RECONVERGENT B6 ;  /* 0x0000000000067941 */ /* 0x000fea0003800200 */
.L_x_1489:
[----:B------:R-:W2:Y:S02]  /*d5c0*/  LDG.E R28, desc[UR36][R16.64+0xc] ;  /* 0x00000c24101c7981 */ /* 0x000ea4000c1e1900 */
[----:B--2---:R-:W-:-:S13]  /*d5d0*/  ISETP.GT.AND P0, PT, R29, R28, PT ;  /* 0x0000001c1d00720c */ /* 0x004fda0003f04270 */
[----:B------:R-:W-:Y:S05]  /*d5e0*/  @P0 EXIT ;  /* 0x000000000000094d */ /* 0x000fea0003800000 */
.L_x_1515:
        /* <DEDUP_REMOVED lines=10> */
[----:B------:R-:W-:Y:S02]  /*d690*/  PRMT R32, RZ, 0x7610, R32 ;  /* 0x00007610ff207816 */ /* 0x000fe40000000020 */
[----:B------:R-:W-:-:S07]  /*d6a0*/  MOV R31, RZ ;  /* 0x000000ff001f7202 */ /* 0x000fce0000000f00 */
.L_x_1504:
        /* <DEDUP_REMOVED lines=14> */
[----:B------:R-:W-:Y:S01]  /*d790*/  MOV R6, R24 ;  /* 0x0000001800067202 */ /* 0x000fe20000000f00 */
[----:B------:R-:W-:Y:S02]  /*d7a0*/  IMAD.MOV.U32 R7, RZ, RZ, R23 ;  /* 0x000000ffff077224 */ /* 0x000fe400078e0017 */
[----:B------:R-:W2:Y:S01]  /*d7b0*/  LDC.64 R8, c[0x4][R8] ;  /* 0x0100000008087b82 */ /* 0x000ea20000000a00 */
[----:B-1----:R-:W-:Y:S01]  /*d7c0*/  MOV R4, UR4 ;  /* 0x0000000400047c02 */ /* 0x002fe20008000f00 */
[----:B0-----:R-:W-:-:S07]  /*d7d0*/  IMAD.U32 R5, RZ, RZ, UR5 ;  /* 0x00000005ff057e24 */ /* 0x001fce000f8e00ff */
[----:B------:R-:W-:-:S07]  /*d7e0*/  LEPC R20, `(.L_x_1499) ;  /* 0x000000001014794e */ /* 0x000fce0000000000 */
[----:B--2---:R-:W-:Y:S05]  /*d7f0*/  CALL.ABS.NOINC R8 ;  /* 0x0000000008007343 */ /* 0x004fea0003c00000 */
.L_x_1499:
        /* <DEDUP_REMOVED lines=16> */
.L_x_1498:
[----:B------:R-:W-:Y:S05]  /*d900*/  BSYNC.RECONVERGENT B6 ;  /* 0x0000000000067941 */ /* 0x000fea0003800200 */
.L_x_1497:
[----:B------:R-:W0:Y:S02]  /*d910*/  LDC.64 R16, c[0x0][0x390] ;  /* 0x0000e400ff107b82 */ /* 0x000e240000000a00 */
[----:B0-----:R-:W-:-:S05]  /*d920*/  IMAD.WIDE R16, R18, 0x10, R16 ;  /* 0x0000001012107825 */ /* 0x001fca00078e0210 */
[----:B------:R0:W5:Y:S02]  /*d930*/  LDG.E R19, desc[UR36][R16.64+0x8] ;  /* 0x0000082410137981 */ /* 0x000164000c1e1900 */
.L_x_1503:
        /* <DEDUP_REMOVED lines=21> */
[----:B0--3-5:R-:W-:Y:S05]  /*da90*/  CALL.ABS.NOINC R14 ;  /* 0x000000000e007343 */ /* 0x029fea0003c00000 */
.L_x_1501:
[----:B------:R-:W-:Y:S05]  /*daa0*/  BSYNC.RECONVERGENT B6 ;  /* 0x0000000000067941 */ /* 0x000fea0003800200 */
.L_x_1500:
[----:B------:R-:W2:Y:S02]  /*dab0*/  LDG.E R0, desc[UR36][R16.64+0xc] ;  /* 0x00000c2410007981 */ /* 0x000ea4000c1e1900 */
[----:B--2--5:R-:W-:-:S13]  /*dac0*/  ISETP.GT.AND P0, PT, R19, R0, PT ;  /* 0x000000001300720c */ /* 0x024fda0003f04270 */
[----:B------:R-:W-:Y:S05]  /*dad0*/  @P0 BRA `(.L_x_1496) ;  /* 0x0000000000200947 */ /* 0x000fea0003800000 */
[----:B------:R-:W1:Y:S02]  /*dae0*/  LDC.64 R4, c[0x0][0x390] ;  /* 0x0000e400ff047b82 */ /* 0x000e640000000a00 */
[----:B-1----:R-:W-:-:S06]  /*daf0*/  IMAD.WIDE R4, R19, 0x4, R4 ;  /* 0x0000000413047825 */ /* 0x002fcc00078e0204 */
[----:B------:R-:W2:Y:S01]  /*db00*/  LDG.E R4, desc[UR36][R4.64+0xcf00] ;  /* 0x00cf002404047981 */ /* 0x000ea2000c1e1900 */
[----:B------:R-:W-:Y:S02]  /*db10*/  MOV R0, 0x1 ;  /* 0x0000000100007802 */ /* 0x000fe40000000f00 */
[----:B--2---:R-:W-:-:S13]  /*db20*/  ISETP.NE.AND P0, PT, R4, R27, PT ;  /* 0x0000001b0400720c */ /* 0x004fda0003f05270 */
[----:B------:R-:W-:Y:S05]  /*db30*/  @!P0 BRA `(.L_x_1502) ;  /* 0x0000000000208947 */ /* 0x000fea0003800000 */
[----:B------:R-:W-:Y:S01]  /*db40*/  VIADD R19, R19, 0x1 ;  /* 0x0000000113137836 */ /* 0x000fe20000000000 */
[----:B------:R-:W-:Y:S06]  /*db50*/  BRA `(.L_x_1503) ;  /* 0xfffffffc00787947 */ /* 0x000fec000383ffff */
.L_x_1496:
[----:B-----5:R-:W-:Y:S02]  /*db60*/  ISETP.GT.AND P0, PT, R18, R27, PT ;  /* 0x0000001b1200720c */ /* 0x020fe40003f04270 */
[----:B------:R-:W-:Y:S02]  /*db70*/  ISETP.NE.AND P1, PT, R30, RZ, PT ;  /* 0x000000ff1e00720c */ /* 0x000fe40003f25270 */
[----:B------:R-:W-:-:S11]  /*db80*/  PRMT R0, R32, 0x7610, R0 ;  /* 0x0000761020007816 */ /* 0x000fd60000000000 */
[----:B------:R-:W-:Y:S05]  /*db90*/  @P0 BREAK.RELIABLE P1, B7 ;  /* 0x0000000000070942 */ /* 0x000fea0000800100 */
[----:B------:R-:W-:Y:S05]  /*dba0*/  @P0 BREAK.RELIABLE P1, B8 ;  /* 0x0000000000080942 */ /* 0x000fea0000800100 */
[----:B------:R-:W-:Y:S05]  /*dbb0*/  @P0 BRA P1, `(.L_x_1492) ;  /* 0x0000000400e00947 */ /* 0x000fea0000800000 */
.L_x_1502:
[----:B------:R-:W-:Y:S05]  /*dbc0*/  BSYNC.RELIABLE B7 ;  /* 0x0000000000077941 */ /* 0x000fea0003800100 */
.L_x_1495:
[----:B------:R-:W-:Y:S02]  /*dbd0*/  IADD3 R31, PT, PT, R31, 0x1, RZ ;  /* 0x000000011f1f7810 */ /* 0x000fe40007ffe0ff */
[----:B------:R-:W-:Y:S02]  /*dbe0*/  PRMT R32, R0, 0x7610, R32 ;  /* 0x0000761000207816 */ /* 0x000fe40000000020 */
[----:B------:R-:W-:-:S13]  /*dbf0*/  ISETP.NE.AND P0, PT, R31, R22, PT ;  /* 0x000000161f00720c */ /* 0x000fda0003f05270 */
[----:B------:R-:W-:Y:S05]  /*dc00*/  @P0 BRA `(.L_x_1504) ;  /* 0xfffffff800a80947 */ /* 0x000fea000383ffff */
[----:B------:R-:W-:Y:S05]  /*dc10*/  BSYNC.RELIABLE B8 ;  /* 0x0000000000087941 */ /* 0x000fea0003800100 */
.L_x_1494:
[----:B------:R-:W-:Y:S01]  /*dc20*/  BSSY.RELIABLE B0, `(.L_x_1505) ;  /* 0x000000a000007945 */ /* 0x000fe20003800100 */
[----:B------:R-:W-:-:S07]  /*dc30*/  IMAD.MOV.U32 R0, RZ, RZ, RZ ;  /* 0x000000ffff007224 */ /* 0x000fce00078e00ff */
.L_x_1506:
        /* <DEDUP_REMOVED lines=9> */
.L_x_1505:
[----:B------:R-:W-:-:S07]  /*dcd0*/  HFMA2 R30, -RZ, RZ, 0, 0 ;  /* 0x00000000ff1e7431 */ /* 0x000fce00000001ff */
.L_x_1514:
        /* <DEDUP_REMOVED lines=15> */
[----:B-1----:R-:W-:-:S07]  /*ddd0*/  IMAD.U32 R5, RZ, RZ, UR5 ;  /* 0x00000005ff057e24 */ /* 0x002fce000f8e00ff */
[----:B------:R-:W-:-:S07]  /*dde0*/  LEPC R20, `(.L_x_1509) ;  /* 0x000000001014794e */ /* 0x000fce0000000000 */
[----:B0--3--:R-:W-:Y:S05]  /*ddf0*/  CALL.ABS.NOINC R8 ;  /* 0x0000000008007343 */ /* 0x009fea0003c00000 */
.L_x_1509:
        /* <DEDUP_REMOVED lines=16> */
.L_x_1508:
[----:B------:R-:W-:Y:S05]  /*df00*/  BSYNC.RECONVERGENT B6 ;  /* 0x0000000000067941 */ /* 0x000fea0003800200 */
.L_x_1507:
[----:B0-----:R-:W0:Y:S02]  /*df10*/  LDC.64 R16, c[0x0][0x390] ;  /* 0x0000e400ff107b82 */ /* 0x001e240000000a00 */
[----:B0-----:R-:W-:-:S05]  /*df20*/  IMAD.WIDE R16, R18, 0x10, R16 ;  /* 0x0000001012107825 */ /* 0x001fca00078e0210 */
[----:B------:R0:W5:Y:S01]  /*df30*/  LDG.E R19, desc[UR36][R16.64+0x8] ;  /* 0x0000082410137981 */ /* 0x000162000c1e1900 */
[----:B------:R-:W-:Y:S01]  /*df40*/  BSSY.RELIABLE B7, `(.L_x_1510) ;  /* 0x0000022000077945 */ /* 0x000fe20003800100 */
.L_x_1513:
        /* <DEDUP_REMOVED lines=22> */
.L_x_1512:
[----:B------:R-:W-:Y:S05]  /*e0b0*/  BSYNC.RECONVERGENT B6 ;  /* 0x0000000000067941 */ /* 0x000fea0003800200 */
.L_x_1511:
        /* <DEDUP_REMOVED lines=11> */
.L_x_1510:
[----:B------:R-:W-:-:S05]  /*e170*/  VIADD R30, R30, 0x1 ;  /* 0x000000011e1e7836 */ /* 0x000fca0000000000 */
[----:B------:R-:W-:-:S13]  /*e180*/  ISETP.NE.AND P0, PT, R30, R22, PT ;  /* 0x000000161e00720c */ /* 0x000fda0003f05270 */
[----:B------:R-:W-:Y:S05]  /*e190*/  @P0 BRA `(.L_x_1514) ;  /* 0xfffffff800d00947 */ /* 0x000fea000383ffff */
.L_x_1493:
        /* <DEDUP_REMOVED lines=8> */
[----:B------:R-:W5:Y:S01]  /*e220*/  LDC.64 R6, c[0x0][0x3a0] ;  /* 0x0000e800ff067b82 */ /* 0x000f620000000a00 */
[----:B-1----:R-:W-:-:S13]  /*e230*/  ISETP.EQ.U32.AND P0, PT, R12, R3, PT ;  /* 0x000000030c00720c */ /* 0x002fda0003f02070 */
[----:B--2---:R-:W2:Y:S04]  /*e240*/  @P0 ATOMG.E.ADD.STRONG.GPU PT, R15, desc[UR36][R8.64], R13 ;  /* 0x8000000d080f09a8 */ /* 0x004ea800081ef124 */
[----:B---3--:R-:W3:Y:S01]  /*e250*/  @P0 ATOMG.E.ADD.STRONG.GPU PT, R11, desc[UR36][R10.64], R13 ;  /* 0x8000000d0a0b09a8 */ /* 0x008ee200081ef124 */
[----:B----4-:R-:W-:-:S04]  /*e260*/  LOP3.LUT R14, R14, UR4, RZ, 0xc0, !PT ;  /* 0x000000040e0e7c12 */ /* 0x010fc8000f8ec0ff */
[----:B0-----:R-:W0:Y:S01]  /*e270*/  POPC R17, R14 ;  /* 0x0000000e00117309 */ /* 0x001e220000000000 */
[----:B--2---:R-:W0:Y:S04]  /*e280*/  SHFL.IDX PT, R0, R15, R12, 0x1f ;  /* 0x00001f0c0f007589 */ /* 0x004e2800000e0000 */
[----:B---3--:R-:W1:Y:S01]  /*e290*/  SHFL.IDX PT, R16, R11, R12, 0x1f ;  /* 0x00001f0c0b107589 */ /* 0x008e6200000e0000 */
[----:B0-----:R-:W-:Y:S01]  /*e2a0*/  IMAD.IADD R0, R0, 0x1, R17 ;  /* 0x0000000100007824 */ /* 0x001fe200078e0211 */
[----:B-1----:R-:W-:-:S03]  /*e2b0*/  IADD3 R3, PT, PT, R17, R16, RZ ;  /* 0x0000001011037210 */ /* 0x002fc60007ffe0ff */
[----:B------:R-:W-:Y:S01]  /*e2c0*/  IMAD.SHL.U32 R9, R0, 0x2, RZ ;  /* 0x0000000200097824 */ /* 0x000fe200078e00ff */
[----:B------:R-:W-:-:S03]  /*e2d0*/  SHF.L.U32 R3, R3, 0x1, RZ ;  /* 0x0000000103037819 */ /* 0x000fc600000006ff */
[----:B-----5:R-:W-:-:S04]  /*e2e0*/  IMAD.WIDE R6, R9, 0x4, R6 ;  /* 0x0000000409067825 */ /* 0x020fc800078e0206 */
[----:B------:R-:W-:-:S05]  /*e2f0*/  IMAD.WIDE R4, R3, 0x4, R4 ;  /* 0x0000000403047825 */ /* 0x000fca00078e0204 */
[----:B------:R1:W-:Y:S04]  /*e300*/  STG.E desc[UR36][R4.64], R26 ;  /* 0x0000001a04007986 */ /* 0x0003e8000c101924 */
[----:B------:R1:W-:Y:S04]  /*e310*/  STG.E desc[UR36][R4.64+0x4], R27 ;  /* 0x0000041b04007986 */ /* 0x0003e8000c101924 */
[----:B------:R1:W-:Y:S04]  /*e320*/  STG.E desc[UR36][R6.64+0x4], R27 ;  /* 0x0000041b06007986 */ /* 0x0003e8000c101924 */
[----:B------:R1:W-:Y:S02]  /*e330*/  STG.E desc[UR36][R6.64], R26 ;  /* 0x0000001a06007986 */ /* 0x0003e4000c101924 */
.L_x_1492:
[----:B------:R-:W-:Y:S05]  /*e340*/  BSYNC.RECONVERGENT B9 ;  /* 0x0000000000097941 */ /* 0x000fea0003800200 */
.L_x_1491:
[----:B------:R-:W-:-:S13]  /*e350*/  ISETP.NE.AND P0, PT, R29, R28, PT ;  /* 0x0000001c1d00720c */ /* 0x000fda0003f05270 */
[----:B------:R-:W-:Y:S05]  /*e360*/  @!P0 EXIT ;  /* 0x000000000000894d */ /* 0x000fea0003800000 */
[----:B------:R-:W-:Y:S01]  /*e370*/  IADD3 R29, PT, PT, R29, 0x1, RZ ;  /* 0x000000011d1d7810 */ /* 0x000fe20007ffe0ff */
[----:B------:R-:W-:Y:S06]  /*e380*/  BRA `(.L_x_1515) ;  /* 0xfffffff000987947 */ /* 0x000fec000383ffff */
.L_x_1516:
        /* <DEDUP_REMOVED lines=15> */
.L_x_1626:


//--------------------- .text._Z49run_single_step_vectorvertex_embedding_per_vertexILm1EEvPviP3CSRS0_S0_PiS0_S3_PV13BUFFER_STATUSS0_S3_S6_PViS3_S3_i --------------------------
	.section	.text._Z49run_single_step_vectorvertex_embedding_per_vertexILm1EEvPviP3CSRS0_S0_PiS0_S3_PV13BUFFER_STATUSS0_S3_S6_PViS3_S3_i,"ax",@progbits
	.align	128
        .global         _Z49run_single_step_vectorvertex_embedding_per_vertexILm1EEvPviP3CSRS0_S0_PiS0_S3_PV13BUFFER_STATUSS0_S3_S6_PViS3_S3_i
        .type           _Z49run_single_step_vectorvertex_embedding_per_vertexILm1EEvPviP3CSRS0_S0_PiS0_S3_PV13BUFFER_STATUSS0_S3_S6_PViS3_S3_i,@function
        .size           _Z49run_single_step_vectorvertex_embedding_per_vertexILm1EEvPviP3CSRS0_S0_PiS0_S3_PV13BUFFER_STATUSS0_S3_S6_PViS3_S3_i,(.L_x_1627 - _Z49run_single_step_vectorvertex_embedding_per_vertexILm1EEvPviP3CSRS0_S0_PiS0_S3_PV13BUFFER_STATUSS0_S3_S6_PViS3_S3_i)
        .other          _Z49run_single_step_vectorvertex_embedding_per_vertexILm1EEvPviP3CSRS0_S0_PiS0_S3_PV13BUFFER_STATUSS0_S3_S6_PViS3_S3_i,@"STO_CUDA_ENTRY STV_DEFAULT"
_Z49run_single_step_vectorvertex_embedding_per_vertexILm1EEvPviP3CSRS0_S0_PiS0_S3_PV13BUFFER_STATUSS0_S3_S6_PViS3_S3_i:
.text._Z49run_single_step_vectorvertex_embedding_per_vertexILm1EEvPviP3CSRS0_S0_PiS0_S3_PV13BUFFER_STATUSS0_S3_S6_PViS3_S3_i:
        /* <DEDUP_REMOVED lines=13> */
[----:B------:R-:W0:Y:S01]  /*00d0*/  LDC.64 R4, c[0x0][0x398] ;  /* 0x0000e600ff047b82 */ /* 0x000e220000000a00 */
[----:B------:R-:W1:Y:S07]  /*00e0*/  LDCU.64 UR36, c[0x0][0x358] ;  /* 0x00006b00ff2477ac */ /* 0x000e6e0008000a00 */
[----:B------:R-:W2:Y:S01]  /*00f0*/  LDC.64 R6, c[0x0][0x380] ;  /* 0x0000e000ff067b82 */ /* 0x000ea20000000a00 */
[----:B0-----:R-:W-:-:S05]  /*0100*/  IMAD.WIDE R4, R29, 0x8, R4 ;  /* 0x000000081d047825 */ /* 0x001fca00078e0204 */
[----:B-1----:R-:W2:Y:S04]  /*0110*/  LDG.E R3, desc[UR36][R4.64] ;  /* 0x0000002404037981 */ /* 0x002ea8000c1e1900 */
        /* <DEDUP_REMOVED lines=9> */
[----:B------:R-:W5:Y:S01]  /*01b0*/  LDG.E.U8 R13, desc[UR36][R6.64+0x6] ;  /* 0x00000624060d7981 */ /* 0x000f62000c1e1100 */
[----:B------:R-:W0:Y:S01]  /*01c0*/  LDC.64 R2, c[0x0][0x390] ;  /* 0x0000e400ff027b82 */ /* 0x000e220000000a00 */
[----:B------:R-:W-:-:S04]  /*01d0*/  VIADD R28, R1, 0x10 ;  /* 0x00000010011c7836 */ /* 0x000fc80000000000 */
[----:B---3--:R-:W-:Y:S01]  /*01e0*/  IMAD R5, R5, 0x4, R28 ;  /* 0x0000000405057824 */ /* 0x008fe200078e021c */
[----:B0-----:R-:W3:Y:S01]  /*01f0*/  LDG.E R25, desc[UR36][R2.64+0x15cc8] ;  /* 0x015cc82402197981 */ /* 0x001ee2000c1e1900 */
[----:B--2---:R-:W-:Y:S02]  /*0200*/  IMAD.U32 R8, R8, 0x10000, RZ ;  /* 0x0001000008087824 */ /* 0x004fe400078e00ff */
[----:B----4-:R-:W-:Y:S01]  /*0210*/  IMAD.SHL.U32 R17, R10, 0x1000000, RZ ;  /* 0x010000000a117824 */ /* 0x010fe200078e00ff */
[----:B-----5:R-:W-:Y:S01]  /*0220*/  PRMT R0, R0, 0x6540, R9 ;  /* 0x0000654000007816 */ /* 0x020fe20000000009 */
[----:B------:R-:W-:-:S03]  /*0230*/  IMAD.SHL.U32 R14, R14, 0x1000000, RZ ;  /* 0x010000000e0e7824 */ /* 0x000fc600078e00ff */
[----:B------:R-:W-:Y:S02]  /*0240*/  LOP3.LUT R16, R0, R17, R8, 0xfe, !PT ;  /* 0x0000001100107212 */ /* 0x000fe400078efe08 */
[----:B------:R-:W-:Y:S02]  /*0250*/  PRMT R11, R11, 0x6540, R12 ;  /* 0x000065400b0b7816 */ /* 0x000fe4000000000c */
[----:B------:R-:W-:-:S04]  /*0260*/  SHF.L.U32 R13, R13, 0x10, RZ ;  /* 0x000000100d0d7819 */ /* 0x000fc800000006ff */
[----:B------:R-:W-:-:S05]  /*0270*/  LOP3.LUT R17, R11, R14, R13, 0xfe, !PT ;  /* 0x0000000e0b117212 */ /* 0x000fca00078efe0d */
[----:B------:R0:W-:Y:S04]  /*0280*/  STL.64 [R1+0x10], R16 ;  /* 0x0000101001007387 */ /* 0x0001e80000100a00 */
[----:B------:R-:W3:Y:S01]  /*0290*/  LDL R24, [R5] ;  /* 0x0000000005187983 */ /* 0x000ee20000100800 */
[----:B------:R-:W-:Y:S01]  /*02a0*/  BSSY.RECONVERGENT B6, `(.L_x_1517) ;  /* 0x0000020000067945 */ /* 0x000fe20003800200 */
[C---:B---3--:R-:W-:Y:S02]  /*02b0*/  ISETP.GE.AND P0, PT, R24.reuse, R25, PT ;  /* 0x000000191800720c */ /* 0x048fe40003f06270 */
[----:B------:R-:W-:-:S13]  /*02c0*/  ISETP.GT.AND P1, PT, R24, -0x1, PT ;  /* 0xffffffff1800780c */ /* 0x000fda0003f24270 */
[----:B0-----:R-:W-:Y:S05]  /*02d0*/  @!P0 BRA P1, `(.L_x_1518) ;  /* 0x0000000000708947 */ /* 0x001fea0000800000 */
[----:B------:R-:W-:Y:S01]  /*02e0*/  MOV R0, 0x0 ;  /* 0x0000000000007802 */ /* 0x000fe20000000f00 */
[----:B------:R0:W-:Y:S01]  /*02f0*/  STL.64 [R1+0x8], R24 ;  /* 0x0000081801007387 */ /* 0x0001e20000100a00 */
[----:B------:R-:W1:Y:S01]  /*0300*/  LDCU.64 UR4, c[0x4][0x40] ;  /* 0x01000800ff0477ac */ /* 0x000e620008000a00 */
[----:B------:R-:W-:Y:S01]  /*0310*/  IADD3 R6, P0, PT, R23, 0x8, RZ ;  /* 0x0000000817067810 */ /* 0x000fe20007f1e0ff */
[----:B------:R0:W2:Y:S04]  /*0320*/  LDC.64 R2, c[0x4][R0] ;  /* 0x0100000000027b82 */ /* 0x0000a80000000a00 */
[----:B------:R-:W-:Y:S02]  /*0330*/  IMAD.X R7, RZ, RZ, R22, P0 ;  /* 0x000000ffff077224 */ /* 0x000fe400000e0616 */
[----:B-1----:R-:W-:Y:S01]  /*0340*/  IMAD.U32 R4, RZ, RZ, UR4 ;  /* 0x00000004ff047e24 */ /* 0x002fe2000f8e00ff */
[----:B0-----:R-:W-:-:S07]  /*0350*/  MOV R5, UR5 ;  /* 0x0000000500057c02 */ /* 0x001fce0008000f00 */
[----:B------:R-:W-:-:S07]  /*0360*/  LEPC R20, `(.L_x_1519) ;  /* 0x000000001014794e */ /* 0x000fce0000000000 */
[----:B--2---:R-:W-:Y:S05]  /*0370*/  CALL.ABS.NOINC R2 ;  /* 0x0000000002007343 */ /* 0x004fea0003c00000 */
.L_x_1519:
        /* <DEDUP_REMOVED lines=16> */
.L_x_1520:
[----:B------:R-:W0:Y:S02]  /*0480*/  LDC.64 R2, c[0x0][0x390] ;  /* 0x0000e400ff027b82 */ /* 0x000e240000000a00 */
[----:B0-----:R0:W5:Y:S02]  /*0490*/  LDG.E R25, desc[UR36][R2.64+0x15cc8] ;  /* 0x015cc82402197981 */ /* 0x001164000c1e1900 */
.L_x_1518:
[----:B------:R-:W-:Y:S05]  /*04a0*/  BSYNC.RECONVERGENT B6 ;  /* 0x0000000000067941 */ /* 0x000fea0003800200 */
.L_x_1517:
        /* <DEDUP_REMOVED lines=23> */
.L_x_1522:
[----:B------:R-:W-:Y:S05]  /*0620*/  BSYNC.RECONVERGENT B6 ;  /* 0x0000000000067941 */ /* 0x000fea0003800200 */
.L_x_1521:
[----:B------:R-:W2:Y:S02]  /*0630*/  LDG.E R26, desc[UR36][R18.64+0xc] ;  /* 0x00000c24121a7981 */ /* 0x000ea4000c1e1900 */
[----:B--2---:R-:W-:-:S13]  /*0640*/  ISETP.GT.AND P0, PT, R27, R26, PT ;  /* 0x0000001a1b00720c */ /* 0x004fda0003f04270 */
[----:B------:R-:W-:Y:S05]  /*0650*/  @P0 EXIT ;  /* 0x000000000000094d */ /* 0x000fea0003800000 */
[----:B------:R-:W1:Y:S02]  /*0660*/  LDCU UR4, c[0x0][0x3f8] ;  /* 0x00007f00ff0477ac */ /* 0x000e640008000800 */
[----:B-1----:R-:W-:-:S09]  /*0670*/  UISETP.NE.AND UP0, UPT, UR4, URZ, UPT ;  /* 0x000000ff0400728c */ /* 0x002fd2000bf05270 */
[----:B------:R-:W-:Y:S05]  /*0680*/  BRA.U UP0, `(.L_x_1523) ;  /* 0x0000002d00347547 */ /* 0x000fea000b800000 */
[C---:B------:R-:W-:Y:S02]  /*0690*/  VIMNMX.U32 R29, PT, PT, R17.reuse, 0x1, !PT ;  /* 0x00000001111d7848 */ /* 0x040fe40007fe0000 */
[----:B------:R-:W-:-:S07]  /*06a0*/  LOP3.LUT R24, R17, 0x3, RZ, 0xc0, !PT ;  /* 0x0000000311187812 */ /* 0x000fce00078ec0ff */
.L_x_1591:
[----:B01-34-:R-:W0:Y:S02]  /*06b0*/  LDC.64 R2, c[0x0][0x390] ;  /* 0x0000e400ff027b82 */ /* 0x01be240000000a00 */
[----:B0-----:R-:W-:-:S05]  /*06c0*/  IMAD.WIDE R2, R27, 0x4, R2 ;  /* 0x000000041b027825 */ /* 0x001fca00078e0202 */
[----:B--2---:R-:W2:Y:S01]  /*06d0*/  LDG.E R25, desc[UR36][R2.64+0xcf00] ;  /* 0x00cf002402197981 */ /* 0x004ea2000c1e1900 */
[----:B------:R-:W-:Y:S05]  /*06e0*/  YIELD ;  /* 0x0000000000007946 */ /* 0x000fea0003800000 */
[----:B------:R-:W-:Y:S01]  /*06f0*/  BSSY B9, `(.L_x_1524) ;  /* 0x00002c2000097945 */ /* 0x000fe20003800000 */
[----:B--2---:R-:W-:-:S13]  /*0700*/  ISETP.GE.AND P0, PT, R25, R16, PT ;  /* 0x000000101900720c */ /* 0x004fda0003f06270 */
[----:B------:R-:W-:Y:S05]  /*0710*/  @!P0 BRA `(.L_x_1525) ;  /* 0x0000002800fc8947 */ /* 0x000fea0003800000 */
[----:B------:R-:W-:-:S04]  /*0720*/  ISETP.GE.U32.AND P0, PT, R16, RZ, PT ;  /* 0x000000ff1000720c */ /* 0x000fc80003f06070 */
[----:B------:R-:W-:-:S13]  /*0730*/  ISETP.GE.U32.AND.EX P0, PT, R17, 0x1, PT, P0 ;  /* 0x000000011100780c */ /* 0x000fda0003f06100 */
[----:B------:R-:W-:Y:S05]  /*0740*/  @!P0 BRA `(.L_x_1526) ;  /* 0x0000000800d08947 */ /* 0x000fea0003800000 */
[----:B------:R-:W-:Y:S01]  /*0750*/  HFMA2 R31, -RZ, RZ, 0, 0 ;  /* 0x00000000ff1f7431 */ /* 0x000fe200000001ff */
[----:B------:R-:W-:Y:S01]  /*0760*/  BSSY.RELIABLE B8, `(.L_x_1527) ;  /* 0x0000059000087945 */ /* 0x000fe20003800100 */
[----:B------:R-:W-:-:S07]  /*0770*/  PRMT R32, RZ, 0x7610, R32 ;  /* 0x00007610ff207816 */ /* 0x000fce0000000020 */
.L_x_1537:
        /* <DEDUP_REMOVED lines=22> */
.L_x_1532:
        /* <DEDUP_REMOVED lines=16> */
.L_x_1531:
[----:B------:R-:W-:Y:S05]  /*09e0*/  BSYNC.RECONVERGENT B6 ;  /* 0x0000000000067941 */ /* 0x000fea0003800200 */
.L_x_1530:
[----:B------:R-:W0:Y:S02]  /*09f0*/  LDC.64 R18, c[0x0][0x390] ;  /* 0x0000e400ff127b82 */ /* 0x000e240000000a00 */
[----:B0-----:R-:W-:-:S05]  /*0a00*/  IMAD.WIDE R18, R2, 0x10, R18 ;  /* 0x0000001002127825 */ /* 0x001fca00078e0212 */
[----:B------:R0:W5:Y:S02]  /*0a10*/  LDG.E R33, desc[UR36][R18.64+0x8] ;  /* 0x0000082412217981 */ /* 0x000164000c1e1900 */
.L_x_1536:
        /* <DEDUP_REMOVED lines=22> */
.L_x_1534:
[----:B------:R-:W-:Y:S05]  /*0b80*/  BSYNC.RECONVERGENT B6 ;  /* 0x0000000000067941 */ /* 0x000fea0003800200 */
.L_x_1533:
        /* <DEDUP_REMOVED lines=11> */
.L_x_1529:
[----:B-----5:R-:W-:Y:S02]  /*0c40*/  ISETP.GT.AND P1, PT, R2, R25, PT ;  /* 0x000000190200720c */ /* 0x020fe40003f24270 */
[C---:B------:R-:W-:Y:S02]  /*0c50*/  LOP3.LUT P0, RZ, R32.reuse, 0xff, RZ, 0xc0, !PT ;  /* 0x000000ff20ff7812 */ /* 0x040fe4000780c0ff */
[----:B------:R-:W-:-:S11]  /*0c60*/  PRMT R0, R32, 0x7610, R0 ;  /* 0x0000761020007816 */ /* 0x000fd60000000000 */
[----:B------:R-:W-:Y:S05]  /*0c70*/  @P0 BREAK.RELIABLE P1, B7 ;  /* 0x0000000000070942 */ /* 0x000fea0000800100 */
[----:B------:R-:W-:Y:S05]  /*0c80*/  @P0 BREAK.RELIABLE P1, B8 ;  /* 0x0000000000080942 */ /* 0x000fea0000800100 */
[----:B------:R-:W-:Y:S05]  /*0c90*/  @P0 BRA P1, `(.L_x_1525) ;  /* 0x00000024009c0947 */ /* 0x000fea0000800000 */
.L_x_1535:
[----:B------:R-:W-:Y:S05]  /*0ca0*/  BSYNC.RELIABLE B7 ;  /* 0x0000000000077941 */ /* 0x000fea0003800100 */
.L_x_1528:
[----:B------:R-:W-:Y:S01]  /*0cb0*/  VIADD R31, R31, 0x1 ;  /* 0x000000011f1f7836 */ /* 0x000fe20000000000 */
[----:B------:R-:W-:-:S04]  /*0cc0*/  PRMT R32, R0, 0x7610, R32 ;  /* 0x0000761000207816 */ /* 0x000fc80000000020 */
[----:B------:R-:W-:-:S13]  /*0cd0*/  ISETP.NE.AND P0, PT, R31, R17, PT ;  /* 0x000000111f00720c */ /* 0x000fda0003f05270 */
[----:B------:R-:W-:Y:S05]  /*0ce0*/  @P0 BRA `(.L_x_1537) ;  /* 0xfffffff800a40947 */ /* 0x000fea000383ffff */
[----:B------:R-:W-:Y:S05]  /*0cf0*/  BSYNC.RELIABLE B8 ;  /* 0x0000000000087941 */ /* 0x000fea0003800100 */
.L_x_1527:
[----:B------:R-:W-:Y:S01]  /*0d00*/  BSSY.RELIABLE B0, `(.L_x_1538) ;  /* 0x000000a000007945 */ /* 0x000fe20003800100 */
[----:B------:R-:W-:-:S07]  /*0d10*/  IMAD.MOV.U32 R3, RZ, RZ, RZ ;  /* 0x000000ffff037224 */ /* 0x000fce00078e00ff */
.L_x_1539:
        /* <DEDUP_REMOVED lines=9> */
.L_x_1538:
[----:B------:R-:W-:-:S07]  /*0db0*/  HFMA2 R31, -RZ, RZ, 0, 0 ;  /* 0x00000000ff1f7431 */ /* 0x000fce00000001ff */
.L_x_1547:
        /* <DEDUP_REMOVED lines=15> */
[----:B--2---:R-:W-:Y:S02]  /*0eb0*/  IMAD.U32 R4, RZ, RZ, UR4 ;  /* 0x00000004ff047e24 */ /* 0x004fe4000f8e00ff */
[----:B-1----:R-:W-:-:S07]  /*0ec0*/  IMAD.U32 R5, RZ, RZ, UR5 ;  /* 0x00000005ff057e24 */ /* 0x002fce000f8e00ff */
[----:B------:R-:W-:-:S07]  /*0ed0*/  LEPC R20, `(.L_x_1542) ;  /* 0x000000001014794e */ /* 0x000fce0000000000 */
[----:B0--3--:R-:W-:Y:S05]  /*0ee0*/  CALL.ABS.NOINC R8 ;  /* 0x0000000008007343 */ /* 0x009fea0003c00000 */
.L_x_1542:
        /* <DEDUP_REMOVED lines=16> */
.L_x_1541:
[----:B------:R-:W-:Y:S05]  /*0ff0*/  BSYNC.RECONVERGENT B6 ;  /* 0x0000000000067941 */ /* 0x000fea0003800200 */
.L_x_1540:
[----:B0-----:R-:W0:Y:S02]  /*1000*/  LDC.64 R18, c[0x0][0x390] ;  /* 0x0000e400ff127b82 */ /* 0x001e240000000a00 */
[----:B0-----:R-:W-:-:S05]  /*1010*/  IMAD.WIDE R18, R2, 0x10, R18 ;  /* 0x0000001002127825 */ /* 0x001fca00078e0212 */
[----:B------:R0:W5:Y:S01]  /*1020*/  LDG.E R32, desc[UR36][R18.64+0x8] ;  /* 0x0000082412207981 */ /* 0x000162000c1e1900 */
[----:B------:R-:W-:Y:S01]  /*1030*/  BSSY.RELIABLE B7, `(.L_x_1543) ;  /* 0x0000022000077945 */ /* 0x000fe20003800100 */
.L_x_1546:
        /* <DEDUP_REMOVED lines=22> */
.L_x_1545:
[----:B------:R-:W-:Y:S05]  /*11a0*/  BSYNC.RECONVERGENT B6 ;  /* 0x0000000000067941 */ /* 0x000fea0003800200 */
.L_x_1544:
        /* <DEDUP_REMOVED lines=11> */
.L_x_1543:
[----:B------:R-:W-:-:S04]  /*1260*/  IADD3 R31, PT, PT, R31, 0x1, RZ ;  /* 0x000000011f1f7810 */ /* 0x000fc80007ffe0ff */
[----:B------:R-:W-:-:S13]  /*1270*/  ISETP.NE.AND P0, PT, R31, R29, PT ;  /* 0x0000001d1f00720c */ /* 0x000fda0003f05270 */
[----:B------:R-:W-:Y:S05]  /*1280*/  @P0 BRA `(.L_x_1547) ;  /* 0xfffffff800cc0947 */ /* 0x000fea000383ffff */
.L_x_1526:
[----:B------:R-:W1:Y:S02]  /*1290*/  LDC.64 R2, c[0x0][0x3e0] ;  /* 0x0000f800ff027b82 */ /* 0x000e640000000a00 */
[----:B-1----:R-:W2:Y:S02]  /*12a0*/  LDG.E.STRONG.SYS R2, desc[UR36][R2.64] ;  /* 0x0000002402027981 */ /* 0x002ea4000c1f5900 */
        /* <DEDUP_REMOVED lines=21> */
.L_x_1556:
        /* <DEDUP_REMOVED lines=13> */
.L_x_1553:
        /* <DEDUP_REMOVED lines=20> */
.L_x_1552:
        /* <DEDUP_REMOVED lines=9> */
.L_x_1555:
        /* <DEDUP_REMOVED lines=20> */
.L_x_1554:
[----:B------:R-:W-:Y:S05]  /*17e0*/  BSYNC B1 ;  /* 0x0000000000017941 */ /* 0x000fea0003800000 */
.L_x_1551:
[----:B------:R-:W-:-:S13]  /*17f0*/  ISETP.GT.U32.AND P2, PT, R5, 0x354, PT ;  /* 0x000003540500780c */ /* 0x000fda0003f44070 */
[----:B------:R-:W-:Y:S05]  /*1800*/  @P2 BRA `(.L_x_1556) ;  /* 0xfffffff800fc2947 */ /* 0x000fea000383ffff */
.L_x_1550:
[----:B------:R-:W-:Y:S05]  /*1810*/  BSYNC B0 ;  /* 0x0000000000007941 */ /* 0x000fea0003800000 */
.L_x_1549:
[----:B------:R-:W-:Y:S05]  /*1820*/  @P0 BRA `(.L_x_1557) ;  /* 0x00000004005c0947 */ /* 0x000fea0003800000 */
[----:B------:R-:W1:Y:S01]  /*1830*/  LDC.64 R2, c[0x0][0x3b0] ;  /* 0x0000ec00ff027b82 */ /* 0x000e620000000a00 */
[----:B------:R-:W-:Y:S01]  /*1840*/  ISETP.GE.U32.AND P0, PT, R16, RZ, PT ;  /* 0x000000ff1000720c */ /* 0x000fe20003f06070 */
[----:B------:R-:W-:Y:S03]  /*1850*/  BSSY.RECONVERGENT B0, `(.L_x_1558) ;  /* 0x000003f000007945 */ /* 0x000fe60003800200 */
[----:B------:R-:W-:Y:S01]  /*1860*/  ISETP.GE.U32.AND.EX P1, PT, R17, 0x1, PT, P0 ;  /* 0x000000011100780c */ /* 0x000fe20003f26100 */
[----:B-1----:R-:W-:-:S12]  /*1870*/  IMAD.WIDE.U32 R2, R5, 0xc, R2 ;  /* 0x0000000c05027825 */ /* 0x002fd800078e0002 */
[----:B------:R-:W-:Y:S05]  /*1880*/  @!P1 BRA `(.L_x_1559) ;  /* 0x0000000000ec9947 */ /* 0x000fea0003800000 */
[----:B------:R-:W-:Y:S01]  /*1890*/  ISETP.GE.U32.AND.EX P0, PT, R17, 0x4, PT, P0 ;  /* 0x000000041100780c */ /* 0x000fe20003f06100 */
[----:B------:R-:W-:Y:S01]  /*18a0*/  BSSY.RECONVERGENT B1, `(.L_x_1560) ;  /* 0x0000022000017945 */ /* 0x000fe20003800200 */
[----:B------:R-:W-:-:S11]  /*18b0*/  IMAD.MOV.U32 R5, RZ, RZ, RZ ;  /* 0x000000ffff057224 */ /* 0x000fd600078e00ff */
[----:B------:R-:W-:Y:S05]  /*18c0*/  @!P0 BRA `(.L_x_1561) ;  /* 0x00000000007c8947 */ /* 0x000fea0003800000 */
[----:B------:R-:W-:Y:S01]  /*18d0*/  BSSY.RECONVERGENT B2, `(.L_x_1562) ;  /* 0x000001d000027945 */ /* 0x000fe20003800200 */
[----:B------:R-:W-:Y:S01]  /*18e0*/  IMAD.MOV.U32 R5, RZ, RZ, RZ ;  /* 0x000000ffff057224 */ /* 0x000fe200078e00ff */
[----:B0-----:R-:W-:-:S07]  /*18f0*/  LOP3.LUT R18, R17, 0xfffffffc, RZ, 0xc0, !PT ;  /* 0xfffffffc11127812 */ /* 0x001fce00078ec0ff */
.L_x_1563:
        /* <DEDUP_REMOVED lines=27> */
.L_x_1562:
[----:B------:R-:W-:-:S07]  /*1ab0*/  MOV R5, R18 ;  /* 0x0000001200057202 */ /* 0x000fce0000000f00 */
.L_x_1561:
[----:B------:R-:W-:Y:S05]  /*1ac0*/  BSYNC.RECONVERGENT B1 ;  /* 0x0000000000017941 */ /* 0x000fea0003800200 */
.L_x_1560:
[----:B------:R-:W-:-:S13]  /*1ad0*/  ISETP.NE.AND P0, PT, R24, RZ, PT ;  /* 0x000000ff1800720c */ /* 0x000fda0003f05270 */
[----:B------:R-:W-:Y:S05]  /*1ae0*/  @!P0 BRA `(.L_x_1559) ;  /* 0x0000000000548947 */ /* 0x000fea0003800000 */
[----:B-1----:R-:W2:Y:S01]  /*1af0*/  LDG.E R9, desc[UR36][R2.64+0x8] ;  /* 0x0000082402097981 */ /* 0x002ea2000c1e1900 */
        /* <DEDUP_REMOVED lines=20> */
.L_x_1559:
[----:B------:R-:W-:Y:S05]  /*1c40*/  BSYNC.RECONVERGENT B0 ;  /* 0x0000000000007941 */ /* 0x000fea0003800200 */
.L_x_1558:
[----:B-1--4-:R-:W3:Y:S01]  /*1c50*/  LDG.E R7, desc[UR36][R2.64+0x8] ;  /* 0x0000082402077981 */ /* 0x012ee2000c1e1900 */
[----:B------:R-:W-:Y:S01]  /*1c60*/  VOTEU.ANY UR4, UPT, PT ;  /* 0x0000000000047886 */ /* 0x000fe200038e0100 */
[----:B--2---:R-:W1:Y:S01]  /*1c70*/  LDC.64 R8, c[0x0][0x3e8] ;  /* 0x0000fa00ff087b82 */ /* 0x004e620000000a00 */
[----:B------:R-:W2:Y:S08]  /*1c80*/  FLO.U32 R13, UR4 ;  /* 0x00000004000d7d00 */ /* 0x000eb000080e0000 */
[----:B------:R-:W1:Y:S01]  /*1c90*/  POPC R11, UR4 ;  /* 0x00000004000b7d09 */ /* 0x000e620008000000 */
[----:B--2---:R-:W-:-:S02]  /*1ca0*/  ISETP.EQ.U32.AND P0, PT, R13, R0, PT ;  /* 0x000000000d00720c */ /* 0x004fc40003f02070 */
[C---:B---3--:R-:W-:Y:S01]  /*1cb0*/  IADD3 R5, PT, PT, R7.reuse, 0x1, RZ ;  /* 0x0000000107057810 */ /* 0x048fe20007ffe0ff */
[----:B------:R-:W-:-:S04]  /*1cc0*/  IMAD.WIDE.U32 R6, R7, 0x4, R2 ;  /* 0x0000000407067825 */ /* 0x000fc800078e0002 */
[----:B------:R-:W-:Y:S04]  /*1cd0*/  STG.E desc[UR36][R2.64+0x8], R5 ;  /* 0x0000080502007986 */ /* 0x000fe8000c101924 */
[----:B------:R-:W-:Y:S04]  /*1ce0*/  STG.E desc[UR36][R6.64], R25 ;  /* 0x0000001906007986 */ /* 0x000fe8000c101924 */
[----:B-1----:R-:W2:Y:S01]  /*1cf0*/  @P0 ATOMG.E.ADD.STRONG.GPU PT, R8, desc[UR36][R8.64], R11 ;  /* 0x8000000b080809a8 */ /* 0x002ea200081ef124 */
[----:B------:R-:W-:-:S04]  /*1d00*/  LOP3.LUT R4, R4, UR4, RZ, 0xc0, !PT ;  /* 0x0000000404047c12 */ /* 0x000fc8000f8ec0ff */
[----:B------:R-:W1:Y:S01]  /*1d10*/  POPC R15, R4 ;  /* 0x00000004000f7309 */ /* 0x000e620000000000 */
[----:B--2---:R-:W1:Y:S02]  /*1d20*/  SHFL.IDX PT, R0, R8, R13, 0x1f ;  /* 0x00001f0d08007589 */ /* 0x004e6400000e0000 */
[----:B-1----:R-:W-:-:S05]  /*1d30*/  IMAD.IADD R0, R0, 0x1, R15 ;  /* 0x0000000100007824 */ /* 0x002fca00078e020f */
[----:B------:R-:W-:-:S13]  /*1d40*/  ISETP.GE.U32.AND P0, PT, R0, 0x355, PT ;  /* 0x000003550000780c */ /* 0x000fda0003f06070 */
[----:B------:R-:W-:Y:S05]  /*1d50*/  @!P0 BRA `(.L_x_1525) ;  /* 0x00000014006c8947 */ /* 0x000fea0003800000 */
[----:B------:R-:W1:Y:S01]  /*1d60*/  LDC.64 R2, c[0x0][0x3c0] ;  /* 0x0000f000ff027b82 */ /* 0x000e620000000a00 */
[----:B------:R-:W-:-:S05]  /*1d70*/  IMAD.MOV.U32 R5, RZ, RZ, 0x1 ;  /* 0x00000001ff057424 */ /* 0x000fca00078e00ff */
[----:B-1----:R3:W-:Y:S01]  /*1d80*/  STG.E.STRONG.SYS desc[UR36][R2.64], R5 ;  /* 0x0000000502007986 */ /* 0x0027e2000c115924 */
[----:B------:R-:W-:Y:S05]  /*1d90*/  BRA `(.L_x_1525) ;  /* 0x00000014005c7947 */ /* 0x000fea0003800000 */
.L_x_1557:
        /* <DEDUP_REMOVED lines=13> */
.L_x_1569:
        /* <DEDUP_REMOVED lines=27> */
.L_x_1568:
[----:B------:R-:W-:-:S07]  /*2020*/  IMAD.MOV.U32 R5, RZ, RZ, R18 ;  /* 0x000000ffff057224 */ /* 0x000fce00078e0012 */
.L_x_1567:
[----:B------:R-:W-:Y:S05]  /*2030*/  BSYNC.RECONVERGENT B1 ;  /* 0x0000000000017941 */ /* 0x000fea0003800200 */
.L_x_1566:
        /* <DEDUP_REMOVED lines=23> */
.L_x_1565:
[----:B------:R-:W-:Y:S05]  /*21b0*/  BSYNC.RECONVERGENT B0 ;  /* 0x0000000000007941 */ /* 0x000fea0003800200 */
.L_x_1564:
[----:B-1--4-:R-:W3:Y:S01]  /*21c0*/  LDG.E R7, desc[UR36][R2.64+0x8] ;  /* 0x0000082402077981 */ /* 0x012ee2000c1e1900 */
[----:B------:R-:W-:Y:S01]  /*21d0*/  VOTEU.ANY UR4, UPT, PT ;  /* 0x0000000000047886 */ /* 0x000fe200038e0100 */
[----:B--2---:R-:W1:Y:S01]  /*21e0*/  LDC.64 R8, c[0x0][0x3f0] ;  /* 0x0000fc00ff087b82 */ /* 0x004e620000000a00 */
[----:B------:R-:W2:Y:S08]  /*21f0*/  FLO.U32 R13, UR4 ;  /* 0x00000004000d7d00 */ /* 0x000eb000080e0000 */
[----:B------:R-:W1:Y:S01]  /*2200*/  POPC R11, UR4 ;  /* 0x00000004000b7d09 */ /* 0x000e620008000000 */
[----:B--2---:R-:W-:Y:S01]  /*2210*/  ISETP.EQ.U32.AND P0, PT, R13, R0, PT ;  /* 0x000000000d00720c */ /* 0x004fe20003f02070 */
[----:B---3--:R-:W-:-:S02]  /*2220*/  VIADD R5, R7, 0x1 ;  /* 0x0000000107057836 */ /* 0x008fc40000000000 */
[----:B------:R-:W-:-:S03]  /*2230*/  IMAD.WIDE.U32 R6, R7, 0x4, R2 ;  /* 0x0000000407067825 */ /* 0x000fc600078e0002 */
        /* <DEDUP_REMOVED lines=13> */
.L_x_1548:
        /* <DEDUP_REMOVED lines=17> */
.L_x_1577:
        /* <DEDUP_REMOVED lines=13> */
.L_x_1574:
        /* <DEDUP_REMOVED lines=20> */
.L_x_1573:
        /* <DEDUP_REMOVED lines=9> */
.L_x_1576:
[----:B-12---:R-:W2:Y:S01]  /*26c0*/  LDG.E.STRONG.SYS R2, desc[UR36][R6.64] ;  /* 0x0000002406027981 */ /* 0x006ea2000c1f5900 */
[----:B------:R-:W-:Y:S05]  /*26d0*/  YIELD ;  /* 0x0000000000007946 */ /* 0x000fea0003800000 */
[----:B--2---:R-:W-:-:S13]  /*26e0*/  ISETP.NE.AND P0, PT, R2, 0x1, PT ;  /* 0x000000010200780c */ /* 0x004fda0003f05270 */
[----:B------:R-:W-:Y:S05]  /*26f0*/  @!P0 BRA `(.L_x_1576) ;  /* 0xfffffffc00f08947 */ /* 0x000fea000383ffff */
[----:B------:R-:W-:Y:S01]  /*2700*/  VOTEU.ANY UR4, UPT, PT ;  /* 0x0000000000047886 */ /* 0x000fe200038e0100 */
[----:B------:R-:W1:Y:S01]  /*2710*/  LDC.64 R2, c[0x0][0x3e0] ;  /* 0x0000f800ff027b82 */ /* 0x000e620000000a00 */
[----:B------:R-:W2:Y:S01]  /*2720*/  FLO.U32 R13, UR4 ;  /* 0x00000004000d7d00 */ /* 0x000ea200080e0000 */
[----:B------:R-:W-:-:S06]  /*2730*/  IMAD.MOV.U32 R15, RZ, RZ, 0x1 ;  /* 0x00000001ff0f7424 */ /* 0x000fcc00078e00ff */
        /* <DEDUP_REMOVED lines=12> */
.L_x_1575:
[----:B------:R-:W-:Y:S05]  /*2800*/  BSYNC B1 ;  /* 0x0000000000017941 */ /* 0x000fea0003800000 */
.L_x_1572:
[----:B------:R-:W-:-:S13]  /*2810*/  ISETP.GT.U32.AND P2, PT, R5, 0x354, PT ;  /* 0x000003540500780c */ /* 0x000fda0003f44070 */
[----:B------:R-:W-:Y:S05]  /*2820*/  @P2 BRA `(.L_x_1577) ;  /* 0xfffffff800fc2947 */ /* 0x000fea000383ffff */
.L_x_1571:
[----:B------:R-:W-:Y:S05]  /*2830*/  BSYNC B0 ;  /* 0x0000000000007941 */ /* 0x000fea0003800000 */
.L_x_1570:
        /* <DEDUP_REMOVED lines=9> */
[----:B------:R-:W-:-:S11]  /*28d0*/  HFMA2 R5, -RZ, RZ, 0, 0 ;  /* 0x00000000ff057431 */ /* 0x000fd600000001ff */
[----:B------:R-:W-:Y:S05]  /*28e0*/  @!P0 BRA `(.L_x_1582) ;  /* 0x00000000007c8947 */ /* 0x000fea0003800000 */
[----:B------:R-:W-:Y:S01]  /*28f0*/  BSSY.RECONVERGENT B2, `(.L_x_1583) ;  /* 0x000001d000027945 */ /* 0x000fe20003800200 */
[----:B------:R-:W-:Y:S01]  /*2900*/  IMAD.MOV.U32 R5, RZ, RZ, RZ ;  /* 0x000000ffff057224 */ /* 0x000fe200078e00ff */
[----:B0-----:R-:W-:-:S07]  /*2910*/  LOP3.LUT R18, R17, 0xfffffffc, RZ, 0xc0, !PT ;  /* 0xfffffffc11127812 */ /* 0x001fce00078ec0ff */
.L_x_1584:
        /* <DEDUP_REMOVED lines=27> */
.L_x_1583:
[----:B------:R-:W-:-:S07]  /*2ad0*/  IMAD.MOV.U32 R5, RZ, RZ, R18 ;  /* 0x000000ffff057224 */ /* 0x000fce00078e0012 */
.L_x_1582:
[----:B------:R-:W-:Y:S05]  /*2ae0*/  BSYNC.RECONVERGENT B1 ;  /* 0x0000000000017941 */ /* 0x000fea0003800200 */
.L_x_1581:
[----:B------:R-:W-:-:S13]  /*2af0*/  ISETP.NE.AND P0, PT, R24, RZ, PT ;  /* 0x000000ff1800720c */ /* 0x000fda0003f05270 */
[----:B------:R-:W-:Y:S05]  /*2b00*/  @!P0 BRA `(.L_x_1580) ;  /* 0x0000000000548947 */ /* 0x000fea0003800000 */
[----:B-1----:R-:W2:Y:S01]  /*2b10*/  LDG.E R9, desc[UR36][R2.64+0x8] ;  /* 0x0000082402097981 */ /* 0x002ea2000c1e1900 */
        /* <DEDUP_REMOVED lines=20> */
.L_x_1580:
[----:B------:R-:W-:Y:S05]  /*2c60*/  BSYNC.RECONVERGENT B0 ;  /* 0x0000000000007941 */ /* 0x000fea0003800200 */
.L_x_1579:
        /* <DEDUP_REMOVED lines=21> */
.L_x_1578:
        /* <DEDUP_REMOVED lines=13> */
.L_x_1590:
        /* <DEDUP_REMOVED lines=27> */
.L_x_1589:
[----:B------:R-:W-:-:S07]  /*3040*/  MOV R5, R18 ;  /* 0x0000001200057202 */ /* 0x000fce0000000f00 */
.L_x_1588:
[----:B------:R-:W-:Y:S05]  /*3050*/  BSYNC.RECONVERGENT B1 ;  /* 0x0000000000017941 */ /* 0x000fea0003800200 */
.L_x_1587:
        /* <DEDUP_REMOVED lines=23> */
.L_x_1586:
[----:B------:R-:W-:Y:S05]  /*31d0*/  BSYNC.RECONVERGENT B0 ;  /* 0x0000000000007941 */ /* 0x000fea0003800200 */
.L_x_1585:
        /* <DEDUP_REMOVED lines=16> */
[----:B------:R-:W1:Y:S01]  /*32e0*/  @P0 LDC.64 R4, c[0x0][0x3d8] ;  /* 0x0000f600ff040b82 */ /* 0x000e620000000a00 */
[----:B0-----:R-:W-:-:S05]  /*32f0*/  @P0 IMAD.MOV.U32 R19, RZ, RZ, 0x1 ;  /* 0x00000001ff130424 */ /* 0x001fca00078e00ff */
[----:B-1----:R2:W-:Y:S02]  /*3300*/  @P0 STG.E.STRONG.SYS desc[UR36][R4.64], R19 ;  /* 0x0000001304000986 */ /* 0x0025e4000c115924 */
.L_x_1525:
[----:B------:R-:W-:Y:S05]  /*3310*/  BSYNC B9 ;  /* 0x0000000000097941 */ /* 0x000fea0003800000 */
.L_x_1524:
[----:B------:R-:W-:-:S13]  /*3320*/  ISETP.NE.AND P0, PT, R27, R26, PT ;  /* 0x0000001a1b00720c */ /* 0x000fda0003f05270 */
[----:B------:R-:W-:Y:S05]  /*3330*/  @!P0 EXIT ;  /* 0x000000000000894d */ /* 0x000fea0003800000 */
[----:B------:R-:W-:Y:S01]  /*3340*/  IADD3 R27, PT, PT, R27, 0x1, RZ ;  /* 0x000000011b1b7810 */ /* 0x000fe20007ffe0ff */
[----:B------:R-:W-:Y:S06]  /*3350*/  BRA `(.L_x_1591) ;  /* 0xffffffd000d47947 */ /* 0x000fec000383ffff */
.L_x_1523:
[----:B------:R-:W-:-:S07]  /*3360*/  VIMNMX.U32 R24, PT, PT, R17, 0x1, !PT ;  /* 0x0000000111187848 */ /* 0x000fce0007fe0000 */
.L_x_1616:
[----:B01----:R-:W0:Y:S02]  /*3370*/  LDC.64 R2, c[0x0][0x390] ;  /* 0x0000e400ff027b82 */ /* 0x003e240000000a00 */
[----:B0-----:R-:W-:-:S05]  /*3380*/  IMAD.WIDE R2, R27, 0x4, R2 ;  /* 0x000000041b027825 */ /* 0x001fca00078e0202 */
[----:B------:R-:W2:Y:S01]  /*3390*/  LDG.E R25, desc[UR36][R2.64+0xcf00] ;  /* 0x00cf002402197981 */ /* 0x000ea2000c1e1900 */
[----:B------:R-:W-:Y:S05]  /*33a0*/  YIELD ;  /* 0x0000000000007946 */ /* 0x000fea0003800000 */
[----:B------:R-:W-:Y:S01]  /*33b0*/  BSSY.RECONVERGENT B9, `(.L_x_1592) ;  /* 0x00000d6000097945 */ /* 0x000fe20003800200 */
[----:B--2---:R-:W-:-:S13]  /*33c0*/  ISETP.GE.AND P0, PT, R25, R16, PT ;  /* 0x000000101900720c */ /* 0x004fda0003f06270 */
[----:B------:R-:W-:Y:S05]  /*33d0*/  @!P0 BRA `(.L_x_1593) ;  /* 0x0000000c004c8947 */ /* 0x000fea0003800000 */
[----:B------:R-:W-:-:S04]  /*33e0*/  ISETP.GE.U32.AND P0, PT, R16, RZ, PT ;  /* 0x000000ff1000720c */ /* 0x000fc80003f06070 */
[----:B------:R-:W-:-:S13]  /*33f0*/  ISETP.GE.U32.AND.EX P0, PT, R17, 0x1, PT, P0 ;  /* 0x000000011100780c */ /* 0x000fda0003f06100 */
[----:B------:R-:W-:Y:S05]  /*3400*/  @!P0 BRA `(.L_x_1594) ;  /* 0x0000000800d88947 */ /* 0x000fea0003800000 */
[----:B------:R-:W-:Y:S01]  /*3410*/  BSSY.RELIABLE B8, `(.L_x_1595) ;  /* 0x000005c000087945 */ /* 0x000fe20003800100 */
[----:B------:R-:W-:Y:S01]  /*3420*/  PRMT R32, RZ, 0x7610, R32 ;  /* 0x00007610ff207816 */ /* 0x000fe20000000020 */
[----:B------:R-:W-:-:S07]  /*3430*/  IMAD.MOV.U32 R31, RZ, RZ, RZ ;  /* 0x000000ffff1f7224 */ /* 0x000fce00078e00ff */
.L_x_1605:
        /* <DEDUP_REMOVED lines=20> */
[----:B0-----:R-:W-:Y:S01]  /*3580*/  MOV R4, UR4 ;  /* 0x0000000400047c02 */ /* 0x001fe20008000f00 */
[----:B--2---:R-:W-:-:S07]  /*3590*/  IMAD.U32 R5, RZ, RZ, UR5 ;  /* 0x00000005ff057e24 */ /* 0x004fce000f8e00ff */
[----:B------:R-:W-:-:S07]  /*35a0*/  LEPC R20, `(.L_x_1600) ;  /* 0x000000001014794e */ /* 0x000fce0000000000 */
[----:B-1----:R-:W-:Y:S05]  /*35b0*/  CALL.ABS.NOINC R8 ;  /* 0x0000000008007343 */ /* 0x002fea0003c00000 */
.L_x_1600:
        /* <DEDUP_REMOVED lines=16> */
.L_x_1599:
[----:B------:R-:W-:Y:S05]  /*36c0*/  BSYNC.RECONVERGENT B6 ;  /* 0x0000000000067941 */ /* 0x000fea0003800200 */
.L_x_1598:
[----:B------:R-:W0:Y:S02]  /*36d0*/  LDC.64 R18, c[0x0][0x390] ;  /* 0x0000e400ff127b82 */ /* 0x000e240000000a00 */
[----:B0-----:R-:W-:-:S05]  /*36e0*/  IMAD.WIDE R18, R2, 0x10, R18 ;  /* 0x0000001002127825 */ /* 0x001fca00078e0212 */
[----:B------:R0:W5:Y:S02]  /*36f0*/  LDG.E R33, desc[UR36][R18.64+0x8] ;  /* 0x0000082412217981 */ /* 0x000164000c1e1900 */
.L_x_1604:
        /* <DEDUP_REMOVED lines=22> */
.L_x_1602:
[----:B------:R-:W-:Y:S05]  /*3860*/  BSYNC.RECONVERGENT B6 ;  /* 0x0000000000067941 */ /* 0x000fea0003800200 */
.L_x_1601:
        /* <DEDUP_REMOVED lines=11> */
.L_x_1597:
[----:B-----5:R-:W-:Y:S02]  /*3920*/  ISETP.GT.AND P1, PT, R2, R25, PT ;  /* 0x000000190200720c */ /* 0x020fe40003f24270 */
[C---:B------:R-:W-:Y:S02]  /*3930*/  LOP3.LUT P0, RZ, R32.reuse, 0xff, RZ, 0xc0, !PT ;  /* 0x000000ff20ff7812 */ /* 0x040fe4000780c0ff */
[----:B------:R-:W-:-:S11]  /*3940*/  PRMT R0, R32, 0x7610, R0 ;  /* 0x0000761020007816 */ /* 0x000fd60000000000 */
[----:B------:R-:W-:Y:S05]  /*3950*/  @P0 BREAK.RELIABLE P1, B7 ;  /* 0x0000000000070942 */ /* 0x000fea0000800100 */
[----:B------:R-:W-:Y:S05]  /*3960*/  @P0 BREAK.RELIABLE P1, B8 ;  /* 0x0000000000080942 */ /* 0x000fea0000800100 */
[----:B------:R-:W-:Y:S05]  /*3970*/  @P0 BRA P1, `(.L_x_1593) ;  /* 0x0000000400e40947 */ /* 0x000fea0000800000 */
.L_x_1603:
[----:B------:R-:W-:Y:S05]  /*3980*/  BSYNC.RELIABLE B7 ;  /* 0x0000000000077941 */ /* 0x000fea0003800100 */
.L_x_1596:
[----:B------:R-:W-:Y:S02]  /*3990*/  IADD3 R31, PT, PT, R31, 0x1, RZ ;  /* 0x000000011f1f7810 */ /* 0x000fe40007ffe0ff */
[----:B------:R-:W-:Y:S02]  /*39a0*/  PRMT R32, R0, 0x7610, R32 ;  /* 0x0000761000207816 */ /* 0x000fe40000000020 */
[----:B------:R-:W-:-:S13]  /*39b0*/  ISETP.NE.AND P0, PT, R31, R17, PT ;  /* 0x000000111f00720c */ /* 0x000fda0003f05270 */
[----:B------:R-:W-:Y:S05]  /*39c0*/  @P0 BRA `(.L_x_1605) ;  /* 0xfffffff8009c0947 */ /* 0x000fea000383ffff */
[----:B------:R-:W-:Y:S05]  /*39d0*/  BSYNC.RELIABLE B8 ;  /* 0x0000000000087941 */ /* 0x000fea0003800100 */
.L_x_1595:
[----:B------:R-:W-:Y:S01]  /*39e0*/  BSSY.RELIABLE B0, `(.L_x_1606) ;  /* 0x000000a000007945 */ /* 0x000fe20003800100 */
[----:B------:R-:W-:-:S07]  /*39f0*/  IMAD.MOV.U32 R3, RZ, RZ, RZ ;  /* 0x000000ffff037224 */ /* 0x000fce00078e00ff */
.L_x_1607:
        /* <DEDUP_REMOVED lines=9> */
.L_x_1606:
[----:B------:R-:W-:-:S07]  /*3a90*/  MOV R31, RZ ;  /* 0x000000ff001f7202 */ /* 0x000fce0000000f00 */
.L_x_1615:
        /* <DEDUP_REMOVED lines=19> */
.L_x_1610:
        /* <DEDUP_REMOVED lines=16> */
.L_x_1609:
[----:B------:R-:W-:Y:S05]  /*3cd0*/  BSYNC.RECONVERGENT B6 ;  /* 0x0000000000067941 */ /* 0x000fea0003800200 */
.L_x_1608:
[----:B0-----:R-:W0:Y:S02]  /*3ce0*/  LDC.64 R18, c[0x0][0x390] ;  /* 0x0000e400ff127b82 */ /* 0x001e240000000a00 */
[----:B0-----:R-:W-:-:S05]  /*3cf0*/  IMAD.WIDE R18, R2, 0x10, R18 ;  /* 0x0000001002127825 */ /* 0x001fca00078e0212 */
[----:B------:R0:W5:Y:S01]  /*3d00*/  LDG.E R32, desc[UR36][R18.64+0x8] ;  /* 0x0000082412207981 */ /* 0x000162000c1e1900 */
[----:B------:R-:W-:Y:S01]  /*3d10*/  BSSY.RELIABLE B7, `(.L_x_1611) ;  /* 0x0000022000077945 */ /* 0x000fe20003800100 */
.L_x_1614:
        /* <DEDUP_REMOVED lines=22> */
.L_x_1613:
[----:B------:R-:W-:Y:S05]  /*3e80*/  BSYNC.RECONVERGENT B6 ;  /* 0x0000000000067941 */ /* 0x000fea0003800200 */
.L_x_1612:
        /* <DEDUP_REMOVED lines=11> */
.L_x_1611:
[----:B------:R-:W-:-:S05]  /*3f40*/  VIADD R31, R31, 0x1 ;  /* 0x000000011f1f7836 */ /* 0x000fca0000000000 */
[----:B------:R-:W-:-:S13]  /*3f50*/  ISETP.NE.AND P0, PT, R31, R24, PT ;  /* 0x000000181f00720c */ /* 0x000fda0003f05270 */
[----:B------:R-:W-:Y:S05]  /*3f60*/  @P0 BRA `(.L_x_1615) ;  /* 0xfffffff800cc0947 */ /* 0x000fea000383ffff */
.L_x_1594:
[----:B------:R-:W1:Y:S01]  /*3f70*/  S2R R3, SR_LANEID ;  /* 0x0000000000037919 */ /* 0x000e620000000000 */
[----:B------:R-:W-:Y:S01]  /*3f80*/  VOTEU.ANY UR4, UPT, PT ;  /* 0x0000000000047886 */ /* 0x000fe200038e0100 */
[----:B------:R-:W2:Y:S01]  /*3f90*/  LDC.64 R6, c[0x0][0x3a8] ;  /* 0x0000ea00ff067b82 */ /* 0x000ea20000000a00 */
[----:B------:R-:W1:Y:S07]  /*3fa0*/  FLO.U32 R12, UR4 ;  /* 0x00000004000c7d00 */ /* 0x000e6e00080e0000 */
[----:B------:R-:W0:Y:S01]  /*3fb0*/  LDC.64 R8, c[0x0][0x3b8] ;  /* 0x0000ee00ff087b82 */ /* 0x000e220000000a00 */
[----:B------:R-:W2:Y:S01]  /*3fc0*/  POPC R11, UR4 ;  /* 0x00000004000b7d09 */ /* 0x000ea20008000000 */
[----:B------:R-:W3:Y:S06]  /*3fd0*/  S2R R14, SR_LTMASK ;  /* 0x00000000000e7919 */ /* 0x000eec0000003900 */
[----:B------:R-:W4:Y:S01]  /*3fe0*/  LDC.64 R4, c[0x0][0x3a0] ;  /* 0x0000e800ff047b82 */ /* 0x000f220000000a00 */
[----:B-1----:R-:W-:-:S07]  /*3ff0*/  ISETP.EQ.U32.AND P0, PT, R12, R3, PT ;  /* 0x000000030c00720c */ /* 0x002fce0003f02070 */
[----:B------:R-:W1:Y:S06]  /*4000*/  LDC.64 R2, c[0x0][0x3b0] ;  /* 0x0000ec00ff027b82 */ /* 0x000e6c0000000a00 */
[----:B--2---:R-:W2:Y:S04]  /*4010*/  @P0 ATOMG.E.ADD.STRONG.GPU PT, R13, desc[UR36][R6.64], R11 ;  /* 0x8000000b060d09a8 */ /* 0x004ea800081ef124 */
[----:B0-----:R-:W5:Y:S01]  /*4020*/  @P0 ATOMG.E.ADD.STRONG.GPU PT, R19, desc[UR36][R8.64], R11 ;  /* 0x8000000b081309a8 */ /* 0x001f6200081ef124 */
[----:B---3--:R-:W-:-:S04]  /*4030*/  LOP3.LUT R14, R14, UR4, RZ, 0xc0, !PT ;  /* 0x000000040e0e7c12 */ /* 0x008fc8000f8ec0ff */
[----:B------:R-:W0:Y:S01]  /*4040*/  POPC R15, R14 ;  /* 0x0000000e000f7309 */ /* 0x000e220000000000 */
[----:B--2---:R-:W0:Y:S04]  /*4050*/  SHFL.IDX PT, R0, R13, R12, 0x1f ;  /* 0x00001f0c0d007589 */ /* 0x004e2800000e0000 */
[----:B-----5:R-:W2:Y:S01]  /*4060*/  SHFL.IDX PT, R10, R19, R12, 0x1f ;  /* 0x00001f0c130a7589 */ /* 0x020ea200000e0000 */
[----:B0-----:R-:W-:Y:S02]  /*4070*/  IMAD.IADD R0, R0, 0x1, R15 ;  /* 0x0000000100007824 */ /* 0x001fe400078e020f */
[----:B--2---:R-:W-:Y:S02]  /*4080*/  IMAD.IADD R10, R15, 0x1, R10 ;  /* 0x000000010f0a7824 */ /* 0x004fe400078e020a */
[----:B------:R-:W-:-:S03]  /*4090*/  IMAD.SHL.U32 R9, R0, 0x2, RZ ;  /* 0x0000000200097824 */ /* 0x000fc600078e00ff */
[----:B------:R-:W-:Y:S01]  /*40a0*/  SHF.L.U32 R7, R10, 0x1, RZ ;  /* 0x000000010a077819 */ /* 0x000fe200000006ff */
[----:B----4-:R-:W-:-:S04]  /*40b0*/  IMAD.WIDE R4, R9, 0x4, R4 ;  /* 0x0000000409047825 */ /* 0x010fc800078e0204 */
[----:B-1----:R-:W-:-:S05]  /*40c0*/  IMAD.WIDE R2, R7, 0x4, R2 ;  /* 0x0000000407027825 */ /* 0x002fca00078e0202 */
[----:B------:R1:W-:Y:S04]  /*40d0*/  STG.E desc[UR36][R2.64], R29 ;  /* 0x0000001d02007986 */ /* 0x0003e8000c101924 */
[----:B------:R1:W-:Y:S04]  /*40e0*/  STG.E desc[UR36][R2.64+0x4], R25 ;  /* 0x0000041902007986 */ /* 0x0003e8000c101924 */
[----:B------:R1:W-:Y:S04]  /*40f0*/  STG.E desc[UR36][R4.64+0x4], R25 ;  /* 0x0000041904007986 */ /* 0x0003e8000c101924 */
[----:B------:R1:W-:Y:S02]  /*4100*/  STG.E desc[UR36][R4.64], R29 ;  /* 0x0000001d04007986 */ /* 0x0003e4000c101924 */
.L_x_1593:
[----:B------:R-:W-:Y:S05]  /*4110*/  BSYNC.RECONVERGENT B9 ;  /* 0x0000000000097941 */ /* 0x000fea0003800200 */
.L_x_1592:
[C---:B------:R-:W-:Y:S01]  /*4120*/  ISETP.NE.AND P0, PT, R27.reuse, R26, PT ;  /* 0x0000001a1b00720c */ /* 0x040fe20003f05270 */
[----:B------:R-:W-:-:S12]  /*4130*/  VIADD R27, R27, 0x1 ;  /* 0x000000011b1b7836 */ /* 0x000fd80000000000 */
[----:B------:R-:W-:Y:S05]  /*4140*/  @P0 BRA `(.L_x_1616) ;  /* 0xfffffff000880947 */ /* 0x000fea000383ffff */
[----:B------:R-:W-:Y:S05]  /*4150*/  EXIT ;  /* 0x000000000000794d */ /* 0x000fea0003800000 */
.L_x_1617:
        /* <DEDUP_REMOVED lines=10> */
.L_x_1627:


//--------------------- .text._Z12print_kernelv   --------------------------
	.section	.text._Z12print_kernelv,"ax",@progbits
	.align	128
        .global         _Z12print_kernelv
        .type           _Z12print_kernelv,@function
        .size           _Z12print_kernelv,(.L_x_1628 - _Z12print_kernelv)
        .other          _Z12print_kernelv,@"STO_CUDA_ENTRY STV_DEFAULT"
_Z12print_kernelv:
.text._Z12print_kernelv:
[----:B------:R-:W0:Y:S01]  /*0000*/  LDC R1, c[0x0][0x37c] ;  /* 0x0000df00ff017b82 */ /* 0x000e220000000800 */
[----:B------:R-:W1:Y:S01]  /*0010*/  S2R R8, SR_CTAID.X ;  /* 0x0000000000087919 */ /* 0x000e620000002500 */
[----:B0-----:R-:W-:Y:S01]  /*0020*/  VIADD R1, R1, 0xfffffff8 ;  /* 0xfffffff801017836 */ /* 0x001fe20000000000 */
[----:B------:R-:W-:Y:S01]  /*0030*/  MOV R0, 0x0 ;  /* 0x0000000000007802 */ /* 0x000fe20000000f00 */
[----:B------:R-:W0:Y:S01]  /*0040*/  LDCU UR4, c[0x0][0x2f8] ;  /* 0x00005f00ff0477ac */ /* 0x000e220008000800 */
[----:B------:R-:W1:Y:S03]  /*0050*/  S2R R9, SR_TID.X ;  /* 0x0000000000097919 */ /* 0x000e660000002100 */
[----:B------:R2:W3:Y:S01]  /*0060*/  LDC.64 R2, c[0x4][R0] ;  /* 0x0100000000027b82 */ /* 0x0004e20000000a00 */
[----:B------:R-:W4:Y:S01]  /*0070*/  LDCU.64 UR6, c[0x4][0x30] ;  /* 0x01000600ff0677ac */ /* 0x000f220008000a00 */
[----:B------:R-:W5:Y:S01]  /*0080*/  LDCU UR5, c[0x0][0x2fc] ;  /* 0x00005f80ff0577ac */ /* 0x000f620008000800 */
[----:B0-----:R-:W-:Y:S01]  /*0090*/  IADD3 R6, P0, PT, R1, UR4, RZ ;  /* 0x0000000401067c10 */ /* 0x001fe2000ff1e0ff */
[----:B----4-:R-:W-:Y:S01]  /*00a0*/  IMAD.U32 R4, RZ, RZ, UR6 ;  /* 0x00000006ff047e24 */ /* 0x010fe2000f8e00ff */
[----:B------:R-:W-:-:S03]  /*00b0*/  MOV R5, UR7 ;  /* 0x0000000700057c02 */ /* 0x000fc60008000f00 */
[----:B-----5:R-:W-:Y:S01]  /*00c0*/  IMAD.X R7, RZ, RZ, UR5, P0 ;  /* 0x00000005ff077e24 */ /* 0x020fe200080e06ff */
[----:B-1----:R2:W-:Y:S07]  /*00d0*/  STL.64 [R1], R8 ;  /* 0x0000000801007387 */ /* 0x0025ee0000100a00 */
[----:B------:R-:W-:-:S07]  /*00e0*/  LEPC R20, `(.L_x_1618) ;  /* 0x000000001014794e */ /* 0x000fce0000000000 */
[----:B--23--:R-:W-:Y:S05]  /*00f0*/  CALL.ABS.NOINC R2 ;  /* 0x0000000002007343 */ /* 0x00cfea0003c00000 */
.L_x_1618:
[----:B------:R-:W-:Y:S05]  /*0100*/  EXIT ;  /* 0x000000000000794d */ /* 0x000fea0003800000 */
.L_x_1619:
        /* <DEDUP_REMOVED lines=15> */
.L_x_1628:


//--------------------- .nv.global.init           --------------------------
	.section	.nv.global.init,"aw",@progbits
.nv.global.init:
	.type		$str$10,@object
	.size		$str$10,($str$15 - $str$10)
$str$10:
        /*0000*/ 	.byte	0x66, 0x61, 0x6c, 0x73, 0x65, 0x00
	.type		$str$15,@object
	.size		$str$15,($str$5 - $str$15)
$str$15:
        /*0006*/ 	.byte	0x66, 0x69, 0x6c, 0x6c, 0x65, 0x64, 0x5f, 0x73, 0x69, 0x7a, 0x65, 0x20, 0x3e, 0x20, 0x30, 0x00
	.type		$str$5,@object
	.size		$str$5,($str$9 - $str$5)
$str$5:
        /*0016*/ 	.byte	0x2f, 0x74, 0x6d, 0x70, 0x2f, 0x73, 0x61, 0x73, 0x73, 0x5f, 0x63, 0x75, 0x5f, 0x71, 0x7a, 0x72
        /*0026*/ 	.byte	0x39, 0x69, 0x34, 0x78, 0x36, 0x2f, 0x6b, 0x2e, 0x63, 0x75, 0x00
	.type		$str$9,@object
	.size		$str$9,(__unnamed_2 - $str$9)
$str$9:
        /*0031*/ 	.byte	0x76, 0x65, 0x72, 0x74, 0x65, 0x78, 0x5f, 0x69, 0x64, 0x20, 0x25, 0x64, 0x2c, 0x20, 0x6e, 0x5f
        /*0041*/ 	.byte	0x76, 0x65, 0x72, 0x74, 0x69, 0x63, 0x65, 0x73, 0x20, 0x25, 0x64, 0x0a, 0x00
	.type		__unnamed_2,@object
	.size		__unnamed_2,($str$3 - __unnamed_2)
__unnamed_2:
        /*004e*/ 	.byte	0x69, 0x6e, 0x74, 0x20, 0x43, 0x53, 0x52, 0x3a, 0x3a, 0x67, 0x65, 0x74, 0x5f, 0x65, 0x6e, 0x64
        /*005e*/ 	.byte	0x5f, 0x65, 0x64, 0x67, 0x65, 0x5f, 0x69, 0x64, 0x78, 0x28, 0x69, 0x6e, 0x74, 0x29, 0x00
	.type		$str$3,@object
	.size		$str$3,(__unnamed_1 - $str$3)
$str$3:
        /*006d*/ 	.byte	0x48, 0x65, 0x6c, 0x6c, 0x6f, 0x20, 0x66, 0x72, 0x6f, 0x6d, 0x20, 0x62, 0x6c, 0x6f, 0x63, 0x6b
        /*007d*/ 	.byte	0x20, 0x25, 0x64, 0x2c, 0x20, 0x74, 0x68, 0x72, 0x65, 0x61, 0x64, 0x20, 0x25, 0x64, 0x0a, 0x00
	.type		__unnamed_1,@object
	.size		__unnamed_1,($str$11 - __unnamed_1)
__unnamed_1:
        /*008d*/ 	.byte	0x69, 0x6e, 0x74, 0x20, 0x43, 0x53, 0x52, 0x3a, 0x3a, 0x67, 0x65, 0x74, 0x5f, 0x73, 0x74, 0x61
        /*009d*/ 	.byte	0x72, 0x74, 0x5f, 0x65, 0x64, 0x67, 0x65, 0x5f, 0x69, 0x64, 0x78, 0x28, 0x69, 0x6e, 0x74, 0x29
        /*00ad*/ 	.byte	0x00
	.type		$str$11,@object
	.size		$str$11,(__unnamed_3 - $str$11)
$str$11:
        /*00ae*/ 	.byte	0x76, 0x65, 0x72, 0x74, 0x65, 0x78, 0x5f, 0x69, 0x64, 0x20, 0x3c, 0x20, 0x6e, 0x5f, 0x76, 0x65
        /*00be*/ 	.byte	0x72, 0x74, 0x69, 0x63, 0x65, 0x73, 0x20, 0x26, 0x26, 0x20, 0x30, 0x20, 0x3c, 0x3d, 0x20, 0x76
        /*00ce*/ 	.byte	0x65, 0x72, 0x74, 0x65, 0x78, 0x5f, 0x69, 0x64, 0x00
	.type		__unnamed_3,@object
	.size		__unnamed_3,(__unnamed_4 - __unnamed_3)
__unnamed_3:
        /*00d7*/ 	.byte	0x76, 0x6f, 0x69, 0x64, 0x20, 0x56, 0x65, 0x63, 0x74, 0x6f, 0x72, 0x56, 0x65, 0x72, 0x74, 0x65
        /*00e7*/ 	.byte	0x78, 0x45, 0x6d, 0x62, 0x65, 0x64, 0x64, 0x69, 0x6e, 0x67, 0x3c, 0x73, 0x69, 0x7a, 0x65, 0x3e
        /*00f7*/ 	.byte	0x3a, 0x3a, 0x72, 0x65, 0x6d, 0x6f, 0x76, 0x65, 0x5f, 0x6c, 0x61, 0x73, 0x74, 0x28, 0x29, 0x20
        /*0107*/ 	.byte	0x5b, 0x77, 0x69, 0x74, 0x68, 0x20, 0x75, 0x6e, 0x73, 0x69, 0x67, 0x6e, 0x65, 0x64, 0x20, 0x69
        /*0117*/ 	.byte	0x6e, 0x74, 0x20, 0x73, 0x69, 0x7a, 0x65, 0x20, 0x3d, 0x20, 0x38, 0x55, 0x5d, 0x00
	.type		__unnamed_4,@object
	.size		__unnamed_4,(.L_3 - __unnamed_4)
__unnamed_4:
        /*0125*/ 	.byte	0x76, 0x6f, 0x69, 0x64, 0x20, 0x56, 0x65, 0x63, 0x74, 0x6f, 0x72, 0x56, 0x65, 0x72, 0x74, 0x65
        /*0135*/ 	.byte	0x78, 0x45, 0x6d, 0x62, 0x65, 0x64, 0x64, 0x69, 0x6e, 0x67, 0x3c, 0x73, 0x69, 0x7a, 0x65, 0x3e
        /*0145*/ 	.byte	0x3a, 0x3a, 0x72, 0x65, 0x6d, 0x6f, 0x76, 0x65, 0x5f, 0x6c, 0x61, 0x73, 0x74, 0x28, 0x29, 0x20
        /*0155*/ 	.byte	0x5b, 0x77, 0x69, 0x74, 0x68, 0x20, 0x75, 0x6e, 0x73, 0x69, 0x67, 0x6e, 0x65, 0x64, 0x20, 0x69
        /*0165*/ 	.byte	0x6e, 0x74, 0x20, 0x73, 0x69, 0x7a, 0x65, 0x20, 0x3d, 0x20, 0x39, 0x55, 0x5d, 0x00
.L_3:


//--------------------- .nv.shared.reserved.0     --------------------------
	.section	.nv.shared.reserved.0,"aw",@nobits
	.weak		__nv_reservedSMEM_offset_0_alias
	.size		__nv_reservedSMEM_offset_0_alias, 0, 64
	.other		__nv_reservedSMEM_offset_0_alias,@"STO_CUDA_RESERVED_SHARED STV_DEFAULT"
__nv_reservedSMEM_offset_0_alias:
	.zero		0
	.zero		64


//--------------------- .nv.constant0._Z38run_single_step_vectorvertex_embeddingILm8EEvPviP3CSRS0_PiS0_S3_PV13BUFFER_STATUSS0_S3_S6_PVii --------------------------
	.section	.nv.constant0._Z38run_single_step_vectorvertex_embeddingILm8EEvPviP3CSRS0_PiS0_S3_PV13BUFFER_STATUSS0_S3_S6_PVii,"a",@progbits
	.sectionflags	@""
	.align	4
.nv.constant0._Z38run_single_step_vectorvertex_embeddingILm8EEvPviP3CSRS0_PiS0_S3_PV13BUFFER_STATUSS0_S3_S6_PVii:
	.zero		996


//--------------------- .nv.constant0._Z38run_single_step_vectorvertex_embeddingILm7EEvPviP3CSRS0_PiS0_S3_PV13BUFFER_STATUSS0_S3_S6_PVii --------------------------
	.section	.nv.constant0._Z38run_single_step_vectorvertex_embeddingILm7EEvPviP3CSRS0_PiS0_S3_PV13BUFFER_STATUSS0_S3_S6_PVii,"a",@progbits
	.sectionflags	@""
	.align	4
.nv.constant0._Z38run_single_step_vectorvertex_embeddingILm7EEvPviP3CSRS0_PiS0_S3_PV13BUFFER_STATUSS0_S3_S6_PVii:
	.zero		996


//--------------------- .nv.constant0._Z49run_single_step_vectorvertex_embedding_per_vertexILm6EEvPviP3CSRS0_S0_PiS0_S3_PV13BUFFER_STATUSS0_S3_S6_PViS3_S3_i --------------------------
	.section	.nv.constant0._Z49run_single_step_vectorvertex_embedding_per_vertexILm6EEvPviP3CSRS0_S0_PiS0_S3_PV13BUFFER_STATUSS0_S3_S6_PViS3_S3_i,"a",@progbits
	.sectionflags	@""
	.align	4
.nv.constant0._Z49run_single_step_vectorvertex_embedding_per_vertexILm6EEvPviP3CSRS0_S0_PiS0_S3_PV13BUFFER_STATUSS0_S3_S6_PViS3_S3_i:
	.zero		1020


//--------------------- .nv.constant0._Z49run_single_step_vectorvertex_embedding_per_vertexILm5EEvPviP3CSRS0_S0_PiS0_S3_PV13BUFFER_STATUSS0_S3_S6_PViS3_S3_i --------------------------
	.section	.nv.constant0._Z49run_single_step_vectorvertex_embedding_per_vertexILm5EEvPviP3CSRS0_S0_PiS0_S3_PV13BUFFER_STATUSS0_S3_S6_PViS3_S3_i,"a",@progbits
	.sectionflags	@""
	.align	4
.nv.constant0._Z49run_single_step_vectorvertex_embedding_per_vertexILm5EEvPviP3CSRS0_S0_PiS0_S3_PV13BUFFER_STATUSS0_S3_S6_PViS3_S3_i:
	.zero		1020


//--------------------- .nv.constant0._Z49run_single_step_vectorvertex_embedding_per_vertexILm4EEvPviP3CSRS0_S0_PiS0_S3_PV13BUFFER_STATUSS0_S3_S6_PViS3_S3_i --------------------------
	.section	.nv.constant0._Z49run_single_step_vectorvertex_embedding_per_vertexILm4EEvPviP3CSRS0_S0_PiS0_S3_PV13BUFFER_STATUSS0_S3_S6_PViS3_S3_i,"a",@progbits
	.sectionflags	@""
	.align	4
.nv.constant0._Z49run_single_step_vectorvertex_embedding_per_vertexILm4EEvPviP3CSRS0_S0_PiS0_S3_PV13BUFFER_STATUSS0_S3_S6_PViS3_S3_i:
	.zero		1020


//--------------------- .nv.constant0._Z49run_single_step_vectorvertex_embedding_per_vertexILm3EEvPviP3CSRS0_S0_PiS0_S3_PV13BUFFER_STATUSS0_S3_S6_PViS3_S3_i --------------------------
	.section	.nv.constant0._Z49run_single_step_vectorvertex_embedding_per_vertexILm3EEvPviP3CSRS0_S0_PiS0_S3_PV13BUFFER_STATUSS0_S3_S6_PViS3_S3_i,"a",@progbits
	.sectionflags	@""
	.align	4
.nv.constant0._Z49run_single_step_vectorvertex_embedding_per_vertexILm3EEvPviP3CSRS0_S0_PiS0_S3_PV13BUFFER_STATUSS0_S3_S6_PViS3_S3_i:
	.zero		1020


//--------------------- .nv.constant0._Z49run_single_step_vectorvertex_embedding_per_vertexILm2EEvPviP3CSRS0_S0_PiS0_S3_PV13BUFFER_STATUSS0_S3_S6_PViS3_S3_i --------------------------
	.section	.nv.constant0._Z49run_single_step_vectorvertex_embedding_per_vertexILm2EEvPviP3CSRS0_S0_PiS0_S3_PV13BUFFER_STATUSS0_S3_S6_PViS3_S3_i,"a",@progbits
	.sectionflags	@""
	.align	4
.nv.constant0._Z49run_single_step_vectorvertex_embedding_per_vertexILm2EEvPviP3CSRS0_S0_PiS0_S3_PV13BUFFER_STATUSS0_S3_S6_PViS3_S3_i:
	.zero		1020


//--------------------- .nv.constant0._Z49run_single_step_vectorvertex_embedding_per_vertexILm1EEvPviP3CSRS0_S0_PiS0_S3_PV13BUFFER_STATUSS0_S3_S6_PViS3_S3_i --------------------------
	.section	.nv.constant0._Z49run_single_step_vectorvertex_embedding_per_vertexILm1EEvPviP3CSRS0_S0_PiS0_S3_PV13BUFFER_STATUSS0_S3_S6_PViS3_S3_i,"a",@progbits
	.sectionflags	@""
	.align	4
.nv.constant0._Z49run_single_step_vectorvertex_embedding_per_vertexILm1EEvPviP3CSRS0_S0_PiS0_S3_PV13BUFFER_STATUSS0_S3_S6_PViS3_S3_i:
	.zero		1020


//--------------------- .nv.constant0._Z12print_kernelv --------------------------
	.section	.nv.constant0._Z12print_kernelv,"a",@progbits
	.sectionflags	@""
	.align	4
.nv.constant0._Z12print_kernelv:
	.zero		896


//--------------------- SYMBOLS --------------------------

	.type		.nv.reservedSmem.offset0,@object
	.size		.nv.reservedSmem.offset0,0x4
	.type		vprintf,@function
	.type		__assertfail,@function
